def matmul_kernel(
    a_ptr,
    b_ptr,
    c_ptr,
    M,
    N,
    K,
    stride_am,
    stride_ak,
    stride_bk,
    stride_bn,
    stride_cm,
    stride_cn,
    BLOCK_M: tl.constexpr,
    BLOCK_N: tl.constexpr,
    BLOCK_K: tl.constexpr,
    GROUP_M: tl.constexpr,
):
    pid = tl.program_id(axis=0)
    num_pid_m = tl.cdiv(M, BLOCK_M)
    num_pid_n = tl.cdiv(N, BLOCK_N)
    num_pid_in_group = GROUP_M * num_pid_n
    group_id = pid // num_pid_in_group
    first_pid_m = group_id * GROUP_M
    group_size_m = min(num_pid_m - first_pid_m, GROUP_M)
    pid_m = first_pid_m + ((pid % num_pid_in_group) % group_size_m)
    pid_n = (pid % num_pid_in_group) // group_size_m

    offs_am = (pid_m * BLOCK_M + tl.arange(0, BLOCK_M)) % M
    offs_bn = (pid_n * BLOCK_N + tl.arange(0, BLOCK_N)) % N
    offs_k = tl.arange(0, BLOCK_K)
    a_ptrs = a_ptr + offs_am[:, None] * stride_am + offs_k[None, :] * stride_ak
    b_ptrs = b_ptr + offs_k[:, None] * stride_bk + offs_bn[None, :] * stride_bn

    acc = tl.zeros((BLOCK_M, BLOCK_N), dtype=tl.float32)
    for kk in range(0, tl.cdiv(K, BLOCK_K)):
        a = tl.load(a_ptrs, mask=offs_k[None, :] < K - kk * BLOCK_K, other=0.0)
        b = tl.load(b_ptrs, mask=offs_k[:, None] < K - kk * BLOCK_K, other=0.0)
        acc = tl.dot(a, b, acc)
        a_ptrs += BLOCK_K * stride_ak
        b_ptrs += BLOCK_K * stride_bk

    c = acc.to(c_ptr.dtype.element_ty)
    offs_cm = pid_m * BLOCK_M + tl.arange(0, BLOCK_M)
    offs_cn = pid_n * BLOCK_N + tl.arange(0, BLOCK_N)
    c_ptrs = c_ptr + offs_cm[:, None] * stride_cm + offs_cn[None, :] * stride_cn
    mask = (offs_cm[:, None] < M) & (offs_cn[None, :] < N)
    tl.store(c_ptrs, c, mask=mask)

# config = {"BLOCK_K": 128, "BLOCK_M": 512, "BLOCK_N": 64, "GROUP_M": 8, "arch": "sm_100", "dtype": "fp8e5m2", "num_ctas": 1, "num_stages": 3, "num_warps": 16}
# arch = sm_100


// ===== COMPILED SASS (sm_100a) =====

	.target	sm_100a

	.elftype	@"ET_EXEC"


//--------------------- .note.nv.tkinfo           --------------------------
	.section	.note.nv.tkinfo,"",@"SHT_NOTE"
	.sectionflags	@"SHF_NOTE_NV_TKINFO"
	.tkinfo
        /*0018*/ 	.word	0x00000081
        /*0030*/ 	.string	""
        /*0030*/ 	.string	"ptxas-blackwell"
        /*0030*/ 	.string	"Cuda compilation tools, release 12.9, V12.9.86"
        /*0030*/ 	.string	"Build cuda_12.9.r12.9/compiler.36037853_0"
        /*0030*/ 	.string	"-v  -suppress-debug-info  -lineinfo  -arch sm_100a "



//--------------------- .note.nv.cuver            --------------------------
	.section	.note.nv.cuver,"",@"SHT_NOTE"
	.sectionflags	@"SHF_NOTE_NV_CUVER"
        /*0018*/ 	.short	0x0001
        /*001a*/ 	.short	0x0064
        /*001c*/ 	.short	0x0001
        /*001e*/ 	.short	0x0000
        /*0020*/ 	.short	0x0001
        /*0022*/ 	.short	0x0000


//--------------------- .nv.info                  --------------------------
	.section	.nv.info,"",@"SHT_CUDA_INFO"
	.align	4


	//----- nvinfo : EIATTR_REGCOUNT
	.align		4
        /*0000*/ 	.byte	0x04, 0x2f
        /*0002*/ 	.short	(.L_1 - .L_0)
	.align		4
.L_0:
        /*0004*/ 	.word	index@(matmul_kernel)
        /*0008*/ 	.word	0x00000020


	//----- nvinfo : EIATTR_FRAME_SIZE
	.align		4
.L_1:
        /*000c*/ 	.byte	0x04, 0x11
        /*000e*/ 	.short	(.L_3 - .L_2)
	.align		4
.L_2:
        /*0010*/ 	.word	index@(matmul_kernel)
        /*0014*/ 	.word	0x00001230


	//----- nvinfo : EIATTR_MIN_STACK_SIZE
	.align		4
.L_3:
        /*0018*/ 	.byte	0x04, 0x12
        /*001a*/ 	.short	(.L_5 - .L_4)
	.align		4
.L_4:
        /*001c*/ 	.word	index@(matmul_kernel)
        /*0020*/ 	.word	0x00001230
.L_5:


//--------------------- .nv.info.matmul_kernel    --------------------------
	.section	.nv.info.matmul_kernel,"",@"SHT_CUDA_INFO"
	.sectionflags	@""
	.align	4


	//----- nvinfo : EIATTR_CUDA_API_VERSION
	.align		4
        /*0000*/ 	.byte	0x04, 0x37
        /*0002*/ 	.short	(.L_7 - .L_6)
.L_6:
        /*0004*/ 	.word	0x00000081


	//----- nvinfo : EIATTR_KPARAM_INFO
	.align		4
.L_7:
        /*0008*/ 	.byte	0x04, 0x17
        /*000a*/ 	.short	(.L_9 - .L_8)
.L_8:
        /*000c*/ 	.word	0x00000000
        /*0010*/ 	.short	0x000d
        /*0012*/ 	.short	0x0048
        /*0014*/ 	.byte	0x00, 0xf4, 0x21, 0x00


	//----- nvinfo : EIATTR_KPARAM_INFO
	.align		4
.L_9:
        /*0018*/ 	.byte	0x04, 0x17
        /*001a*/ 	.short	(.L_11 - .L_10)
.L_10:
        /*001c*/ 	.word	0x00000000
        /*0020*/ 	.short	0x000c
        /*0022*/ 	.short	0x0040
        /*0024*/ 	.byte	0x00, 0xf4, 0x21, 0x00


	//----- nvinfo : EIATTR_KPARAM_INFO
	.align		4
.L_11:
        /*0028*/ 	.byte	0x04, 0x17
        /*002a*/ 	.short	(.L_13 - .L_12)
.L_12:
        /*002c*/ 	.word	0x00000000
        /*0030*/ 	.short	0x000b
        /*0032*/ 	.short	0x0038
        /*0034*/ 	.byte	0x00, 0xf0, 0x11, 0x00


	//----- nvinfo : EIATTR_KPARAM_INFO
	.align		4
.L_13:
        /*0038*/ 	.byte	0x04, 0x17
        /*003a*/ 	.short	(.L_15 - .L_14)
.L_14:
        /*003c*/ 	.word	0x00000000
        /*0040*/ 	.short	0x000a
        /*0042*/ 	.short	0x0034
        /*0044*/ 	.byte	0x00, 0xf0, 0x11, 0x00


	//----- nvinfo : EIATTR_KPARAM_INFO
	.align		4
.L_15:
        /*0048*/ 	.byte	0x04, 0x17
        /*004a*/ 	.short	(.L_17 - .L_16)
.L_16:
        /*004c*/ 	.word	0x00000000
        /*0050*/ 	.short	0x0009
        /*0052*/ 	.short	0x0030
        /*0054*/ 	.byte	0x00, 0xf0, 0x11, 0x00


	//----- nvinfo : EIATTR_KPARAM_INFO
	.align		4
.L_17:
        /*0058*/ 	.byte	0x04, 0x17
        /*005a*/ 	.short	(.L_19 - .L_18)
.L_18:
        /*005c*/ 	.word	0x00000000
        /*0060*/ 	.short	0x0008
        /*0062*/ 	.short	0x002c
        /*0064*/ 	.byte	0x00, 0xf0, 0x11, 0x00


	//----- nvinfo : EIATTR_KPARAM_INFO
	.align		4
.L_19:
        /*0068*/ 	.byte	0x04, 0x17
        /*006a*/ 	.short	(.L_21 - .L_20)
.L_20:
        /*006c*/ 	.word	0x00000000
        /*0070*/ 	.short	0x0007
        /*0072*/ 	.short	0x0028
        /*0074*/ 	.byte	0x00, 0xf0, 0x11, 0x00


	//----- nvinfo : EIATTR_KPARAM_INFO
	.align		4
.L_21:
        /*0078*/ 	.byte	0x04, 0x17
        /*007a*/ 	.short	(.L_23 - .L_22)
.L_22:
        /*007c*/ 	.word	0x00000000
        /*0080*/ 	.short	0x0006
        /*0082*/ 	.short	0x0024
        /*0084*/ 	.byte	0x00, 0xf0, 0x11, 0x00


	//----- nvinfo : EIATTR_KPARAM_INFO
	.align		4
.L_23:
        /*0088*/ 	.byte	0x04, 0x17
        /*008a*/ 	.short	(.L_25 - .L_24)
.L_24:
        /*008c*/ 	.word	0x00000000
        /*0090*/ 	.short	0x0005
        /*0092*/ 	.short	0x0020
        /*0094*/ 	.byte	0x00, 0xf0, 0x11, 0x00


	//----- nvinfo : EIATTR_KPARAM_INFO
	.align		4
.L_25:
        /*0098*/ 	.byte	0x04, 0x17
        /*009a*/ 	.short	(.L_27 - .L_26)
.L_26:
        /*009c*/ 	.word	0x00000000
        /*00a0*/ 	.short	0x0004
        /*00a2*/ 	.short	0x001c
        /*00a4*/ 	.byte	0x00, 0xf0, 0x11, 0x00


	//----- nvinfo : EIATTR_KPARAM_INFO
	.align		4
.L_27:
        /*00a8*/ 	.byte	0x04, 0x17
        /*00aa*/ 	.short	(.L_29 - .L_28)
.L_28:
        /*00ac*/ 	.word	0x00000000
        /*00b0*/ 	.short	0x0003
        /*00b2*/ 	.short	0x0018
        /*00b4*/ 	.byte	0x00, 0xf0, 0x11, 0x00


	//----- nvinfo : EIATTR_KPARAM_INFO
	.align		4
.L_29:
        /*00b8*/ 	.byte	0x04, 0x17
        /*00ba*/ 	.short	(.L_31 - .L_30)
.L_30:
        /*00bc*/ 	.word	0x00000000
        /*00c0*/ 	.short	0x0002
        /*00c2*/ 	.short	0x0010
        /*00c4*/ 	.byte	0x00, 0xf4, 0x21, 0x00


	//----- nvinfo : EIATTR_KPARAM_INFO
	.align		4
.L_31:
        /*00c8*/ 	.byte	0x04, 0x17
        /*00ca*/ 	.short	(.L_33 - .L_32)
.L_32:
        /*00cc*/ 	.word	0x00000000
        /*00d0*/ 	.short	0x0001
        /*00d2*/ 	.short	0x0008
        /*00d4*/ 	.byte	0x00, 0xf4, 0x21, 0x00


	//----- nvinfo : EIATTR_KPARAM_INFO
	.align		4
.L_33:
        /*00d8*/ 	.byte	0x04, 0x17
        /*00da*/ 	.short	(.L_35 - .L_34)
.L_34:
        /*00dc*/ 	.word	0x00000000
        /*00e0*/ 	.short	0x0000
        /*00e2*/ 	.short	0x0000
        /*00e4*/ 	.byte	0x00, 0xf4, 0x21, 0x00


	//----- nvinfo : EIATTR_SPARSE_MMA_MASK
	.align		4
.L_35:
        /*00e8*/ 	.byte	0x03, 0x50
        /*00ea*/ 	.short	0x0000


	//----- nvinfo : EIATTR_MAXREG_COUNT
	.align		4
        /*00ec*/ 	.byte	0x03, 0x1b
        /*00ee*/ 	.short	0x0080


	//----- nvinfo : EIATTR_NUM_BARRIERS
	.align		4
        /*00f0*/ 	.byte	0x02, 0x4c
        /*00f2*/ 	.byte	0x01
	.zero		1


	//----- nvinfo : EIATTR_ANNOTATIONS
	.align		4
        /*00f4*/ 	.byte	0x04, 0x55
        /*00f6*/ 	.short	(.L_37 - .L_36)


	//   ....[0]....
.L_36:
        /*00f8*/ 	.word	0x00000001
        /*00fc*/ 	.byte	0x50, 0x00, 0x00, 0x00, 0x01, 0x00, 0x00, 0x00, 0x70, 0x00, 0x00, 0x00, 0x01, 0x00, 0x00, 0x00
        /* <DEDUP_REMOVED lines=1731> */
        /*6d3c*/ 	.byte	0xb0, 0x96, 0x01, 0x00


	//----- nvinfo : EIATTR_VRC_CTA_INIT_COUNT
	.align		4
.L_37:
        /*6d40*/ 	.byte	0x02, 0x4a
	.zero		1
	.zero		1


	//----- nvinfo : EIATTR_EXIT_INSTR_OFFSETS
	.align		4
        /*6d44*/ 	.byte	0x04, 0x1c
        /*6d46*/ 	.short	(.L_39 - .L_38)


	//   ....[0]....
.L_38:
        /*6d48*/ 	.word	0x0001b430


	//   ....[1]....
        /*6d4c*/ 	.word	0x0001b450


	//----- nvinfo : EIATTR_REQNTID
	.align		4
.L_39:
        /*6d50*/ 	.byte	0x04, 0x10
        /*6d52*/ 	.short	(.L_41 - .L_40)
.L_40:
        /*6d54*/ 	.word	0x00000200
        /*6d58*/ 	.word	0x00000001
        /*6d5c*/ 	.word	0x00000001


	//----- nvinfo : EIATTR_CBANK_PARAM_SIZE
	.align		4
.L_41:
        /*6d60*/ 	.byte	0x03, 0x19
        /*6d62*/ 	.short	0x0050


	//----- nvinfo : EIATTR_PARAM_CBANK
	.align		4
        /*6d64*/ 	.byte	0x04, 0x0a
        /*6d66*/ 	.short	(.L_43 - .L_42)
	.align		4
.L_42:
        /*6d68*/ 	.word	index@(.nv.constant0.matmul_kernel)
        /*6d6c*/ 	.short	0x0380
        /*6d6e*/ 	.short	0x0050


	//----- nvinfo : EIATTR_SW_WAR
	.align		4
.L_43:
        /*6d70*/ 	.byte	0x04, 0x36
        /*6d72*/ 	.short	(.L_45 - .L_44)
.L_44:
        /*6d74*/ 	.word	0x00000008
.L_45:


//--------------------- .nv.compat                --------------------------
	.section	.nv.compat,"",@"SHT_CUDA_COMPAT_INFO"
	.align	4
        /*0000*/ 	.byte	0x02, 0x02, 0x02, 0x00, 0x02, 0x05, 0x05, 0x00, 0x02, 0x03, 0x00, 0x00, 0x02, 0x06, 0x01, 0x00


//--------------------- .nv.callgraph             --------------------------
	.section	.nv.callgraph,"",@"SHT_CUDA_CALLGRAPH"
	.align	4
	.sectionentsize	8
	.align		4
        /*0000*/ 	.word	0x00000000
	.align		4
        /*0004*/ 	.word	0xffffffff
	.align		4
        /*0008*/ 	.word	0x00000000
	.align		4
        /*000c*/ 	.word	0xfffffffe
	.align		4
        /*0010*/ 	.word	0x00000000
	.align		4
        /*0014*/ 	.word	0xfffffffd
	.align		4
        /*0018*/ 	.word	0x00000000
	.align		4
        /*001c*/ 	.word	0xfffffffc


//--------------------- .text.matmul_kernel       --------------------------
	.section	.text.matmul_kernel,"ax",@progbits
	.align	128
        .global         matmul_kernel
        .type           matmul_kernel,@function
        .size           matmul_kernel,(.L_x_3 - matmul_kernel)
        .other          matmul_kernel,@"STO_CUDA_ENTRY STV_DEFAULT"
matmul_kernel:
.text.matmul_kernel:
[----:B------:R-:W0:Y:S08]  /*0000*/  LDC R1, c[0x0][0x37c] ;  /* 0x0000df00ff017b82 */ /* 0x000e300000000800 */
[----:B------:R-:W1:Y:S01]  /*0010*/  LDC.64 R2, c[0x0][0x398] ;  /* 0x0000e600ff027b82 */ /* 0x000e620000000a00 */
[----:B------:R-:W2:Y:S01]  /*0020*/  S2R R15, SR_TID.X ;  /* 0x00000000000f7919 */ /* 0x000ea20000002100 */
[----:B0-----:R-:W-:Y:S01]  /*0030*/  VIADD R1, R1, 0xffffedd0 ;  /* 0xffffedd001017836 */ /* 0x001fe20000000000 */
[----:B------:R-:W0:Y:S04]  /*0040*/  LDCU UR4, c[0x0][0x3a0] ;  /* 0x00007400ff0477ac */ /* 0x000e280008000800 */
[----:B------:R3:W-:Y:S01]  /*0050*/  STL [R1+0x1b0], RZ ;  /* 0x0001b0ff01007387 */ /* 0x0007e20000100800 */
[----:B------:R-:W4:Y:S03]  /*0060*/  LDCU.64 UR6, c[0x0][0x358] ;  /* 0x00006b00ff0677ac */ /* 0x000f260008000a00 */
[----:B------:R3:W-:Y:S04]  /*0070*/  STL [R1+0x1b4], RZ ;  /* 0x0001b4ff01007387 */ /* 0x0007e80000100800 */
[----:B------:R3:W-:Y:S01]  /*0080*/  STL [R1+0x1b8], RZ ;  /* 0x0001b8ff01007387 */ /* 0x0007e20000100800 */
[----:B0-----:R-:W-:Y:S01]  /*0090*/  UIADD3 UR4, UPT, UPT, UR4, 0x7f, URZ ;  /* 0x0000007f04047890 */ /* 0x001fe2000fffe0ff */
[----:B-1----:R-:W-:-:S03]  /*00a0*/  VIADD R0, R3, 0x3f ;  /* 0x0000003f03007836 */ /* 0x002fc60000000000 */
[----:B------:R-:W-:Y:S02]  /*00b0*/  UISETP.GE.AND UP0, UPT, UR4, 0x80, UPT ;  /* 0x000000800400788c */ /* 0x000fe4000bf06270 */
[----:B------:R-:W-:-:S04]  /*00c0*/  SHF.R.S32.HI R5, RZ, 0x1f, R0 ;  /* 0x0000001fff057819 */ /* 0x000fc80000011400 */
[----:B------:R-:W-:-:S04]  /*00d0*/  LEA.HI R5, R5, R0, RZ, 0x6 ;  /* 0x0000000005057211 */ /* 0x000fc800078f30ff */
[----:B------:R-:W-:Y:S02]  /*00e0*/  SHF.R.S32.HI R0, RZ, 0x6, R5 ;  /* 0x00000006ff007819 */ /* 0x000fe40000011405 */
[----:B------:R-:W0:Y:S03]  /*00f0*/  S2R R5, SR_CTAID.X ;  /* 0x0000000000057919 */ /* 0x000e260000002500 */
[----:B------:R-:W-:-:S05]  /*0100*/  IMAD.SHL.U32 R0, R0, 0x8, RZ ;  /* 0x0000000800007824 */ /* 0x000fca00078e00ff */
[-C--:B------:R-:W-:Y:S02]  /*0110*/  IABS R9, R0.reuse ;  /* 0x0000000000097213 */ /* 0x080fe40000000000 */
[----:B------:R-:W-:Y:S02]  /*0120*/  IABS R12, R0 ;  /* 0x00000000000c7213 */ /* 0x000fe40000000000 */
[----:B------:R-:W1:Y:S08]  /*0130*/  I2F.RP R4, R9 ;  /* 0x0000000900047306 */ /* 0x000e700000209400 */
[----:B-1----:R-:W1:Y:S01]  /*0140*/  MUFU.RCP R4, R4 ;  /* 0x0000000400047308 */ /* 0x002e620000001000 */
[----:B0-----:R-:W-:Y:S01]  /*0150*/  IABS R10, R5 ;  /* 0x00000005000a7213 */ /* 0x001fe20000000000 */
[----:B-1----:R-:W-:-:S02]  /*0160*/  VIADD R6, R4, 0xffffffe ;  /* 0x0ffffffe04067836 */ /* 0x002fc40000000000 */
[----:B------:R-:W-:-:S04]  /*0170*/  IMAD.MOV R4, RZ, RZ, -R12 ;  /* 0x000000ffff047224 */ /* 0x000fc800078e0a0c */
[----:B------:R0:W1:Y:S02]  /*0180*/  F2I.FTZ.U32.TRUNC.NTZ R7, R6 ;  /* 0x0000000600077305 */ /* 0x000064000021f000 */
[----:B0-----:R-:W-:Y:S02]  /*0190*/  IMAD.MOV.U32 R6, RZ, RZ, RZ ;  /* 0x000000ffff067224 */ /* 0x001fe400078e00ff */
[----:B-1----:R-:W-:-:S04]  /*01a0*/  IMAD.MOV R8, RZ, RZ, -R7 ;  /* 0x000000ffff087224 */ /* 0x002fc800078e0a07 */
[----:B------:R-:W-:Y:S02]  /*01b0*/  IMAD R11, R8, R9, RZ ;  /* 0x00000009080b7224 */ /* 0x000fe400078e02ff */
[----:B------:R-:W-:Y:S02]  /*01c0*/  IMAD.MOV.U32 R8, RZ, RZ, R10 ;  /* 0x000000ffff087224 */ /* 0x000fe400078e000a */
[----:B------:R-:W-:-:S06]  /*01d0*/  IMAD.HI.U32 R7, R7, R11, R6 ;  /* 0x0000000b07077227 */ /* 0x000fcc00078e0006 */
[----:B------:R-:W-:-:S04]  /*01e0*/  IMAD.HI.U32 R7, R7, R8, RZ ;  /* 0x0000000807077227 */ /* 0x000fc800078e00ff */
[----:B------:R-:W-:-:S05]  /*01f0*/  IMAD R4, R7, R4, R8 ;  /* 0x0000000407047224 */ /* 0x000fca00078e0208 */
[----:B------:R-:W-:-:S13]  /*0200*/  ISETP.GT.U32.AND P1, PT, R9, R4, PT ;  /* 0x000000040900720c */ /* 0x000fda0003f24070 */
[----:B------:R-:W-:Y:S02]  /*0210*/  @!P1 IMAD.IADD R4, R4, 0x1, -R9 ;  /* 0x0000000104049824 */ /* 0x000fe400078e0a09 */
[----:B------:R-:W-:Y:S01]  /*0220*/  @!P1 VIADD R7, R7, 0x1 ;  /* 0x0000000107079836 */ /* 0x000fe20000000000 */
[----:B------:R-:W-:Y:S02]  /*0230*/  ISETP.NE.AND P1, PT, R0, RZ, PT ;  /* 0x000000ff0000720c */ /* 0x000fe40003f25270 */
[----:B------:R-:W-:Y:S02]  /*0240*/  ISETP.GE.U32.AND P0, PT, R4, R9, PT ;  /* 0x000000090400720c */ /* 0x000fe40003f06070 */
[----:B------:R-:W-:-:S04]  /*0250*/  LOP3.LUT R4, R5, R0, RZ, 0x3c, !PT ;  /* 0x0000000005047212 */ /* 0x000fc800078e3cff */
[----:B------:R-:W-:Y:S01]  /*0260*/  ISETP.GE.AND P2, PT, R4, RZ, PT ;  /* 0x000000ff0400720c */ /* 0x000fe20003f46270 */
[----:B------:R-:W-:-:S06]  /*0270*/  VIADD R4, R2, 0x1ff ;  /* 0x000001ff02047836 */ /* 0x000fcc0000000000 */
[----:B------:R-:W-:-:S04]  /*0280*/  @P0 VIADD R7, R7, 0x1 ;  /* 0x0000000107070836 */ /* 0x000fc80000000000 */
[----:B------:R-:W-:Y:S01]  /*0290*/  IMAD.MOV.U32 R6, RZ, RZ, R7 ;  /* 0x000000ffff067224 */ /* 0x000fe200078e0007 */
[----:B------:R-:W-:-:S03]  /*02a0*/  SHF.R.S32.HI R7, RZ, 0x1f, R4 ;  /* 0x0000001fff077819 */ /* 0x000fc60000011404 */
[----:B------:R-:W-:Y:S01]  /*02b0*/  @!P2 IMAD.MOV R6, RZ, RZ, -R6 ;  /* 0x000000ffff06a224 */ /* 0x000fe200078e0a06 */
[----:B------:R-:W-:Y:S02]  /*02c0*/  @!P1 LOP3.LUT R6, RZ, R0, RZ, 0x33, !PT ;  /* 0x00000000ff069212 */ /* 0x000fe400078e33ff */
[----:B------:R-:W-:-:S03]  /*02d0*/  LEA.HI R7, R7, R4, RZ, 0x9 ;  /* 0x0000000407077211 */ /* 0x000fc600078f48ff */
[----:B------:R-:W-:Y:S02]  /*02e0*/  IMAD.SHL.U32 R4, R6, 0x8, RZ ;  /* 0x0000000806047824 */ /* 0x000fe400078e00ff */
[----:B------:R-:W-:-:S03]  /*02f0*/  IMAD.MOV R6, RZ, RZ, -R6 ;  /* 0x000000ffff067224 */ /* 0x000fc600078e0a06 */
[----:B------:R-:W-:Y:S01]  /*0300*/  LEA.HI.SX32 R7, R7, -R4, 0x17 ;  /* 0x8000000407077211 */ /* 0x000fe200078fbaff */
[----:B------:R-:W-:Y:S02]  /*0310*/  IMAD R13, R0, R6, R5 ;  /* 0x00000006000d7224 */ /* 0x000fe400078e0205 */
[----:B------:R-:W-:Y:S01]  /*0320*/  IMAD.MOV.U32 R6, RZ, RZ, RZ ;  /* 0x000000ffff067224 */ /* 0x000fe200078e00ff */
[----:B------:R-:W-:-:S04]  /*0330*/  VIMNMX R8, PT, PT, R7, 0x8, PT ;  /* 0x0000000807087848 */ /* 0x000fc80003fe0100 */
[-C--:B------:R-:W-:Y:S02]  /*0340*/  IABS R10, R8.reuse ;  /* 0x00000008000a7213 */ /* 0x080fe40000000000 */
[----:B------:R-:W-:Y:S02]  /*0350*/  IABS R0, R8 ;  /* 0x0000000800007213 */ /* 0x000fe40000000000 */
[----:B------:R-:W0:Y:S08]  /*0360*/  I2F.RP R9, R10 ;  /* 0x0000000a00097306 */ /* 0x000e300000209400 */
[----:B0-----:R-:W0:Y:S02]  /*0370*/  MUFU.RCP R9, R9 ;  /* 0x0000000900097308 */ /* 0x001e240000001000 */
[----:B0-----:R-:W-:-:S06]  /*0380*/  VIADD R7, R9, 0xffffffe ;  /* 0x0ffffffe09077836 */ /* 0x001fcc0000000000 */
[----:B------:R-:W0:Y:S02]  /*0390*/  F2I.FTZ.U32.TRUNC.NTZ R7, R7 ;  /* 0x0000000700077305 */ /* 0x000e24000021f000 */
[----:B0-----:R-:W-:-:S04]  /*03a0*/  IMAD.MOV R11, RZ, RZ, -R7 ;  /* 0x000000ffff0b7224 */ /* 0x001fc800078e0a07 */
[----:B------:R-:W-:Y:S01]  /*03b0*/  IMAD.MOV.U32 R5, RZ, RZ, R11 ;  /* 0x000000ffff057224 */ /* 0x000fe200078e000b */
[----:B------:R-:W-:-:S03]  /*03c0*/  IABS R11, R13 ;  /* 0x0000000d000b7213 */ /* 0x000fc60000000000 */
[----:B------:R-:W-:-:S04]  /*03d0*/  IMAD R5, R5, R10, RZ ;  /* 0x0000000a05057224 */ /* 0x000fc800078e02ff */
[----:B------:R-:W-:-:S04]  /*03e0*/  IMAD.HI.U32 R6, R7, R5, R6 ;  /* 0x0000000507067227 */ /* 0x000fc800078e0006 */
[----:B------:R-:W-:Y:S02]  /*03f0*/  IMAD.MOV R5, RZ, RZ, -R0 ;  /* 0x000000ffff057224 */ /* 0x000fe400078e0a00 */
[----:B------:R-:W-:Y:S01]  /*0400*/  IMAD.HI.U32 R0, R6, R11, RZ ;  /* 0x0000000b06007227 */ /* 0x000fe200078e00ff */
[----:B--2---:R-:W-:-:S03]  /*0410*/  LOP3.LUT R6, R15, 0x1ff, RZ, 0xc0, !PT ;  /* 0x000001ff0f067812 */ /* 0x004fc600078ec0ff */
[----:B------:R-:W-:-:S05]  /*0420*/  IMAD R5, R0, R5, R11 ;  /* 0x0000000500057224 */ /* 0x000fca00078e020b */
[----:B------:R-:W-:-:S13]  /*0430*/  ISETP.GT.U32.AND P1, PT, R10, R5, PT ;  /* 0x000000050a00720c */ /* 0x000fda0003f24070 */
[----:B------:R-:W-:Y:S02]  /*0440*/  @!P1 IMAD.IADD R5, R5, 0x1, -R10 ;  /* 0x0000000105059824 */ /* 0x000fe400078e0a0a */
[----:B------:R-:W-:Y:S01]  /*0450*/  @!P1 VIADD R0, R0, 0x1 ;  /* 0x0000000100009836 */ /* 0x000fe20000000000 */
[----:B------:R-:W-:Y:S02]  /*0460*/  ISETP.NE.AND P1, PT, R8, RZ, PT ;  /* 0x000000ff0800720c */ /* 0x000fe40003f25270 */
[----:B------:R-:W-:Y:S02]  /*0470*/  ISETP.GE.U32.AND P0, PT, R5, R10, PT ;  /* 0x0000000a0500720c */ /* 0x000fe40003f06070 */
[----:B------:R-:W-:-:S04]  /*0480*/  LOP3.LUT R5, R13, R8, RZ, 0x3c, !PT ;  /* 0x000000080d057212 */ /* 0x000fc800078e3cff */
[----:B------:R-:W-:-:S07]  /*0490*/  ISETP.GE.AND P2, PT, R5, RZ, PT ;  /* 0x000000ff0500720c */ /* 0x000fce0003f46270 */
[----:B------:R-:W-:-:S06]  /*04a0*/  @P0 VIADD R0, R0, 0x1 ;  /* 0x0000000100000836 */ /* 0x000fcc0000000000 */
[----:B------:R-:W-:Y:S01]  /*04b0*/  @!P2 IMAD.MOV R0, RZ, RZ, -R0 ;  /* 0x000000ffff00a224 */ /* 0x000fe200078e0a00 */
[----:B------:R-:W-:-:S05]  /*04c0*/  @!P1 LOP3.LUT R0, RZ, R8, RZ, 0x33, !PT ;  /* 0x00000008ff009212 */ /* 0x000fca00078e33ff */
[----:B------:R-:W-:Y:S02]  /*04d0*/  IMAD.MOV R5, RZ, RZ, -R0 ;  /* 0x000000ffff057224 */ /* 0x000fe400078e0a00 */
[----:B------:R-:W-:Y:S02]  /*04e0*/  IMAD.SHL.U32 R12, R0, 0x40, RZ ;  /* 0x00000040000c7824 */ /* 0x000fe400078e00ff */
[----:B------:R-:W-:-:S04]  /*04f0*/  IMAD R5, R8, R5, R13 ;  /* 0x0000000508057224 */ /* 0x000fc800078e020d */
[----:B------:R-:W-:-:S04]  /*0500*/  IMAD.IADD R5, R4, 0x1, R5 ;  /* 0x0000000104057824 */ /* 0x000fc800078e0205 */
[----:B------:R-:W-:-:S05]  /*0510*/  IMAD R14, R5, 0x200, R6 ;  /* 0x00000200050e7824 */ /* 0x000fca00078e0206 */
[----:B------:R3:W-:Y:S04]  /*0520*/  STL [R1+0x96c], R14 ;  /* 0x00096c0e01007387 */ /* 0x0007e80000100800 */
[----:B------:R3:W-:Y:S04]  /*0530*/  STL [R1+0x1bc], RZ ;  /* 0x0001bcff01007387 */ /* 0x0007e80000100800 */
        /* <DEDUP_REMOVED lines=60> */
[----:B------:R3:W-:Y:S01]  /*0900*/  STL [R1+0x37c], R12 ;  /* 0x00037c0c01007387 */ /* 0x0007e20000100800 */
[----:B----4-:R-:W-:Y:S05]  /*0910*/  BRA.U !UP0, `(.L_x_0) ;  /* 0x0000018108e87547 */ /* 0x010fea000b800000 */
[----:B------:R-:W-:Y:S01]  /*0920*/  IABS R6, R2 ;  /* 0x0000000200067213 */ /* 0x000fe20000000000 */
[----:B------:R0:W-:Y:S01]  /*0930*/  STL [R1+0x970], R3 ;  /* 0x0009700301007387 */ /* 0x0001e20000100800 */
[----:B------:R-:W-:Y:S01]  /*0940*/  IABS R0, R3 ;  /* 0x0000000300007213 */ /* 0x000fe20000000000 */
[----:B------:R-:W1:Y:S01]  /*0950*/  LDCU UR5, c[0x0][0x3ac] ;  /* 0x00007580ff0577ac */ /* 0x000e620008000800 */
[----:B------:R-:W2:Y:S01]  /*0960*/  I2F.RP R7, R6 ;  /* 0x0000000600077306 */ /* 0x000ea20000209400 */
[----:B------:R-:W-:Y:S02]  /*0970*/  SHF.R.U32.HI R27, RZ, 0x7, R15 ;  /* 0x00000007ff1b7819 */ /* 0x000fe4000001160f */
[----:B------:R-:W-:Y:S01]  /*0980*/  ISETP.GE.AND P3, PT, R14, RZ, PT ;  /* 0x000000ff0e00720c */ /* 0x000fe20003f66270 */
[----:B------:R-:W4:Y:S01]  /*0990*/  LDCU UR4, c[0x0][0x3a4] ;  /* 0x00007480ff0477ac */ /* 0x000f220008000800 */
[----:B------:R-:W-:Y:S02]  /*09a0*/  SGXT.U32 R27, R27, 0x2 ;  /* 0x000000021b1b781a */ /* 0x000fe40000000000 */
[----:B------:R-:W-:Y:S01]  /*09b0*/  ISETP.NE.AND P1, PT, R2, RZ, PT ;  /* 0x000000ff0200720c */ /* 0x000fe20003f25270 */
[----:B------:R-:W5:Y:S01]  /*09c0*/  I2F.RP R10, R0 ;  /* 0x00000000000a7306 */ /* 0x000f620000209400 */
[----:B------:R-:W-:Y:S01]  /*09d0*/  LOP3.LUT R27, R12, R27, RZ, 0xfc, !PT ;  /* 0x0000001b0c1b7212 */ /* 0x000fe200078efcff */
[----:B------:R-:W3:Y:S03]  /*09e0*/  LDCU UR12, c[0x0][0x3b0] ;  /* 0x00007600ff0c77ac */ /* 0x000ee60008000800 */
[C---:B---3--:R-:W-:Y:S01]  /*09f0*/  LOP3.LUT R12, R27.reuse, 0x34, RZ, 0xfc, !PT ;  /* 0x000000341b0c7812 */ /* 0x048fe200078efcff */
[----:B------:R-:W3:Y:S01]  /*0a00*/  LDCU.128 UR8, c[0x0][0x380] ;  /* 0x00007000ff0877ac */ /* 0x000ee20008000c00 */
[C---:B------:R-:W-:Y:S01]  /*0a10*/  LOP3.LUT R18, R27.reuse, 0x28, RZ, 0xfc, !PT ;  /* 0x000000281b127812 */ /* 0x040fe200078efcff */
[----:B--2---:R-:W2:Y:S01]  /*0a20*/  MUFU.RCP R7, R7 ;  /* 0x0000000700077308 */ /* 0x004ea20000001000 */
[----:B0-----:R-:W-:Y:S01]  /*0a30*/  LOP3.LUT R3, R27, 0x20, RZ, 0xfc, !PT ;  /* 0x000000201b037812 */ /* 0x001fe200078efcff */
[----:B------:R-:W0:Y:S01]  /*0a40*/  LDCU UR14, c[0x0][0x3a0] ;  /* 0x00007400ff0e77ac */ /* 0x000e220008000800 */
[----:B------:R-:W-:-:S02]  /*0a50*/  IABS R19, R18 ;  /* 0x0000001200137213 */ /* 0x000fc40000000000 */
[C---:B------:R-:W-:Y:S01]  /*0a60*/  LOP3.LUT R23, R27.reuse, 0x18, RZ, 0xfc, !PT ;  /* 0x000000181b177812 */ /* 0x040fe200078efcff */
[----:B------:R-:W0:Y:S01]  /*0a70*/  LDCU UR13, c[0x0][0x3ac] ;  /* 0x00007580ff0d77ac */ /* 0x000e220008000800 */
[C---:B------:R-:W-:Y:S01]  /*0a80*/  LOP3.LUT R24, R27.reuse, 0x1c, RZ, 0xfc, !PT ;  /* 0x0000001c1b187812 */ /* 0x040fe200078efcff */
[----:B-----5:R-:W5:Y:S01]  /*0a90*/  MUFU.RCP R10, R10 ;  /* 0x0000000a000a7308 */ /* 0x020f620000001000 */
[C---:B------:R-:W-:Y:S02]  /*0aa0*/  LOP3.LUT R20, R27.reuse, 0xc, RZ, 0xfc, !PT ;  /* 0x0000000c1b147812 */ /* 0x040fe400078efcff */
[----:B------:R-:W-:Y:S02]  /*0ab0*/  LOP3.LUT R21, R27, 0x10, RZ, 0xfc, !PT ;  /* 0x000000101b157812 */ /* 0x000fe400078efcff */
[----:B------:R-:W-:Y:S01]  /*0ac0*/  IABS R28, R27 ;  /* 0x0000001b001c7213 */ /* 0x000fe20000000000 */
[----:B--2---:R-:W-:Y:S01]  /*0ad0*/  VIADD R8, R7, 0xffffffe ;  /* 0x0ffffffe07087836 */ /* 0x004fe20000000000 */
[----:B------:R-:W-:-:S02]  /*0ae0*/  IABS R7, R14 ;  /* 0x0000000e00077213 */ /* 0x000fc40000000000 */
[C---:B------:R-:W-:Y:S01]  /*0af0*/  LOP3.LUT R14, R27.reuse, 0x14, RZ, 0xfc, !PT ;  /* 0x000000141b0e7812 */ /* 0x040fe200078efcff */
[----:B------:R2:W0:Y:S03]  /*0b00*/  F2I.FTZ.U32.TRUNC.NTZ R9, R8 ;  /* 0x0000000800097305 */ /* 0x000426000021f000 */
[----:B------:R-:W-:Y:S01]  /*0b10*/  IABS R25, R14 ;  /* 0x0000000e00197213 */ /* 0x000fe20000000000 */
[----:B-----5:R-:W-:Y:S01]  /*0b20*/  VIADD R4, R10, 0xffffffe ;  /* 0x0ffffffe0a047836 */ /* 0x020fe20000000000 */
[----:B------:R-:W-:-:S03]  /*0b30*/  LOP3.LUT R10, R27, 0x38, RZ, 0xfc, !PT ;  /* 0x000000381b0a7812 */ /* 0x000fc600078efcff */
[----:B------:R5:W1:Y:S01]  /*0b40*/  F2I.FTZ.U32.TRUNC.NTZ R5, R4 ;  /* 0x0000000400057305 */ /* 0x000a62000021f000 */
[----:B--2---:R-:W-:Y:S02]  /*0b50*/  IMAD.MOV.U32 R8, RZ, RZ, RZ ;  /* 0x000000ffff087224 */ /* 0x004fe400078e00ff */
[----:B0-----:R-:W-:Y:S02]  /*0b60*/  IMAD.MOV R11, RZ, RZ, -R9 ;  /* 0x000000ffff0b7224 */ /* 0x001fe400078e0a09 */
[----:B-----5:R-:W-:Y:S02]  /*0b70*/  IMAD.MOV.U32 R4, RZ, RZ, RZ ;  /* 0x000000ffff047224 */ /* 0x020fe400078e00ff */
[----:B------:R-:W-:-:S04]  /*0b80*/  IMAD R11, R11, R6, RZ ;  /* 0x000000060b0b7224 */ /* 0x000fc800078e02ff */
[----:B------:R-:W-:Y:S01]  /*0b90*/  IMAD.HI.U32 R9, R9, R11, R8 ;  /* 0x0000000b09097227 */ /* 0x000fe200078e0008 */
[----:B------:R-:W-:-:S03]  /*0ba0*/  LOP3.LUT R8, R27, 0x3c, RZ, 0xfc, !PT ;  /* 0x0000003c1b087812 */ /* 0x000fc600078efcff */
[----:B-1----:R-:W-:Y:S01]  /*0bb0*/  IMAD.MOV R11, RZ, RZ, -R5 ;  /* 0x000000ffff0b7224 */ /* 0x002fe200078e0a05 */
[----:B------:R-:W-:Y:S01]  /*0bc0*/  IABS R13, R8 ;  /* 0x00000008000d7213 */ /* 0x000fe20000000000 */
[----:B------:R-:W-:-:S04]  /*0bd0*/  IMAD.HI.U32 R9, R9, R7, RZ ;  /* 0x0000000709097227 */ /* 0x000fc800078e00ff */
[----:B------:R-:W-:Y:S02]  /*0be0*/  IMAD.MOV R9, RZ, RZ, -R9 ;  /* 0x000000ffff097224 */ /* 0x000fe400078e0a09 */
[----:B------:R-:W-:Y:S02]  /*0bf0*/  IMAD R11, R11, R0, RZ ;  /* 0x000000000b0b7224 */ /* 0x000fe400078e02ff */
[C---:B------:R-:W-:Y:S01]  /*0c00*/  IMAD R7, R6.reuse, R9, R7 ;  /* 0x0000000906077224 */ /* 0x040fe200078e0207 */
[----:B------:R-:W-:Y:S01]  /*0c10*/  IABS R9, R10 ;  /* 0x0000000a00097213 */ /* 0x000fe20000000000 */
[----:B------:R-:W-:Y:S01]  /*0c20*/  IMAD.HI.U32 R4, R5, R11, R4 ;  /* 0x0000000b05047227 */ /* 0x000fe200078e0004 */
[----:B------:R-:W-:Y:S02]  /*0c30*/  IABS R11, R12 ;  /* 0x0000000c000b7213 */ /* 0x000fe40000000000 */
[----:B------:R-:W-:-:S03]  /*0c40*/  ISETP.GT.U32.AND P0, PT, R6, R7, PT ;  /* 0x000000070600720c */ /* 0x000fc60003f04070 */
[----:B------:R-:W-:-:S04]  /*0c50*/  IMAD.HI.U32 R5, R4, R13, RZ ;  /* 0x0000000d04057227 */ /* 0x000fc800078e00ff */
[----:B------:R-:W-:Y:S02]  /*0c60*/  IMAD.MOV R5, RZ, RZ, -R5 ;  /* 0x000000ffff057224 */ /* 0x000fe400078e0a05 */
[----:B------:R-:W-:-:S04]  /*0c70*/  IMAD.HI.U32 R26, R4, R25, RZ ;  /* 0x00000019041a7227 */ /* 0x000fc800078e00ff */
[----:B------:R-:W-:Y:S01]  /*0c80*/  @!P0 IMAD.IADD R7, R7, 0x1, -R6 ;  /* 0x0000000107078824 */ /* 0x000fe200078e0a06 */
[----:B------:R-:W-:Y:S01]  /*0c90*/  ISETP.GE.AND P0, PT, R8, RZ, PT ;  /* 0x000000ff0800720c */ /* 0x000fe20003f06270 */
[----:B------:R-:W-:Y:S02]  /*0ca0*/  IMAD R13, R0, R5, R13 ;  /* 0x00000005000d7224 */ /* 0x000fe400078e020d */
[----:B------:R-:W-:Y:S01]  /*0cb0*/  IMAD.HI.U32 R5, R4, R9, RZ ;  /* 0x0000000904057227 */ /* 0x000fe200078e00ff */
[----:B------:R-:W-:Y:S02]  /*0cc0*/  ISETP.GT.U32.AND P2, PT, R6, R7, PT ;  /* 0x000000070600720c */ /* 0x000fe40003f44070 */
[----:B------:R-:W-:Y:S01]  /*0cd0*/  ISETP.GT.U32.AND P4, PT, R0, R13, PT ;  /* 0x0000000d0000720c */ /* 0x000fe20003f84070 */
[----:B------:R-:W-:Y:S02]  /*0ce0*/  IMAD.MOV R8, RZ, RZ, -R5 ;  /* 0x000000ffff087224 */ /* 0x000fe400078e0a05 */
[----:B------:R-:W-:-:S08]  /*0cf0*/  IMAD.MOV R26, RZ, RZ, -R26 ;  /* 0x000000ffff1a7224 */ /* 0x000fd000078e0a1a */
[----:B------:R-:W-:Y:S01]  /*0d00*/  @!P2 IMAD.IADD R7, R7, 0x1, -R6 ;  /* 0x000000010707a824 */ /* 0x000fe200078e0a06 */
[----:B------:R-:W-:Y:S01]  /*0d10*/  ISETP.GE.AND P2, PT, R10, RZ, PT ;  /* 0x000000ff0a00720c */ /* 0x000fe20003f46270 */
[----:B------:R-:W-:-:S04]  /*0d20*/  IMAD.HI.U32 R6, R4, R11, RZ ;  /* 0x0000000b04067227 */ /* 0x000fc800078e00ff */
[----:B------:R-:W-:Y:S02]  /*0d30*/  IMAD.MOV.U32 R5, RZ, RZ, R7 ;  /* 0x000000ffff057224 */ /* 0x000fe400078e0007 */
[----:B------:R-:W-:Y:S02]  /*0d40*/  IMAD.MOV R7, RZ, RZ, -R6 ;  /* 0x000000ffff077224 */ /* 0x000fe400078e0a06 */
[C---:B------:R-:W-:Y:S01]  /*0d50*/  IMAD R6, R0.reuse, R8, R9 ;  /* 0x0000000800067224 */ /* 0x040fe200078e0209 */
[----:B------:R-:W-:Y:S01]  /*0d60*/  LOP3.LUT R8, R27, 0x2c, RZ, 0xfc, !PT ;  /* 0x0000002c1b087812 */ /* 0x000fe200078efcff */
[----:B------:R-:W-:Y:S01]  /*0d70*/  @!P3 IMAD.MOV R5, RZ, RZ, -R5 ;  /* 0x000000ffff05b224 */ /* 0x000fe200078e0a05 */
[----:B------:R-:W-:Y:S01]  /*0d80*/  @!P1 LOP3.LUT R5, RZ, R2, RZ, 0x33, !PT ;  /* 0x00000002ff059212 */ /* 0x000fe200078e33ff */
[C---:B------:R-:W-:Y:S01]  /*0d90*/  IMAD R7, R0.reuse, R7, R11 ;  /* 0x0000000700077224 */ /* 0x040fe200078e020b */
[----:B------:R-:W-:Y:S01]  /*0da0*/  ISETP.GT.U32.AND P1, PT, R0, R6, PT ;  /* 0x000000060000720c */ /* 0x000fe20003f24070 */
[----:B------:R-:W-:Y:S01]  /*0db0*/  @!P4 IMAD.IADD R13, R13, 0x1, -R0 ;  /* 0x000000010d0dc824 */ /* 0x000fe200078e0a00 */
[----:B------:R-:W-:Y:S01]  /*0dc0*/  LOP3.LUT R2, R27, 0x30, RZ, 0xfc, !PT ;  /* 0x000000301b027812 */ /* 0x000fe200078efcff */
[----:B------:R-:W-:Y:S01]  /*0dd0*/  IMAD.HI.U32 R9, R4, R19, RZ ;  /* 0x0000001304097227 */ /* 0x000fe200078e00ff */
[C---:B------:R-:W-:Y:S01]  /*0de0*/  ISETP.GT.U32.AND P6, PT, R0.reuse, R7, PT ;  /* 0x000000070000720c */ /* 0x040fe20003fc4070 */
[----:B------:R0:W-:Y:S01]  /*0df0*/  STL [R1+0x974], R5 ;  /* 0x0009740501007387 */ /* 0x0001e20000100800 */
[----:B------:R-:W-:Y:S01]  /*0e00*/  ISETP.GT.U32.AND P5, PT, R0, R13, PT ;  /* 0x0000000d0000720c */ /* 0x000fe20003fa4070 */
[----:B------:R-:W-:Y:S01]  /*0e10*/  IMAD.MOV R10, RZ, RZ, -R9 ;  /* 0x000000ffff0a7224 */ /* 0x000fe200078e0a09 */
[----:B------:R-:W-:-:S02]  /*0e20*/  IABS R17, R2 ;  /* 0x0000000200117213 */ /* 0x000fc40000000000 */
[----:B------:R-:W-:Y:S02]  /*0e30*/  ISETP.GE.AND P4, PT, R2, RZ, PT ;  /* 0x000000ff0200720c */ /* 0x000fe40003f86270 */
[----:B------:R-:W-:Y:S01]  /*0e40*/  IABS R15, R8 ;  /* 0x00000008000f7213 */ /* 0x000fe20000000000 */
[--C-:B------:R-:W-:Y:S01]  /*0e50*/  @!P1 IMAD.IADD R6, R6, 0x1, -R0.reuse ;  /* 0x0000000106069824 */ /* 0x100fe200078e0a00 */
[----:B------:R-:W-:Y:S01]  /*0e60*/  ISETP.GE.AND P3, PT, R12, RZ, PT ;  /* 0x000000ff0c00720c */ /* 0x000fe20003f66270 */
[----:B------:R-:W-:Y:S01]  /*0e70*/  IMAD.HI.U32 R2, R4, R17, RZ ;  /* 0x0000001104027227 */ /* 0x000fe200078e00ff */
[----:B0-----:R-:W-:Y:S02]  /*0e80*/  LOP3.LUT R5, R27, 0x24, RZ, 0xfc, !PT ;  /* 0x000000241b057812 */ /* 0x001fe400078efcff */
[----:B------:R-:W-:Y:S01]  /*0e90*/  ISETP.GT.U32.AND P1, PT, R0, R6, PT ;  /* 0x000000060000720c */ /* 0x000fe20003f24070 */
[--C-:B------:R-:W-:Y:S01]  /*0ea0*/  @!P6 IMAD.IADD R7, R7, 0x1, -R0.reuse ;  /* 0x000000010707e824 */ /* 0x100fe200078e0a00 */
[----:B------:R-:W-:Y:S01]  /*0eb0*/  IABS R11, R5 ;  /* 0x00000005000b7213 */ /* 0x000fe20000000000 */
[----:B------:R-:W-:Y:S01]  /*0ec0*/  @!P5 IMAD.IADD R13, R13, 0x1, -R0 ;  /* 0x000000010d0dd824 */ /* 0x000fe200078e0a00 */
[----:B------:R-:W-:Y:S01]  /*0ed0*/  ISETP.GE.AND P5, PT, R8, RZ, PT ;  /* 0x000000ff0800720c */ /* 0x000fe20003fa6270 */
[----:B------:R-:W-:Y:S01]  /*0ee0*/  IMAD.HI.U32 R8, R4, R15, RZ ;  /* 0x0000000f04087227 */ /* 0x000fe200078e00ff */
[----:B------:R-:W-:-:S03]  /*0ef0*/  ISETP.GT.U32.AND P6, PT, R0, R7, PT ;  /* 0x000000070000720c */ /* 0x000fc60003fc4070 */
[----:B------:R-:W-:Y:S02]  /*0f00*/  IMAD.MOV R2, RZ, RZ, -R2 ;  /* 0x000000ffff027224 */ /* 0x000fe400078e0a02 */
[----:B------:R-:W-:Y:S02]  /*0f10*/  IMAD.MOV R8, RZ, RZ, -R8 ;  /* 0x000000ffff087224 */ /* 0x000fe400078e0a08 */
[C---:B------:R-:W-:Y:S02]  /*0f20*/  IMAD R17, R0.reuse, R2, R17 ;  /* 0x0000000200117224 */ /* 0x040fe400078e0211 */
[----:B------:R-:W-:Y:S01]  /*0f30*/  IMAD R9, R0, R8, R15 ;  /* 0x0000000800097224 */ /* 0x000fe200078e020f */
[----:B------:R-:W-:Y:S01]  /*0f40*/  IABS R15, R24 ;  /* 0x00000018000f7213 */ /* 0x000fe20000000000 */
[--C-:B------:R-:W-:Y:S01]  /*0f50*/  @!P1 IMAD.IADD R6, R6, 0x1, -R0.reuse ;  /* 0x0000000106069824 */ /* 0x100fe200078e0a00 */
[C---:B------:R-:W-:Y:S01]  /*0f60*/  ISETP.GT.U32.AND P1, PT, R0.reuse, R17, PT ;  /* 0x000000110000720c */ /* 0x040fe20003f24070 */
[----:B------:R-:W-:Y:S01]  /*0f70*/  @!P6 IMAD.IADD R7, R7, 0x1, -R0 ;  /* 0x000000010707e824 */ /* 0x000fe200078e0a00 */
[----:B------:R-:W-:Y:S01]  /*0f80*/  ISETP.GT.U32.AND P6, PT, R0, R9, PT ;  /* 0x000000090000720c */ /* 0x000fe20003fc4070 */
[----:B------:R-:W-:-:S04]  /*0f90*/  IMAD.HI.U32 R2, R4, R11, RZ ;  /* 0x0000000b04027227 */ /* 0x000fc800078e00ff */
[C---:B------:R-:W-:Y:S01]  /*0fa0*/  IMAD R8, R0.reuse, R10, R19 ;  /* 0x0000000a00087224 */ /* 0x040fe200078e0213 */
[----:B------:R-:W-:Y:S01]  /*0fb0*/  IABS R19, R3 ;  /* 0x0000000300137213 */ /* 0x000fe20000000000 */
[----:B------:R-:W-:Y:S02]  /*0fc0*/  IMAD.MOV R2, RZ, RZ, -R2 ;  /* 0x000000ffff027224 */ /* 0x000fe400078e0a02 */
[----:B------:R-:W-:Y:S02]  /*0fd0*/  @!P0 IMAD.MOV R13, RZ, RZ, -R13 ;  /* 0x000000ffff0d8224 */ /* 0x000fe400078e0a0d */
[--C-:B------:R-:W-:Y:S01]  /*0fe0*/  @!P1 IMAD.IADD R17, R17, 0x1, -R0.reuse ;  /* 0x0000000111119824 */ /* 0x100fe200078e0a00 */
[C---:B------:R-:W-:Y:S01]  /*0ff0*/  ISETP.GT.U32.AND P1, PT, R0.reuse, R8, PT ;  /* 0x000000080000720c */ /* 0x040fe20003f24070 */
[----:B------:R-:W-:Y:S02]  /*1000*/  @!P6 IMAD.IADD R9, R9, 0x1, -R0 ;  /* 0x000000010909e824 */ /* 0x000fe400078e0a00 */
[C---:B------:R-:W-:Y:S01]  /*1010*/  IMAD R22, R0.reuse, R2, R11 ;  /* 0x0000000200167224 */ /* 0x040fe200078e020b */
[----:B------:R-:W-:Y:S01]  /*1020*/  ISETP.GT.U32.AND P6, PT, R0, R17, PT ;  /* 0x000000110000720c */ /* 0x000fe20003fc4070 */
[----:B------:R-:W-:Y:S01]  /*1030*/  IMAD.HI.U32 R2, R4, R19, RZ ;  /* 0x0000001304027227 */ /* 0x000fe200078e00ff */
[----:B------:R-:W-:-:S02]  /*1040*/  ISETP.GT.U32.AND P0, PT, R0, R9, PT ;  /* 0x000000090000720c */ /* 0x000fc40003f04070 */
[----:B------:R-:W-:Y:S01]  /*1050*/  IABS R11, R23 ;  /* 0x00000017000b7213 */ /* 0x000fe20000000000 */
[----:B------:R-:W-:Y:S02]  /*1060*/  IMAD.MOV R16, RZ, RZ, -R2 ;  /* 0x000000ffff107224 */ /* 0x000fe400078e0a02 */
[----:B------:R-:W-:-:S04]  /*1070*/  IMAD.HI.U32 R12, R4, R15, RZ ;  /* 0x0000000f040c7227 */ /* 0x000fc800078e00ff */
[----:B------:R-:W-:-:S04]  /*1080*/  IMAD.HI.U32 R10, R4, R11, RZ ;  /* 0x0000000b040a7227 */ /* 0x000fc800078e00ff */
[----:B------:R-:W-:Y:S01]  /*1090*/  @!P6 IMAD.IADD R17, R17, 0x1, -R0 ;  /* 0x000000011111e824 */ /* 0x000fe200078e0a00 */
[C---:B------:R-:W-:Y:S01]  /*10a0*/  ISETP.GT.U32.AND P6, PT, R0.reuse, R22, PT ;  /* 0x000000160000720c */ /* 0x040fe20003fc4070 */
[C---:B------:R-:W-:Y:S01]  /*10b0*/  IMAD R16, R0.reuse, R16, R19 ;  /* 0x0000001000107224 */ /* 0x040fe200078e0213 */
[----:B------:R-:W-:Y:S01]  /*10c0*/  LOP3.LUT R19, R27, 0x8, RZ, 0xfc, !PT ;  /* 0x000000081b137812 */ /* 0x000fe200078efcff */
[----:B------:R-:W-:Y:S02]  /*10d0*/  IMAD.MOV R2, RZ, RZ, -R10 ;  /* 0x000000ffff027224 */ /* 0x000fe400078e0a0a */
[--C-:B------:R-:W-:Y:S01]  /*10e0*/  @!P0 IMAD.IADD R9, R9, 0x1, -R0.reuse ;  /* 0x0000000109098824 */ /* 0x100fe200078e0a00 */
[----:B------:R-:W-:Y:S01]  /*10f0*/  ISETP.GT.U32.AND P0, PT, R0, R16, PT ;  /* 0x000000100000720c */ /* 0x000fe20003f04070 */
[----:B------:R-:W-:Y:S01]  /*1100*/  @!P1 IMAD.IADD R8, R8, 0x1, -R0 ;  /* 0x0000000108089824 */ /* 0x000fe200078e0a00 */
[----:B------:R-:W-:Y:S01]  /*1110*/  IABS R10, R19 ;  /* 0x00000013000a7213 */ /* 0x000fe20000000000 */
[C---:B------:R-:W-:Y:S01]  /*1120*/  IMAD R2, R0.reuse, R2, R11 ;  /* 0x0000000200027224 */ /* 0x040fe200078e020b */
[----:B------:R-:W-:Y:S01]  /*1130*/  IABS R11, R21 ;  /* 0x00000015000b7213 */ /* 0x000fe20000000000 */
[----:B------:R-:W-:Y:S01]  /*1140*/  IMAD.MOV R12, RZ, RZ, -R12 ;  /* 0x000000ffff0c7224 */ /* 0x000fe200078e0a0c */
[----:B------:R-:W-:Y:S01]  /*1150*/  ISETP.GT.U32.AND P1, PT, R0, R8, PT ;  /* 0x000000080000720c */ /* 0x000fe20003f24070 */
[----:B------:R-:W-:Y:S01]  /*1160*/  @!P6 IMAD.IADD R22, R22, 0x1, -R0 ;  /* 0x000000011616e824 */ /* 0x000fe200078e0a00 */
[C---:B------:R-:W-:Y:S01]  /*1170*/  ISETP.GT.U32.AND P6, PT, R0.reuse, R2, PT ;  /* 0x000000020000720c */ /* 0x040fe20003fc4070 */
[----:B------:R-:W-:Y:S01]  /*1180*/  IMAD R12, R0, R12, R15 ;  /* 0x0000000c000c7224 */ /* 0x000fe200078e020f */
[----:B------:R-:W-:Y:S01]  /*1190*/  IABS R15, R20 ;  /* 0x00000014000f7213 */ /* 0x000fe20000000000 */
[----:B------:R-:W-:-:S02]  /*11a0*/  @!P4 IMAD.MOV R17, RZ, RZ, -R17 ;  /* 0x000000ffff11c224 */ /* 0x000fc400078e0a11 */
[--C-:B------:R-:W-:Y:S01]  /*11b0*/  @!P0 IMAD.IADD R16, R16, 0x1, -R0.reuse ;  /* 0x0000000110108824 */ /* 0x100fe200078e0a00 */
[----:B------:R-:W-:Y:S01]  /*11c0*/  ISETP.GE.AND P0, PT, R18, RZ, PT ;  /* 0x000000ff1200720c */ /* 0x000fe20003f06270 */
[----:B------:R-:W-:Y:S02]  /*11d0*/  IMAD R18, R0, R26, R25 ;  /* 0x0000001a00127224 */ /* 0x000fe400078e0219 */
[----:B------:R-:W-:Y:S02]  /*11e0*/  @!P5 IMAD.MOV R9, RZ, RZ, -R9 ;  /* 0x000000ffff09d224 */ /* 0x000fe400078e0a09 */
[--C-:B------:R-:W-:Y:S01]  /*11f0*/  @!P1 IMAD.IADD R8, R8, 0x1, -R0.reuse ;  /* 0x0000000108089824 */ /* 0x100fe200078e0a00 */
[----:B------:R-:W-:Y:S01]  /*1200*/  ISETP.GT.U32.AND P1, PT, R0, R12, PT ;  /* 0x0000000c0000720c */ /* 0x000fe20003f24070 */
[----:B------:R-:W-:Y:S01]  /*1210*/  @!P6 IMAD.IADD R2, R2, 0x1, -R0 ;  /* 0x000000010202e824 */ /* 0x000fe200078e0a00 */
[----:B------:R-:W-:Y:S01]  /*1220*/  ISETP.GT.U32.AND P6, PT, R0, R18, PT ;  /* 0x000000120000720c */ /* 0x000fe20003fc4070 */
[----:B------:R-:W-:-:S04]  /*1230*/  IMAD.HI.U32 R29, R4, R15, RZ ;  /* 0x0000000f041d7227 */ /* 0x000fc800078e00ff */
[----:B------:R-:W-:Y:S01]  /*1240*/  @!P2 IMAD.MOV R6, RZ, RZ, -R6 ;  /* 0x000000ffff06a224 */ /* 0x000fe200078e0a06 */
[----:B------:R-:W-:Y:S01]  /*1250*/  ISETP.GT.U32.AND P2, PT, R0, R22, PT ;  /* 0x000000160000720c */ /* 0x000fe20003f44070 */
[----:B------:R-:W-:-:S04]  /*1260*/  IMAD.HI.U32 R26, R4, R11, RZ ;  /* 0x0000000b041a7227 */ /* 0x000fc800078e00ff */
[--C-:B------:R-:W-:Y:S01]  /*1270*/  @!P1 IMAD.IADD R12, R12, 0x1, -R0.reuse ;  /* 0x000000010c0c9824 */ /* 0x100fe200078e0a00 */
[C---:B------:R-:W-:Y:S01]  /*1280*/  ISETP.GE.AND P1, PT, R27.reuse, RZ, PT ;  /* 0x000000ff1b00720c */ /* 0x040fe20003f26270 */
[----:B------:R-:W-:Y:S01]  /*1290*/  @!P6 IMAD.IADD R18, R18, 0x1, -R0 ;  /* 0x000000011212e824 */ /* 0x000fe200078e0a00 */
[----:B------:R-:W-:Y:S01]  /*12a0*/  LOP3.LUT R27, R27, 0x4, RZ, 0xfc, !PT ;  /* 0x000000041b1b7812 */ /* 0x000fe200078efcff */
[----:B------:R-:W-:Y:S01]  /*12b0*/  IMAD.MOV R29, RZ, RZ, -R29 ;  /* 0x000000ffff1d7224 */ /* 0x000fe200078e0a1d */
[----:B------:R-:W-:Y:S01]  /*12c0*/  ISETP.GT.U32.AND P4, PT, R0, R12, PT ;  /* 0x0000000c0000720c */ /* 0x000fe20003f84070 */
[----:B------:R-:W-:Y:S01]  /*12d0*/  IMAD.HI.U32 R25, R4, R10, RZ ;  /* 0x0000000a04197227 */ /* 0x000fe200078e00ff */
[C---:B------:R-:W-:Y:S02]  /*12e0*/  ISETP.GT.U32.AND P5, PT, R0.reuse, R18, PT ;  /* 0x000000120000720c */ /* 0x040fe40003fa4070 */
[----:B------:R-:W-:Y:S01]  /*12f0*/  ISETP.GT.U32.AND P6, PT, R0, R2, PT ;  /* 0x000000020000720c */ /* 0x000fe20003fc4070 */
[----:B------:R-:W-:-:S02]  /*1300*/  IMAD.MOV R26, RZ, RZ, -R26 ;  /* 0x000000ffff1a7224 */ /* 0x000fc400078e0a1a */
[C---:B------:R-:W-:Y:S01]  /*1310*/  IMAD R15, R0.reuse, R29, R15 ;  /* 0x0000001d000f7224 */ /* 0x040fe200078e020f */
[----:B------:R-:W-:Y:S01]  /*1320*/  IABS R29, R27 ;  /* 0x0000001b001d7213 */ /* 0x000fe20000000000 */
[----:B------:R-:W-:Y:S02]  /*1330*/  IMAD.MOV R25, RZ, RZ, -R25 ;  /* 0x000000ffff197224 */ /* 0x000fe400078e0a19 */
[----:B------:R-:W-:Y:S02]  /*1340*/  IMAD R11, R0, R26, R11 ;  /* 0x0000001a000b7224 */ /* 0x000fe400078e020b */
[--C-:B------:R-:W-:Y:S01]  /*1350*/  @!P4 IMAD.IADD R12, R12, 0x1, -R0.reuse ;  /* 0x000000010c0cc824 */ /* 0x100fe200078e0a00 */
[----:B------:R-:W-:Y:S01]  /*1360*/  ISETP.GE.AND P4, PT, R5, RZ, PT ;  /* 0x000000ff0500720c */ /* 0x000fe20003f86270 */
[----:B------:R-:W-:Y:S01]  /*1370*/  @!P5 IMAD.IADD R18, R18, 0x1, -R0 ;  /* 0x000000011212d824 */ /* 0x000fe200078e0a00 */
[----:B------:R-:W4:Y:S01]  /*1380*/  LDL.LU R5, [R1+0x974] ;  /* 0x0009740001057983 */ /* 0x000f220000300800 */
[----:B------:R-:W-:Y:S01]  /*1390*/  ISETP.GE.AND P5, PT, R3, RZ, PT ;  /* 0x000000ff0300720c */ /* 0x000fe20003fa6270 */
[----:B------:R-:W-:Y:S01]  /*13a0*/  @!P3 IMAD.MOV R7, RZ, RZ, -R7 ;  /* 0x000000ffff07b224 */ /* 0x000fe200078e0a07 */
[----:B------:R-:W-:Y:S01]  /*13b0*/  ISETP.GT.U32.AND P3, PT, R0, R16, PT ;  /* 0x000000100000720c */ /* 0x000fe20003f64070 */
[----:B------:R-:W2:Y:S01]  /*13c0*/  LDL.LU R3, [R1+0x970] ;  /* 0x0009700001037983 */ /* 0x000ea20000300800 */
[----:B------:R-:W-:-:S04]  /*13d0*/  IMAD.HI.U32 R26, R4, R28, RZ ;  /* 0x0000001c041a7227 */ /* 0x000fc800078e00ff */
[C---:B------:R-:W-:Y:S02]  /*13e0*/  IMAD R10, R0.reuse, R25, R10 ;  /* 0x00000019000a7224 */ /* 0x040fe400078e020a */
[----:B------:R-:W-:Y:S02]  /*13f0*/  IMAD.MOV.U32 R25, RZ, RZ, R29 ;  /* 0x000000ffff197224 */ /* 0x000fe400078e001d */
[----:B------:R-:W-:Y:S01]  /*1400*/  @!P0 IMAD.MOV R8, RZ, RZ, -R8 ;  /* 0x000000ffff088224 */ /* 0x000fe200078e0a08 */
[----:B------:R-:W-:Y:S01]  /*1410*/  ISETP.GT.U32.AND P0, PT, R0, R11, PT ;  /* 0x0000000b0000720c */ /* 0x000fe20003f04070 */
[----:B------:R-:W-:Y:S01]  /*1420*/  @!P2 IMAD.IADD R22, R22, 0x1, -R0 ;  /* 0x000000011616a824 */ /* 0x000fe200078e0a00 */
[----:B------:R-:W-:Y:S01]  /*1430*/  ISETP.GT.U32.AND P2, PT, R0, R15, PT ;  /* 0x0000000f0000720c */ /* 0x000fe20003f44070 */
[----:B------:R-:W-:Y:S02]  /*1440*/  IMAD.MOV R26, RZ, RZ, -R26 ;  /* 0x000000ffff1a7224 */ /* 0x000fe400078e0a1a */
[----:B------:R-:W-:-:S04]  /*1450*/  IMAD.HI.U32 R4, R4, R25, RZ ;  /* 0x0000001904047227 */ /* 0x000fc800078e00ff */
[----:B------:R-:W-:Y:S02]  /*1460*/  IMAD R26, R0, R26, R28 ;  /* 0x0000001a001a7224 */ /* 0x000fe400078e021c */
[----:B------:R-:W-:Y:S02]  /*1470*/  IMAD.MOV R4, RZ, RZ, -R4 ;  /* 0x000000ffff047224 */ /* 0x000fe400078e0a04 */
[--C-:B------:R-:W-:Y:S01]  /*1480*/  @!P3 IMAD.IADD R16, R16, 0x1, -R0.reuse ;  /* 0x000000011010b824 */ /* 0x100fe200078e0a00 */
[----:B------:R-:W-:Y:S01]  /*1490*/  ISETP.GT.U32.AND P3, PT, R0, R26, PT ;  /* 0x0000001a0000720c */ /* 0x000fe20003f64070 */
[--C-:B------:R-:W-:Y:S01]  /*14a0*/  @!P6 IMAD.IADD R2, R2, 0x1, -R0.reuse ;  /* 0x000000010202e824 */ /* 0x100fe200078e0a00 */
[C---:B------:R-:W-:Y:S01]  /*14b0*/  ISETP.GT.U32.AND P6, PT, R0.reuse, R10, PT ;  /* 0x0000000a0000720c */ /* 0x040fe20003fc4070 */
[----:B------:R-:W-:Y:S02]  /*14c0*/  IMAD R4, R0, R4, R25 ;  /* 0x0000000400047224 */ /* 0x000fe400078e0219 */
[--C-:B------:R-:W-:Y:S01]  /*14d0*/  @!P0 IMAD.IADD R11, R11, 0x1, -R0.reuse ;  /* 0x000000010b0b8824 */ /* 0x100fe200078e0a00 */
[----:B------:R-:W-:Y:S01]  /*14e0*/  ISETP.GE.AND P0, PT, R24, RZ, PT ;  /* 0x000000ff1800720c */ /* 0x000fe20003f06270 */
[--C-:B------:R-:W-:Y:S01]  /*14f0*/  @!P2 IMAD.IADD R15, R15, 0x1, -R0.reuse ;  /* 0x000000010f0fa824 */ /* 0x100fe200078e0a00 */
[----:B------:R-:W-:Y:S01]  /*1500*/  ISETP.GT.U32.AND P2, PT, R0, R4, PT ;  /* 0x000000040000720c */ /* 0x000fe20003f44070 */
[----:B------:R-:W0:Y:S04]  /*1510*/  S2R R29, SR_TID.X ;  /* 0x00000000001d7919 */ /* 0x000e280000002100 */
[----:B------:R-:W-:-:S02]  /*1520*/  @!P3 IMAD.IADD R26, R26, 0x1, -R0 ;  /* 0x000000011a1ab824 */ /* 0x000fc400078e0a00 */
[----:B------:R-:W-:Y:S01]  /*1530*/  @!P6 IMAD.IADD R10, R10, 0x1, -R0 ;  /* 0x000000010a0ae824 */ /* 0x000fe200078e0a00 */
[----:B------:R-:W-:Y:S01]  /*1540*/  ISETP.GE.AND P3, PT, R23, RZ, PT ;  /* 0x000000ff1700720c */ /* 0x000fe20003f66270 */
[----:B------:R-:W-:Y:S01]  /*1550*/  @!P4 IMAD.MOV R22, RZ, RZ, -R22 ;  /* 0x000000ffff16c224 */ /* 0x000fe200078e0a16 */
[C---:B------:R-:W-:Y:S01]  /*1560*/  ISETP.GT.U32.AND P4, PT, R0.reuse, R11, PT ;  /* 0x0000000b0000720c */ /* 0x040fe20003f84070 */
[----:B------:R-:W-:Y:S01]  /*1570*/  @!P5 IMAD.MOV R16, RZ, RZ, -R16 ;  /* 0x000000ffff10d224 */ /* 0x000fe200078e0a10 */
[C---:B------:R-:W-:Y:S01]  /*1580*/  ISETP.GT.U32.AND P5, PT, R0.reuse, R15, PT ;  /* 0x0000000f0000720c */ /* 0x040fe20003fa4070 */
[----:B------:R-:W-:Y:S01]  /*1590*/  @!P0 IMAD.MOV R12, RZ, RZ, -R12 ;  /* 0x000000ffff0c8224 */ /* 0x000fe200078e0a0c */
[----:B------:R-:W-:Y:S01]  /*15a0*/  ISETP.GT.U32.AND P6, PT, R0, R26, PT ;  /* 0x0000001a0000720c */ /* 0x000fe20003fc4070 */
[----:B------:R-:W-:Y:S01]  /*15b0*/  @!P2 IMAD.IADD R4, R4, 0x1, -R0 ;  /* 0x000000010404a824 */ /* 0x000fe200078e0a00 */
[----:B------:R-:W-:-:S04]  /*15c0*/  ISETP.GT.U32.AND P0, PT, R0, R10, PT ;  /* 0x0000000a0000720c */ /* 0x000fc80003f04070 */
[----:B------:R-:W-:Y:S01]  /*15d0*/  ISETP.GT.U32.AND P2, PT, R0, R4, PT ;  /* 0x000000040000720c */ /* 0x000fe20003f44070 */
[----:B------:R-:W-:Y:S01]  /*15e0*/  @!P3 IMAD.MOV R2, RZ, RZ, -R2 ;  /* 0x000000ffff02b224 */ /* 0x000fe200078e0a02 */
[----:B------:R-:W-:Y:S01]  /*15f0*/  ISETP.GE.AND P3, PT, R14, RZ, PT ;  /* 0x000000ff0e00720c */ /* 0x000fe20003f66270 */
[--C-:B------:R-:W-:Y:S01]  /*1600*/  @!P4 IMAD.IADD R11, R11, 0x1, -R0.reuse ;  /* 0x000000010b0bc824 */ /* 0x100fe200078e0a00 */
[----:B------:R-:W-:Y:S01]  /*1610*/  ISETP.GE.AND P4, PT, R21, RZ, PT ;  /* 0x000000ff1500720c */ /* 0x000fe20003f86270 */
[--C-:B------:R-:W-:Y:S01]  /*1620*/  @!P5 IMAD.IADD R15, R15, 0x1, -R0.reuse ;  /* 0x000000010f0fd824 */ /* 0x100fe200078e0a00 */
[----:B------:R-:W-:Y:S01]  /*1630*/  ISETP.GE.AND P5, PT, R20, RZ, PT ;  /* 0x000000ff1400720c */ /* 0x000fe20003fa6270 */
[--C-:B------:R-:W-:Y:S01]  /*1640*/  @!P6 IMAD.IADD R26, R26, 0x1, -R0.reuse ;  /* 0x000000011a1ae824 */ /* 0x100fe200078e0a00 */
[----:B------:R-:W-:Y:S01]  /*1650*/  ISETP.GE.AND P6, PT, R19, RZ, PT ;  /* 0x000000ff1300720c */ /* 0x000fe20003fc6270 */
[----:B------:R-:W-:Y:S01]  /*1660*/  @!P0 IMAD.IADD R10, R10, 0x1, -R0 ;  /* 0x000000010a0a8824 */ /* 0x000fe200078e0a00 */
[----:B------:R-:W-:-:S03]  /*1670*/  ISETP.GE.AND P0, PT, R27, RZ, PT ;  /* 0x000000ff1b00720c */ /* 0x000fc60003f06270 */
[----:B------:R-:W-:Y:S01]  /*1680*/  @!P2 IMAD.IADD R4, R4, 0x1, -R0 ;  /* 0x000000010404a824 */ /* 0x000fe200078e0a00 */
[----:B0-----:R-:W-:Y:S01]  /*1690*/  LOP3.LUT R14, R29, 0x7f, RZ, 0xc0, !PT ;  /* 0x0000007f1d0e7812 */ /* 0x001fe200078ec0ff */
[----:B------:R-:W-:Y:S02]  /*16a0*/  @!P3 IMAD.MOV R18, RZ, RZ, -R18 ;  /* 0x000000ffff12b224 */ /* 0x000fe400078e0a12 */
[----:B------:R-:W-:Y:S02]  /*16b0*/  @!P4 IMAD.MOV R11, RZ, RZ, -R11 ;  /* 0x000000ffff0bc224 */ /* 0x000fe400078e0a0b */
[----:B------:R-:W-:Y:S02]  /*16c0*/  IMAD R14, R14, UR5, RZ ;  /* 0x000000050e0e7c24 */ /* 0x000fe4000f8e02ff */
[----:B------:R-:W-:Y:S02]  /*16d0*/  @!P5 IMAD.MOV R15, RZ, RZ, -R15 ;  /* 0x000000ffff0fd224 */ /* 0x000fe400078e0a0f */
[----:B------:R-:W-:-:S02]  /*16e0*/  @!P6 IMAD.MOV R10, RZ, RZ, -R10 ;  /* 0x000000ffff0ae224 */ /* 0x000fc400078e0a0a */
[----:B------:R-:W-:Y:S02]  /*16f0*/  @!P0 IMAD.MOV R4, RZ, RZ, -R4 ;  /* 0x000000ffff048224 */ /* 0x000fe400078e0a04 */
[----:B------:R-:W-:Y:S01]  /*1700*/  @!P1 IMAD.MOV R26, RZ, RZ, -R26 ;  /* 0x000000ffff1a9224 */ /* 0x000fe200078e0a1a */
[----:B---3--:R-:W-:-:S04]  /*1710*/  IADD3 R0, P3, PT, R14, UR10, RZ ;  /* 0x0000000a0e007c10 */ /* 0x008fc8000ff7e0ff */
[----:B------:R-:W-:Y:S02]  /*1720*/  LEA.HI.X.SX32 R14, R14, UR11, 0x1, P3 ;  /* 0x0000000b0e0e7c11 */ /* 0x000fe400098f0eff */
[----:B--2---:R-:W-:Y:S02]  /*1730*/  ISETP.NE.AND P2, PT, R3, RZ, PT ;  /* 0x000000ff0300720c */ /* 0x004fe40003f45270 */
[----:B------:R-:W-:-:S04]  /*1740*/  LOP3.LUT R3, RZ, R3, RZ, 0x33, !PT ;  /* 0x00000003ff037212 */ /* 0x000fc800078e33ff */
[C---:B------:R-:W-:Y:S02]  /*1750*/  SEL R13, R3.reuse, R13, !P2 ;  /* 0x0000000d030d7207 */ /* 0x040fe40005000000 */
[----:B------:R-:W-:Y:S01]  /*1760*/  SEL R6, R3, R6, !P2 ;  /* 0x0000000603067207 */ /* 0x000fe20005000000 */
[----:B----4-:R-:W-:Y:S01]  /*1770*/  IMAD R5, R5, UR4, RZ ;  /* 0x0000000405057c24 */ /* 0x010fe2000f8e02ff */
[----:B------:R-:W-:Y:S01]  /*1780*/  SEL R7, R3, R7, !P2 ;  /* 0x0000000703077207 */ /* 0x000fe20005000000 */
[----:B------:R-:W-:Y:S01]  /*1790*/  IMAD R13, R13, UR12, RZ ;  /* 0x0000000c0d0d7c24 */ /* 0x000fe2000f8e02ff */
[C---:B------:R-:W-:Y:S01]  /*17a0*/  SEL R17, R3.reuse, R17, !P2 ;  /* 0x0000001103117207 */ /* 0x040fe20005000000 */
[----:B------:R-:W-:Y:S01]  /*17b0*/  IMAD R6, R6, UR12, RZ ;  /* 0x0000000c06067c24 */ /* 0x000fe2000f8e02ff */
[C---:B------:R-:W-:Y:S02]  /*17c0*/  SEL R9, R3.reuse, R9, !P2 ;  /* 0x0000000903097207 */ /* 0x040fe40005000000 */
[----:B------:R-:W-:-:S02]  /*17d0*/  SEL R8, R3, R8, !P2 ;  /* 0x0000000803087207 */ /* 0x000fc40005000000 */
[C---:B------:R-:W-:Y:S02]  /*17e0*/  SEL R22, R3.reuse, R22, !P2 ;  /* 0x0000001603167207 */ /* 0x040fe40005000000 */
[C---:B------:R-:W-:Y:S02]  /*17f0*/  SEL R16, R3.reuse, R16, !P2 ;  /* 0x0000001003107207 */ /* 0x040fe40005000000 */
[C---:B------:R-:W-:Y:S02]  /*1800*/  SEL R12, R3.reuse, R12, !P2 ;  /* 0x0000000c030c7207 */ /* 0x040fe40005000000 */
[C---:B------:R-:W-:Y:S02]  /*1810*/  SEL R2, R3.reuse, R2, !P2 ;  /* 0x0000000203027207 */ /* 0x040fe40005000000 */
[C---:B------:R-:W-:Y:S02]  /*1820*/  SEL R18, R3.reuse, R18, !P2 ;  /* 0x0000001203127207 */ /* 0x040fe40005000000 */
[----:B------:R-:W-:-:S02]  /*1830*/  SEL R11, R3, R11, !P2 ;  /* 0x0000000b030b7207 */ /* 0x000fc40005000000 */
[C---:B------:R-:W-:Y:S02]  /*1840*/  SEL R15, R3.reuse, R15, !P2 ;  /* 0x0000000f030f7207 */ /* 0x040fe40005000000 */
[C---:B------:R-:W-:Y:S02]  /*1850*/  SEL R10, R3.reuse, R10, !P2 ;  /* 0x0000000a030a7207 */ /* 0x040fe40005000000 */
[----:B------:R-:W-:Y:S01]  /*1860*/  SEL R4, R3, R4, !P2 ;  /* 0x0000000403047207 */ /* 0x000fe20005000000 */
[----:B------:R-:W-:Y:S01]  /*1870*/  IMAD R7, R7, UR12, RZ ;  /* 0x0000000c07077c24 */ /* 0x000fe2000f8e02ff */
[----:B------:R-:W-:Y:S02]  /*1880*/  SEL R3, R3, R26, !P2 ;  /* 0x0000001a03037207 */ /* 0x000fe40005000000 */
[----:B------:R-:W-:Y:S01]  /*1890*/  IADD3 R20, P0, PT, R5, UR8, RZ ;  /* 0x0000000805147c10 */ /* 0x000fe2000ff1e0ff */
[----:B------:R-:W-:Y:S01]  /*18a0*/  IMAD R17, R17, UR12, RZ ;  /* 0x0000000c11117c24 */ /* 0x000fe2000f8e02ff */
[-C--:B------:R-:W-:Y:S01]  /*18b0*/  IADD3 R21, P2, PT, R13, R0.reuse, RZ ;  /* 0x000000000d157210 */ /* 0x080fe20007f5e0ff */
[----:B------:R-:W-:Y:S01]  /*18c0*/  IMAD R9, R9, UR12, RZ ;  /* 0x0000000c09097c24 */ /* 0x000fe2000f8e02ff */
[----:B------:R-:W-:Y:S01]  /*18d0*/  IADD3 R19, P3, PT, R6, R0, RZ ;  /* 0x0000000006137210 */ /* 0x000fe20007f7e0ff */
[----:B------:R0:W-:Y:S01]  /*18e0*/  STL [R1+0x250], R20 ;  /* 0x0002501401007387 */ /* 0x0001e20000100800 */
[----:B------:R-:W-:-:S03]  /*18f0*/  IMAD R8, R8, UR12, RZ ;  /* 0x0000000c08087c24 */ /* 0x000fc6000f8e02ff */
[----:B------:R1:W-:Y:S01]  /*1900*/  STL [R1+0x8b4], R21 ;  /* 0x0008b41501007387 */ /* 0x0003e20000100800 */
[----:B------:R-:W-:-:S03]  /*1910*/  IMAD R22, R22, UR12, RZ ;  /* 0x0000000c16167c24 */ /* 0x000fc6000f8e02ff */
[----:B------:R2:W-:Y:S01]  /*1920*/  STL [R1+0x8b8], R19 ;  /* 0x0008b81301007387 */ /* 0x0005e20000100800 */
[-C--:B0-----:R-:W-:Y:S02]  /*1930*/  IADD3 R20, P4, PT, R7, R0.reuse, RZ ;  /* 0x0000000007147210 */ /* 0x081fe40007f9e0ff */
[----:B-1----:R-:W-:-:S03]  /*1940*/  IADD3 R21, P5, PT, R17, R0, RZ ;  /* 0x0000000011157210 */ /* 0x002fc60007fbe0ff */
[----:B------:R0:W-:Y:S01]  /*1950*/  STL [R1+0x8bc], R20 ;  /* 0x0008bc1401007387 */ /* 0x0001e20000100800 */
[----:B--2---:R-:W-:-:S03]  /*1960*/  IADD3 R19, P6, PT, R9, R0, RZ ;  /* 0x0000000009137210 */ /* 0x004fc60007fde0ff */
[----:B------:R-:W-:Y:S01]  /*1970*/  STL [R1+0x8c0], R21 ;  /* 0x0008c01501007387 */ /* 0x000fe20000100800 */
[----:B------:R-:W-:Y:S01]  /*1980*/  LEA.HI.X.SX32 R13, R13, R14, 0x1, P2 ;  /* 0x0000000e0d0d7211 */ /* 0x000fe200010f0eff */
[----:B------:R-:W-:Y:S02]  /*1990*/  IMAD R16, R16, UR12, RZ ;  /* 0x0000000c10107c24 */ /* 0x000fe4000f8e02ff */
[----:B------:R1:W-:Y:S01]  /*19a0*/  STL [R1+0x8c4], R19 ;  /* 0x0008c41301007387 */ /* 0x0003e20000100800 */
[----:B0-----:R-:W-:Y:S01]  /*19b0*/  IADD3 R20, P1, PT, R8, R0, RZ ;  /* 0x0000000008147210 */ /* 0x001fe20007f3e0ff */
[----:B------:R-:W-:Y:S01]  /*19c0*/  IMAD R12, R12, UR12, RZ ;  /* 0x0000000c0c0c7c24 */ /* 0x000fe2000f8e02ff */
[----:B------:R-:W-:-:S03]  /*19d0*/  LEA.HI.X.SX32 R6, R6, R14, 0x1, P3 ;  /* 0x0000000e06067211 */ /* 0x000fc600018f0eff */
[----:B------:R-:W-:Y:S01]  /*19e0*/  STL [R1+0x8c8], R20 ;  /* 0x0008c81401007387 */ /* 0x000fe20000100800 */
[----:B-1----:R-:W-:-:S03]  /*19f0*/  IADD3 R19, P2, PT, R22, R0, RZ ;  /* 0x0000000016137210 */ /* 0x002fc60007f5e0ff */
[----:B------:R0:W-:Y:S01]  /*1a00*/  STL [R1+0x8ac], R13 ;  /* 0x0008ac0d01007387 */ /* 0x0001e20000100800 */
[----:B------:R-:W-:Y:S01]  /*1a10*/  LEA.HI.X.SX32 R7, R7, R14, 0x1, P4 ;  /* 0x0000000e07077211 */ /* 0x000fe200020f0eff */
[----:B------:R-:W-:Y:S02]  /*1a20*/  IMAD R2, R2, UR12, RZ ;  /* 0x0000000c02027c24 */ /* 0x000fe4000f8e02ff */
[----:B------:R-:W-:Y:S04]  /*1a30*/  STL [R1+0x8b0], R19 ;  /* 0x0008b01301007387 */ /* 0x000fe80000100800 */
[----:B------:R1:W-:Y:S01]  /*1a40*/  STL [R1+0x8a4], R6 ;  /* 0x0008a40601007387 */ /* 0x0003e20000100800 */
[----:B0-----:R-:W-:Y:S01]  /*1a50*/  IADD3 R13, P3, PT, R16, R0, RZ ;  /* 0x00000000100d7210 */ /* 0x001fe20007f7e0ff */
[----:B------:R-:W-:-:S04]  /*1a60*/  IMAD R18, R18, UR12, RZ ;  /* 0x0000000c12127c24 */ /* 0x000fc8000f8e02ff */
[----:B------:R0:W-:Y:S01]  /*1a70*/  STL [R1+0x8a8], R13 ;  /* 0x0008a80d01007387 */ /* 0x0001e20000100800 */
[----:B-1----:R-:W-:-:S03]  /*1a80*/  IADD3 R6, P4, PT, R12, R0, RZ ;  /* 0x000000000c067210 */ /* 0x002fc60007f9e0ff */
[----:B------:R1:W-:Y:S01]  /*1a90*/  STL [R1+0x89c], R7 ;  /* 0x00089c0701007387 */ /* 0x0003e20000100800 */
[----:B------:R-:W-:-:S03]  /*1aa0*/  IMAD R11, R11, UR12, RZ ;  /* 0x0000000c0b0b7c24 */ /* 0x000fc6000f8e02ff */
[----:B------:R2:W-:Y:S01]  /*1ab0*/  STL [R1+0x8a0], R6 ;  /* 0x0008a00601007387 */ /* 0x0005e20000100800 */
[----:B0-----:R-:W-:Y:S02]  /*1ac0*/  LEA.HI.X.SX32 R13, R17, R14, 0x1, P5 ;  /* 0x0000000e110d7211 */ /* 0x001fe400028f0eff */
[----:B-1----:R-:W-:-:S03]  /*1ad0*/  IADD3 R7, P5, PT, R2, R0, RZ ;  /* 0x0000000002077210 */ /* 0x002fc60007fbe0ff */
[----:B------:R-:W-:Y:S01]  /*1ae0*/  STL [R1+0x894], R13 ;  /* 0x0008940d01007387 */ /* 0x000fe20000100800 */
[----:B--2---:R-:W-:-:S03]  /*1af0*/  LEA.HI.X.SX32 R6, R9, R14, 0x1, P6 ;  /* 0x0000000e09067211 */ /* 0x004fc600030f0eff */
[----:B------:R0:W-:Y:S01]  /*1b00*/  STL [R1+0x898], R7 ;  /* 0x0008980701007387 */ /* 0x0001e20000100800 */
[----:B------:R-:W-:Y:S01]  /*1b10*/  IADD3 R9, P6, PT, R18, R0, RZ ;  /* 0x0000000012097210 */ /* 0x000fe20007fde0ff */
[----:B------:R-:W-:Y:S02]  /*1b20*/  IMAD R15, R15, UR12, RZ ;  /* 0x0000000c0f0f7c24 */ /* 0x000fe4000f8e02ff */
[----:B------:R1:W-:Y:S01]  /*1b30*/  STL [R1+0x88c], R6 ;  /* 0x00088c0601007387 */ /* 0x0003e20000100800 */
[----:B0-----:R-:W-:-:S03]  /*1b40*/  LEA.HI.X.SX32 R7, R8, R14, 0x1, P1 ;  /* 0x0000000e08077211 */ /* 0x001fc600008f0eff */
[----:B------:R-:W-:Y:S01]  /*1b50*/  STL [R1+0x890], R9 ;  /* 0x0008900901007387 */ /* 0x000fe20000100800 */
[----:B-1----:R-:W-:-:S03]  /*1b60*/  IADD3 R6, P1, PT, R11, R0, RZ ;  /* 0x000000000b067210 */ /* 0x002fc60007f3e0ff */
[----:B------:R0:W-:Y:S01]  /*1b70*/  STL [R1+0x884], R7 ;  /* 0x0008840701007387 */ /* 0x0001e20000100800 */
[----:B------:R-:W-:Y:S01]  /*1b80*/  LEA.HI.X.SX32 R8, R22, R14, 0x1, P2 ;  /* 0x0000000e16087211 */ /* 0x000fe200010f0eff */
[----:B------:R-:W-:Y:S02]  /*1b90*/  IMAD R10, R10, UR12, RZ ;  /* 0x0000000c0a0a7c24 */ /* 0x000fe4000f8e02ff */
[----:B------:R1:W-:Y:S01]  /*1ba0*/  STL [R1+0x888], R6 ;  /* 0x0008880601007387 */ /* 0x0003e20000100800 */
[----:B------:R-:W-:Y:S01]  /*1bb0*/  IMAD R4, R4, UR12, RZ ;  /* 0x0000000c04047c24 */ /* 0x000fe2000f8e02ff */
[----:B0-----:R-:W-:Y:S01]  /*1bc0*/  IADD3 R7, P2, PT, R15, R0, RZ ;  /* 0x000000000f077210 */ /* 0x001fe20007f5e0ff */
[----:B------:R-:W-:Y:S01]  /*1bd0*/  IMAD R3, R3, UR12, RZ ;  /* 0x0000000c03037c24 */ /* 0x000fe2000f8e02ff */
[-C--:B-1----:R-:W-:Y:S01]  /*1be0*/  LEA.HI.X.SX32 R6, R16, R14.reuse, 0x1, P3 ;  /* 0x0000000e10067211 */ /* 0x082fe200018f0eff */
[----:B------:R0:W-:Y:S01]  /*1bf0*/  STL [R1+0x87c], R8 ;  /* 0x00087c0801007387 */ /* 0x0001e20000100800 */
[----:B------:R-:W-:Y:S01]  /*1c00*/  LEA.HI.X.SX32 R2, R2, R14, 0x1, P5 ;  /* 0x0000000e02027211 */ /* 0x000fe200028f0eff */
[----:B------:R-:W1:Y:S02]  /*1c10*/  LDCU UR12, c[0x0][0x3a8] ;  /* 0x00007500ff0c77ac */ /* 0x000e640008000800 */
[----:B------:R2:W-:Y:S04]  /*1c20*/  STL [R1+0x880], R7 ;  /* 0x0008800701007387 */ /* 0x0005e80000100800 */
[----:B------:R3:W-:Y:S01]  /*1c30*/  STL [R1+0x454], R6 ;  /* 0x0004540601007387 */ /* 0x0007e20000100800 */
[----:B0-----:R-:W-:-:S02]  /*1c40*/  IADD3 R8, P3, PT, R10, R0, RZ ;  /* 0x000000000a087210 */ /* 0x001fc40007f7e0ff */
[----:B--2---:R-:W-:-:S03]  /*1c50*/  LEA.HI.X.SX32 R7, R12, R14, 0x1, P4 ;  /* 0x0000000e0c077211 */ /* 0x004fc600020f0eff */
[----:B------:R-:W-:Y:S01]  /*1c60*/  STL [R1+0x470], R8 ;  /* 0x0004700801007387 */ /* 0x000fe20000100800 */
[-C--:B---3--:R-:W-:Y:S02]  /*1c70*/  IADD3 R6, P4, PT, R4, R0.reuse, RZ ;  /* 0x0000000004067210 */ /* 0x088fe40007f9e0ff */
[----:B------:R-:W-:Y:S01]  /*1c80*/  IADD3 R0, P5, PT, R3, R0, RZ ;  /* 0x0000000003007210 */ /* 0x000fe20007fbe0ff */
[----:B------:R-:W-:Y:S04]  /*1c90*/  STL [R1+0x458], R7 ;  /* 0x0004580701007387 */ /* 0x000fe80000100800 */
[----:B------:R0:W-:Y:S04]  /*1ca0*/  STL [R1+0x478], R6 ;  /* 0x0004780601007387 */ /* 0x0001e80000100800 */
[----:B------:R2:W-:Y:S04]  /*1cb0*/  STL [R1+0x45c], R2 ;  /* 0x00045c0201007387 */ /* 0x0005e80000100800 */
[----:B------:R3:W-:Y:S01]  /*1cc0*/  STL [R1+0x480], R0 ;  /* 0x0004800001007387 */ /* 0x0007e20000100800 */
[----:B0-----:R-:W-:-:S02]  /*1cd0*/  LEA.HI.X.SX32 R6, R18, R14, 0x1, P6 ;  /* 0x0000000e12067211 */ /* 0x001fc400030f0eff */
[----:B--2---:R-:W-:-:S03]  /*1ce0*/  LEA.HI.X.SX32 R2, R11, R14, 0x1, P1 ;  /* 0x0000000e0b027211 */ /* 0x004fc600008f0eff */
[----:B------:R0:W-:Y:S01]  /*1cf0*/  STL [R1+0x460], R6 ;  /* 0x0004600601007387 */ /* 0x0001e20000100800 */
[----:B---3--:R-:W-:-:S03]  /*1d00*/  LEA.HI.X.SX32 R0, R15, R14, 0x1, P2 ;  /* 0x0000000e0f007211 */ /* 0x008fc600010f0eff */
[----:B------:R2:W-:Y:S04]  /*1d10*/  STL [R1+0x464], R2 ;  /* 0x0004640201007387 */ /* 0x0005e80000100800 */
[----:B------:R3:W-:Y:S01]  /*1d20*/  STL [R1+0x468], R0 ;  /* 0x0004680001007387 */ /* 0x0007e20000100800 */
[-C--:B0-----:R-:W-:Y:S02]  /*1d30*/  LEA.HI.X.SX32 R6, R10, R14.reuse, 0x1, P3 ;  /* 0x0000000e0a067211 */ /* 0x081fe400018f0eff */
[----:B--2---:R-:W-:-:S03]  /*1d40*/  LEA.HI.X.SX32 R2, R4, R14, 0x1, P4 ;  /* 0x0000000e04027211 */ /* 0x004fc600020f0eff */
[----:B------:R-:W-:Y:S01]  /*1d50*/  STL [R1+0x46c], R6 ;  /* 0x00046c0601007387 */ /* 0x000fe20000100800 */
[----:B------:R-:W-:Y:S02]  /*1d60*/  LEA.HI.X.SX32 R10, R5, UR9, 0x1, P0 ;  /* 0x00000009050a7c11 */ /* 0x000fe400080f0eff */
[----:B---3--:R-:W-:Y:S01]  /*1d70*/  LEA.HI.X.SX32 R0, R3, R14, 0x1, P5 ;  /* 0x0000000e03007211 */ /* 0x008fe200028f0eff */
[----:B------:R-:W-:Y:S04]  /*1d80*/  STL [R1+0x474], R2 ;  /* 0x0004740201007387 */ /* 0x000fe80000100800 */
[----:B------:R0:W-:Y:S04]  /*1d90*/  STL [R1+0x47c], R0 ;  /* 0x00047c0001007387 */ /* 0x0001e80000100800 */
[----:B------:R-:W-:Y:S04]  /*1da0*/  STL [R1+0x3b0], RZ ;  /* 0x0003b0ff01007387 */ /* 0x000fe80000100800 */
[----:B------:R-:W-:Y:S01]  /*1db0*/  STL [R1+0x1ac], R10 ;  /* 0x0001ac0a01007387 */ /* 0x000fe20000100800 */
[----:B0-----:R-:W0:Y:S03]  /*1dc0*/  LDC R0, c[0x0][0x3a8] ;  /* 0x0000ea00ff007b82 */ /* 0x001e260000000800 */
[----:B------:R-:W-:Y:S04]  /*1dd0*/  STL [R1+0x1b0], RZ ;  /* 0x0001b0ff01007387 */ /* 0x000fe80000100800 */
        /* <DEDUP_REMOVED lines=40> */
[----:B------:R-:W2:Y:S01]  /*2060*/  LDL R16, [R1+0x250] ;  /* 0x0002500001107983 */ /* 0x000ea20000100800 */
[----:B0-----:R-:W-:-:S02]  /*2070*/  IMAD R2, R0, 0x7f, RZ ;  /* 0x0000007f00027824 */ /* 0x001fc400078e02ff */
[C---:B------:R-:W-:Y:S02]  /*2080*/  IMAD R3, R0.reuse, 0x7e, RZ ;  /* 0x0000007e00037824 */ /* 0x040fe400078e02ff */
[C---:B------:R-:W-:Y:S02]  /*2090*/  IMAD R4, R0.reuse, 0x7d, RZ ;  /* 0x0000007d00047824 */ /* 0x040fe400078e02ff */
[C---:B------:R-:W-:Y:S02]  /*20a0*/  IMAD R5, R0.reuse, 0x7c, RZ ;  /* 0x0000007c00057824 */ /* 0x040fe400078e02ff */
[C---:B------:R-:W-:Y:S02]  /*20b0*/  IMAD R6, R0.reuse, 0x7b, RZ ;  /* 0x0000007b00067824 */ /* 0x040fe400078e02ff */
[C---:B------:R-:W-:Y:S02]  /*20c0*/  IMAD R7, R0.reuse, 0x7a, RZ ;  /* 0x0000007a00077824 */ /* 0x040fe400078e02ff */
[----:B------:R-:W-:Y:S01]  /*20d0*/  IMAD R8, R0, 0x79, RZ ;  /* 0x0000007900087824 */ /* 0x000fe200078e02ff */
[----:B--2---:R-:W-:-:S05]  /*20e0*/  IADD3 R9, P3, PT, R2, R16, RZ ;  /* 0x0000001002097210 */ /* 0x004fca0007f7e0ff */
[----:B------:R0:W-:Y:S02]  /*20f0*/  STL [R1+0x488], R9 ;  /* 0x0004880901007387 */ /* 0x0001e40000100800 */
[----:B0-----:R-:W-:-:S05]  /*2100*/  IADD3 R9, P4, PT, R3, R16, RZ ;  /* 0x0000001003097210 */ /* 0x001fca0007f9e0ff */
        /* <DEDUP_REMOVED lines=8> */
[----:B------:R0:W-:Y:S01]  /*2190*/  STL [R1+0x4b0], R9 ;  /* 0x0004b00901007387 */ /* 0x0001e20000100800 */
[----:B------:R-:W-:Y:S02]  /*21a0*/  LEA.HI.X.SX32 R10, R2, R10, 0x1, P3 ;  /* 0x0000000a020a7211 */ /* 0x000fe400018f0eff */
[----:B0-----:R-:W-:-:S05]  /*21b0*/  IADD3 R9, P2, PT, R8, R16, RZ ;  /* 0x0000001008097210 */ /* 0x001fca0007f5e0ff */
[----:B------:R0:W-:Y:S04]  /*21c0*/  STL [R1+0x4b8], R9 ;  /* 0x0004b80901007387 */ /* 0x0001e80000100800 */
[----:B------:R-:W2:Y:S01]  /*21d0*/  LDL R2, [R1+0x1ac] ;  /* 0x0001ac0001027983 */ /* 0x000ea20000100800 */
[----:B0-----:R-:W-:-:S03]  /*21e0*/  IMAD R9, R0, 0x78, RZ ;  /* 0x0000007800097824 */ /* 0x001fc600078e02ff */
[----:B------:R0:W-:Y:S02]  /*21f0*/  STL [R1+0x484], R10 ;  /* 0x0004840a01007387 */ /* 0x0001e40000100800 */
[----:B0-----:R-:W-:-:S05]  /*2200*/  IADD3 R10, P3, PT, R9, R16, RZ ;  /* 0x00000010090a7210 */ /* 0x001fca0007f7e0ff */
[----:B------:R0:W-:Y:S02]  /*2210*/  STL [R1+0x4c0], R10 ;  /* 0x0004c00a01007387 */ /* 0x0001e40000100800 */
[C---:B0-----:R-:W-:Y:S02]  /*2220*/  IMAD R10, R0.reuse, 0x77, RZ ;  /* 0x00000077000a7824 */ /* 0x041fe400078e02ff */
[C---:B------:R-:W-:Y:S02]  /*2230*/  IMAD R11, R0.reuse, 0x76, RZ ;  /* 0x00000076000b7824 */ /* 0x040fe400078e02ff */
[C---:B------:R-:W-:Y:S02]  /*2240*/  IMAD R12, R0.reuse, 0x75, RZ ;  /* 0x00000075000c7824 */ /* 0x040fe400078e02ff */
[C---:B------:R-:W-:Y:S02]  /*2250*/  IMAD R13, R0.reuse, 0x74, RZ ;  /* 0x00000074000d7824 */ /* 0x040fe400078e02ff */
[----:B------:R-:W-:Y:S01]  /*2260*/  IMAD R14, R0, 0x73, RZ ;  /* 0x00000073000e7824 */ /* 0x000fe200078e02ff */
[----:B--2---:R-:W-:-:S05]  /*2270*/  LEA.HI.X.SX32 R3, R3, R2, 0x1, P4 ;  /* 0x0000000203037211 */ /* 0x004fca00020f0eff */
[----:B------:R0:W-:Y:S02]  /*2280*/  STL [R1+0x48c], R3 ;  /* 0x00048c0301007387 */ /* 0x0001e40000100800 */
[----:B0-----:R-:W-:-:S05]  /*2290*/  IADD3 R3, P4, PT, R10, R16, RZ ;  /* 0x000000100a037210 */ /* 0x001fca0007f9e0ff */
[----:B------:R0:W-:Y:S02]  /*22a0*/  STL [R1+0x4c8], R3 ;  /* 0x0004c80301007387 */ /* 0x0001e40000100800 */
[----:B0-----:R-:W-:Y:S02]  /*22b0*/  LEA.HI.X.SX32 R3, R4, R2, 0x1, P5 ;  /* 0x0000000204037211 */ /* 0x001fe400028f0eff */
[----:B------:R-:W-:-:S03]  /*22c0*/  IADD3 R4, P5, PT, R11, R16, RZ ;  /* 0x000000100b047210 */ /* 0x000fc60007fbe0ff */
[----:B------:R0:W-:Y:S04]  /*22d0*/  STL [R1+0x494], R3 ;  /* 0x0004940301007387 */ /* 0x0001e80000100800 */
[----:B------:R2:W-:Y:S01]  /*22e0*/  STL [R1+0x4d0], R4 ;  /* 0x0004d00401007387 */ /* 0x0005e20000100800 */
[-C--:B0-----:R-:W-:Y:S02]  /*22f0*/  LEA.HI.X.SX32 R3, R5, R2.reuse, 0x1, P6 ;  /* 0x0000000205037211 */ /* 0x081fe400030f0eff */
[----:B------:R-:W-:Y:S02]  /*2300*/  LEA.HI.X.SX32 R5, R6, R2, 0x1, P0 ;  /* 0x0000000206057211 */ /* 0x000fe400000f0eff */
[-C--:B--2---:R-:W-:Y:S01]  /*2310*/  IADD3 R4, P6, PT, R12, R16.reuse, RZ ;  /* 0x000000100c047210 */ /* 0x084fe20007fde0ff */
[----:B------:R0:W-:Y:S04]  /*2320*/  STL [R1+0x49c], R3 ;  /* 0x00049c0301007387 */ /* 0x0001e80000100800 */
[----:B------:R2:W-:Y:S01]  /*2330*/  STL [R1+0x4d8], R4 ;  /* 0x0004d80401007387 */ /* 0x0005e20000100800 */
[----:B0-----:R-:W-:-:S03]  /*2340*/  IADD3 R3, P0, PT, R13, R16, RZ ;  /* 0x000000100d037210 */ /* 0x001fc60007f1e0ff */
[----:B------:R0:W-:Y:S01]  /*2350*/  STL [R1+0x4a4], R5 ;  /* 0x0004a40501007387 */ /* 0x0001e20000100800 */
[----:B--2---:R-:W-:-:S03]  /*2360*/  LEA.HI.X.SX32 R4, R7, R2, 0x1, P1 ;  /* 0x0000000207047211 */ /* 0x004fc600008f0eff */
[----:B------:R2:W-:Y:S01]  /*2370*/  STL [R1+0x4e0], R3 ;  /* 0x0004e00301007387 */ /* 0x0005e20000100800 */
[----:B0-----:R-:W-:-:S03]  /*2380*/  IADD3 R5, P1, PT, R14, R16, RZ ;  /* 0x000000100e057210 */ /* 0x001fc60007f3e0ff */
[----:B------:R-:W-:Y:S01]  /*2390*/  STL [R1+0x4ac], R4 ;  /* 0x0004ac0401007387 */ /* 0x000fe20000100800 */
[----:B--2---:R-:W-:-:S03]  /*23a0*/  LEA.HI.X.SX32 R3, R8, R2, 0x1, P2 ;  /* 0x0000000208037211 */ /* 0x004fc600010f0eff */
[----:B------:R-:W-:Y:S04]  /*23b0*/  STL [R1+0x4e8], R5 ;  /* 0x0004e80501007387 */ /* 0x000fe80000100800 */
[----:B------:R0:W-:Y:S02]  /*23c0*/  STL [R1+0x4b4], R3 ;  /* 0x0004b40301007387 */ /* 0x0001e40000100800 */
[----:B0-----:R-:W-:Y:S02]  /*23d0*/  LEA.HI.X.SX32 R3, R9, R2, 0x1, P3 ;  /* 0x0000000209037211 */ /* 0x001fe400018f0eff */
[----:B------:R-:W2:Y:S01]  /*23e0*/  LDL R9, [R1+0x250] ;  /* 0x0002500001097983 */ /* 0x000ea20000100800 */
[----:B------:R-:W-:-:S05]  /*23f0*/  IMAD R15, R0, 0x72, RZ ;  /* 0x00000072000f7824 */ /* 0x000fca00078e02ff */
[----:B------:R-:W-:Y:S01]  /*2400*/  IADD3 R4, P2, PT, R15, R16, RZ ;  /* 0x000000100f047210 */ /* 0x000fe20007f5e0ff */
[C---:B------:R-:W-:Y:S02]  /*2410*/  IMAD R16, R0.reuse, 0x71, RZ ;  /* 0x0000007100107824 */ /* 0x040fe400078e02ff */
[C---:B------:R-:W-:Y:S02]  /*2420*/  IMAD R17, R0.reuse, 0x70, RZ ;  /* 0x0000007000117824 */ /* 0x040fe400078e02ff */
[----:B------:R0:W-:Y:S01]  /*2430*/  STL [R1+0x4f0], R4 ;  /* 0x0004f00401007387 */ /* 0x0001e20000100800 */
[----:B------:R-:W-:-:S03]  /*2440*/  IMAD R18, R0, 0x6f, RZ ;  /* 0x0000006f00127824 */ /* 0x000fc600078e02ff */
[----:B------:R3:W-:Y:S01]  /*2450*/  STL [R1+0x4bc], R3 ;  /* 0x0004bc0301007387 */ /* 0x0007e20000100800 */
[----:B0-----:R-:W-:Y:S01]  /*2460*/  LEA.HI.X.SX32 R4, R10, R2, 0x1, P4 ;  /* 0x000000020a047211 */ /* 0x001fe200020f0eff */
[C---:B------:R-:W-:Y:S02]  /*2470*/  IMAD R19, R0.reuse, 0x6e, RZ ;  /* 0x0000006e00137824 */ /* 0x040fe400078e02ff */
[C---:B------:R-:W-:Y:S02]  /*2480*/  IMAD R20, R0.reuse, 0x6d, RZ ;  /* 0x0000006d00147824 */ /* 0x040fe400078e02ff */
[C---:B------:R-:W-:Y:S02]  /*2490*/  IMAD R21, R0.reuse, 0x6c, RZ ;  /* 0x0000006c00157824 */ /* 0x040fe400078e02ff */
[C---:B------:R-:W-:Y:S02]  /*24a0*/  IMAD R22, R0.reuse, 0x6b, RZ ;  /* 0x0000006b00167824 */ /* 0x040fe400078e02ff */
[----:B------:R-:W-:-:S02]  /*24b0*/  IMAD R23, R0, 0x6a, RZ ;  /* 0x0000006a00177824 */ /* 0x000fc400078e02ff */
[C---:B------:R-:W-:Y:S02]  /*24c0*/  IMAD R24, R0.reuse, 0x69, RZ ;  /* 0x0000006900187824 */ /* 0x040fe400078e02ff */
        /* <DEDUP_REMOVED lines=8> */
[----:B------:R-:W-:Y:S01]  /*2550*/  IMAD R6, R0, 0x5e, RZ ;  /* 0x0000005e00067824 */ /* 0x000fe200078e02ff */
[-C--:B--2---:R-:W-:Y:S02]  /*2560*/  IADD3 R5, P3, PT, R16, R9.reuse, RZ ;  /* 0x0000000910057210 */ /* 0x084fe40007f7e0ff */
[----:B---3--:R-:W-:-:S03]  /*2570*/  IADD3 R3, P4, PT, R17, R9, RZ ;  /* 0x0000000911037210 */ /* 0x008fc60007f9e0ff */
[----:B------:R0:W-:Y:S04]  /*2580*/  STL [R1+0x4f8], R5 ;  /* 0x0004f80501007387 */ /* 0x0001e80000100800 */
[----:B------:R2:W-:Y:S01]  /*2590*/  STL [R1+0x4c4], R4 ;  /* 0x0004c40401007387 */ /* 0x0005e20000100800 */
[----:B0-----:R-:W-:-:S03]  /*25a0*/  LEA.HI.X.SX32 R5, R11, R2, 0x1, P5 ;  /* 0x000000020b057211 */ /* 0x001fc600028f0eff */
[----:B------:R0:W-:Y:S01]  /*25b0*/  STL [R1+0x500], R3 ;  /* 0x0005000301007387 */ /* 0x0001e20000100800 */
[----:B--2---:R-:W-:-:S03]  /*25c0*/  IADD3 R4, P5, PT, R18, R9, RZ ;  /* 0x0000000912047210 */ /* 0x004fc60007fbe0ff */
[----:B------:R2:W-:Y:S04]  /*25d0*/  STL [R1+0x4cc], R5 ;  /* 0x0004cc0501007387 */ /* 0x0005e80000100800 */
[----:B------:R3:W-:Y:S01]  /*25e0*/  STL [R1+0x508], R4 ;  /* 0x0005080401007387 */ /* 0x0007e20000100800 */
[----:B0-----:R-:W-:Y:S02]  /*25f0*/  LEA.HI.X.SX32 R3, R12, R2, 0x1, P6 ;  /* 0x000000020c037211 */ /* 0x001fe400030f0eff */
[----:B--2---:R-:W-:-:S03]  /*2600*/  IADD3 R5, P6, PT, R19, R9, RZ ;  /* 0x0000000913057210 */ /* 0x004fc60007fde0ff */
[----:B------:R0:W-:Y:S01]  /*2610*/  STL [R1+0x4d4], R3 ;  /* 0x0004d40301007387 */ /* 0x0001e20000100800 */
[----:B---3--:R-:W-:-:S03]  /*2620*/  LEA.HI.X.SX32 R4, R13, R2, 0x1, P0 ;  /* 0x000000020d047211 */ /* 0x008fc600000f0eff */
[----:B------:R2:W-:Y:S04]  /*2630*/  STL [R1+0x510], R5 ;  /* 0x0005100501007387 */ /* 0x0005e80000100800 */
[----:B------:R3:W-:Y:S01]  /*2640*/  STL [R1+0x4dc], R4 ;  /* 0x0004dc0401007387 */ /* 0x0007e20000100800 */
[----:B0-----:R-:W-:Y:S02]  /*2650*/  IADD3 R3, P0, PT, R20, R9, RZ ;  /* 0x0000000914037210 */ /* 0x001fe40007f1e0ff */
[----:B--2---:R-:W-:-:S03]  /*2660*/  LEA.HI.X.SX32 R5, R14, R2, 0x1, P1 ;  /* 0x000000020e057211 */ /* 0x004fc600008f0eff */
[----:B------:R0:W-:Y:S01]  /*2670*/  STL [R1+0x518], R3 ;  /* 0x0005180301007387 */ /* 0x0001e20000100800 */
[----:B---3--:R-:W-:-:S03]  /*2680*/  IADD3 R4, P1, PT, R21, R9, RZ ;  /* 0x0000000915047210 */ /* 0x008fc60007f3e0ff */
        /* <DEDUP_REMOVED lines=32> */
[----:B0-----:R-:W-:Y:S01]  /*2890*/  IMAD R3, R0, 0x63, RZ ;  /* 0x0000006300037824 */ /* 0x001fe200078e02ff */
[----:B--2---:R-:W-:Y:S02]  /*28a0*/  IADD3 R5, P2, PT, R29, R9, RZ ;  /* 0x000000091d057210 */ /* 0x004fe40007f5e0ff */
[----:B---3--:R-:W-:-:S03]  /*28b0*/  LEA.HI.X.SX32 R4, R23, R2, 0x1, P3 ;  /* 0x0000000217047211 */ /* 0x008fc600018f0eff */
[----:B------:R0:W-:Y:S01]  /*28c0*/  STL [R1+0x560], R5 ;  /* 0x0005600501007387 */ /* 0x0001e20000100800 */
[----:B------:R-:W-:-:S03]  /*28d0*/  IMAD R11, R0, 0x62, RZ ;  /* 0x00000062000b7824 */ /* 0x000fc600078e02ff */
[----:B------:R2:W-:Y:S01]  /*28e0*/  STL [R1+0x52c], R4 ;  /* 0x00052c0401007387 */ /* 0x0005e20000100800 */
[----:B0-----:R-:W-:Y:S02]  /*28f0*/  IADD3 R5, P3, PT, R3, R9, RZ ;  /* 0x0000000903057210 */ /* 0x001fe40007f7e0ff */
[----:B--2---:R-:W-:-:S03]  /*2900*/  LEA.HI.X.SX32 R4, R24, R2, 0x1, P4 ;  /* 0x0000000218047211 */ /* 0x004fc600020f0eff */
[----:B------:R0:W-:Y:S04]  /*2910*/  STL [R1+0x568], R5 ;  /* 0x0005680501007387 */ /* 0x0001e80000100800 */
        /* <DEDUP_REMOVED lines=11> */
[----:B------:R0:W-:Y:S01]  /*29d0*/  STL [R1+0x580], R5 ;  /* 0x0005800501007387 */ /* 0x0001e20000100800 */
[----:B------:R-:W-:-:S03]  /*29e0*/  IADD3 R12, P0, PT, R7, R9, RZ ;  /* 0x00000009070c7210 */ /* 0x000fc60007f1e0ff */
[----:B------:R2:W-:Y:S04]  /*29f0*/  STL [R1+0x54c], R4 ;  /* 0x00054c0401007387 */ /* 0x0005e80000100800 */
[----:B------:R3:W-:Y:S01]  /*2a00*/  STL [R1+0x588], R12 ;  /* 0x0005880c01007387 */ /* 0x0007e20000100800 */
[----:B0-----:R-:W-:Y:S01]  /*2a10*/  IMAD R5, R0, 0x5d, RZ ;  /* 0x0000005d00057824 */ /* 0x001fe200078e02ff */
[-C--:B--2---:R-:W-:Y:S02]  /*2a20*/  LEA.HI.X.SX32 R4, R28, R2.reuse, 0x1, P1 ;  /* 0x000000021c047211 */ /* 0x084fe400008f0eff */
[-C--:B------:R-:W-:Y:S02]  /*2a30*/  IADD3 R13, P1, PT, R6, R9.reuse, RZ ;  /* 0x00000009060d7210 */ /* 0x080fe40007f3e0ff */
[----:B---3--:R-:W-:Y:S01]  /*2a40*/  LEA.HI.X.SX32 R12, R29, R2, 0x1, P2 ;  /* 0x000000021d0c7211 */ /* 0x008fe200010f0eff */
[----:B------:R0:W-:Y:S04]  /*2a50*/  STL [R1+0x554], R4 ;  /* 0x0005540401007387 */ /* 0x0001e80000100800 */
[----:B------:R2:W-:Y:S01]  /*2a60*/  STL [R1+0x590], R13 ;  /* 0x0005900d01007387 */ /* 0x0005e20000100800 */
[----:B0-----:R-:W-:Y:S01]  /*2a70*/  IMAD R4, R0, 0x5c, RZ ;  /* 0x0000005c00047824 */ /* 0x001fe200078e02ff */
[----:B--2---:R-:W-:-:S02]  /*2a80*/  IADD3 R13, P2, PT, R5, R9, RZ ;  /* 0x00000009050d7210 */ /* 0x004fc40007f5e0ff */
[----:B------:R0:W-:Y:S04]  /*2a90*/  STL [R1+0x55c], R12 ;  /* 0x00055c0c01007387 */ /* 0x0001e80000100800 */
[----:B------:R2:W-:Y:S01]  /*2aa0*/  STL [R1+0x598], R13 ;  /* 0x0005980d01007387 */ /* 0x0005e20000100800 */
[----:B0-----:R-:W-:Y:S01]  /*2ab0*/  LEA.HI.X.SX32 R12, R3, R2, 0x1, P3 ;  /* 0x00000002030c7211 */ /* 0x001fe200018f0eff */
[----:B------:R-:W-:Y:S01]  /*2ac0*/  IMAD R3, R0, 0x5b, RZ ;  /* 0x0000005b00037824 */ /* 0x000fe200078e02ff */
[----:B--2---:R-:W-:-:S03]  /*2ad0*/  IADD3 R13, P3, PT, R4, R9, RZ ;  /* 0x00000009040d7210 */ /* 0x004fc60007f7e0ff */
        /* <DEDUP_REMOVED lines=133> */
[----:B------:R-:W-:Y:S01]  /*3330*/  IMAD.SHL.U32 R8, R0, 0x40, RZ ;  /* 0x0000004000087824 */ /* 0x000fe200078e00ff */
        /* <DEDUP_REMOVED lines=266> */
[----:B------:R0:W-:Y:S01]  /*43e0*/  STL [R1+0x7e4], R12 ;  /* 0x0007e40c01007387 */ /* 0x0001e20000100800 */
[----:B------:R-:W-:-:S03]  /*43f0*/  LEA.HI.X.SX32 R11, R11, R2, 0x1, P0 ;  /* 0x000000020b0b7211 */ /* 0x000fc600000f0eff */
[----:B------:R2:W-:Y:S01]  /*4400*/  STL [R1+0x820], R13 ;  /* 0x0008200d01007387 */ /* 0x0005e20000100800 */
[-C--:B------:R-:W-:Y:S01]  /*4410*/  LEA.HI.X.SX32 R10, R10, R2.reuse, 0x1, P1 ;  /* 0x000000020a0a7211 */ /* 0x080fe200008f0eff */
[----:B0-----:R-:W-:Y:S01]  /*4420*/  IMAD R12, R0, 0xa, RZ ;  /* 0x0000000a000c7824 */ /* 0x001fe200078e02ff */
[-C--:B--2---:R-:W-:Y:S01]  /*4430*/  IADD3 R13, P0, PT, R3, R9.reuse, RZ ;  /* 0x00000009030d7210 */ /* 0x084fe20007f1e0ff */
[----:B------:R0:W-:Y:S04]  /*4440*/  STL [R1+0x7ec], R11 ;  /* 0x0007ec0b01007387 */ /* 0x0001e80000100800 */
[----:B------:R2:W-:Y:S01]  /*4450*/  STL [R1+0x828], R13 ;  /* 0x0008280d01007387 */ /* 0x0005e20000100800 */
[-C--:B------:R-:W-:Y:S01]  /*4460*/  LEA.HI.X.SX32 R8, R8, R2.reuse, 0x1, P2 ;  /* 0x0000000208087211 */ /* 0x080fe200010f0eff */
[----:B0-----:R-:W-:Y:S01]  /*4470*/  IMAD R11, R0, 0x9, RZ ;  /* 0x00000009000b7824 */ /* 0x001fe200078e02ff */
[-C--:B--2---:R-:W-:Y:S01]  /*4480*/  IADD3 R13, P1, PT, R12, R9.reuse, RZ ;  /* 0x000000090c0d7210 */ /* 0x084fe20007f3e0ff */
[----:B------:R0:W-:Y:S04]  /*4490*/  STL [R1+0x7f4], R10 ;  /* 0x0007f40a01007387 */ /* 0x0001e80000100800 */
[----:B------:R2:W-:Y:S01]  /*44a0*/  STL [R1+0x830], R13 ;  /* 0x0008300d01007387 */ /* 0x0005e20000100800 */
[-C--:B------:R-:W-:Y:S01]  /*44b0*/  LEA.HI.X.SX32 R7, R7, R2.reuse, 0x1, P3 ;  /* 0x0000000207077211 */ /* 0x080fe200018f0eff */
[----:B0-----:R-:W-:Y:S01]  /*44c0*/  IMAD.SHL.U32 R10, R0, 0x8, RZ ;  /* 0x00000008000a7824 */ /* 0x001fe200078e00ff */
        /* <DEDUP_REMOVED lines=14> */
[C---:B0-----:R-:W-:Y:S01]  /*45b0*/  IMAD R6, R0.reuse, 0x5, RZ ;  /* 0x0000000500067824 */ /* 0x041fe200078e02ff */
[-C--:B--2---:R-:W-:Y:S01]  /*45c0*/  IADD3 R13, P5, PT, R7, R9.reuse, RZ ;  /* 0x00000009070d7210 */ /* 0x084fe20007fbe0ff */
[----:B------:R0:W-:Y:S04]  /*45d0*/  STL [R1+0x814], R5 ;  /* 0x0008140501007387 */ /* 0x0001e80000100800 */
[----:B------:R2:W-:Y:S01]  /*45e0*/  STL [R1+0x850], R13 ;  /* 0x0008500d01007387 */ /* 0x0005e20000100800 */
[-C--:B------:R-:W-:Y:S01]  /*45f0*/  LEA.HI.X.SX32 R3, R3, R2.reuse, 0x1, P0 ;  /* 0x0000000203037211 */ /* 0x080fe200000f0eff */
[----:B0-----:R-:W-:Y:S01]  /*4600*/  IMAD.SHL.U32 R5, R0, 0x4, RZ ;  /* 0x0000000400057824 */ /* 0x001fe200078e00ff */
[----:B--2---:R-:W-:Y:S01]  /*4610*/  IADD3 R13, P6, PT, R6, R9, RZ ;  /* 0x00000009060d7210 */ /* 0x004fe20007fde0ff */
[----:B------:R0:W-:Y:S04]  /*4620*/  STL [R1+0x81c], R4 ;  /* 0x00081c0401007387 */ /* 0x0001e80000100800 */
[----:B------:R2:W-:Y:S01]  /*4630*/  STL [R1+0x858], R13 ;  /* 0x0008580d01007387 */ /* 0x0005e20000100800 */
[----:B------:R-:W-:-:S03]  /*4640*/  LEA.HI.X.SX32 R14, R12, R2, 0x1, P1 ;  /* 0x000000020c0e7211 */ /* 0x000fc600008f0eff */
[----:B------:R3:W-:Y:S01]  /*4650*/  STL [R1+0x824], R3 ;  /* 0x0008240301007387 */ /* 0x0007e20000100800 */
[C---:B0-----:R-:W-:Y:S01]  /*4660*/  IMAD R4, R0.reuse, 0x3, RZ ;  /* 0x0000000300047824 */ /* 0x041fe200078e02ff */
[----:B--2---:R-:W-:Y:S01]  /*4670*/  IADD3 R13, P0, PT, R5, R9, RZ ;  /* 0x00000009050d7210 */ /* 0x004fe20007f1e0ff */
[----:B---3--:R-:W-:-:S04]  /*4680*/  IMAD.SHL.U32 R3, R0, 0x2, RZ ;  /* 0x0000000200037824 */ /* 0x008fc800078e00ff */
[----:B------:R0:W-:Y:S01]  /*4690*/  STL [R1+0x860], R13 ;  /* 0x0008600d01007387 */ /* 0x0001e20000100800 */
[-C--:B------:R-:W-:Y:S02]  /*46a0*/  LEA.HI.X.SX32 R12, R11, R2.reuse, 0x1, P2 ;  /* 0x000000020b0c7211 */ /* 0x080fe400010f0eff */
[----:B------:R-:W-:Y:S02]  /*46b0*/  LEA.HI.X.SX32 R10, R10, R2, 0x1, P3 ;  /* 0x000000020a0a7211 */ /* 0x000fe400018f0eff */
[-C--:B------:R-:W-:Y:S01]  /*46c0*/  IADD3 R11, P2, PT, R3, R9.reuse, RZ ;  /* 0x00000009030b7210 */ /* 0x080fe20007f5e0ff */
[----:B------:R2:W-:Y:S01]  /*46d0*/  STL [R1+0x82c], R14 ;  /* 0x00082c0e01007387 */ /* 0x0005e20000100800 */
[----:B0-----:R-:W-:Y:S02]  /*46e0*/  IADD3 R13, P1, PT, R4, R9, RZ ;  /* 0x00000009040d7210 */ /* 0x001fe40007f3e0ff */
[----:B------:R-:W-:Y:S02]  /*46f0*/  IADD3 R9, P3, PT, R9, R0, RZ ;  /* 0x0000000009097210 */ /* 0x000fe40007f7e0ff */
[-C--:B------:R-:W-:Y:S01]  /*4700*/  LEA.HI.X.SX32 R8, R8, R2.reuse, 0x1, P4 ;  /* 0x0000000208087211 */ /* 0x080fe200020f0eff */
[----:B------:R2:W-:Y:S01]  /*4710*/  STL [R1+0x868], R13 ;  /* 0x0008680d01007387 */ /* 0x0005e20000100800 */
[----:B------:R-:W-:-:S02]  /*4720*/  LEA.HI.X.SX32 R7, R7, R2, 0x1, P5 ;  /* 0x0000000207077211 */ /* 0x000fc400028f0eff */
[-C--:B------:R-:W-:Y:S01]  /*4730*/  LEA.HI.X.SX32 R6, R6, R2.reuse, 0x1, P6 ;  /* 0x0000000206067211 */ /* 0x080fe200030f0eff */
[----:B------:R2:W-:Y:S01]  /*4740*/  STL [R1+0x834], R12 ;  /* 0x0008340c01007387 */ /* 0x0005e20000100800 */
[----:B------:R-:W-:-:S03]  /*4750*/  LEA.HI.X.SX32 R5, R5, R2, 0x1, P0 ;  /* 0x0000000205057211 */ /* 0x000fc600000f0eff */
[----:B------:R2:W-:Y:S01]  /*4760*/  STL [R1+0x870], R11 ;  /* 0x0008700b01007387 */ /* 0x0005e20000100800 */
[----:B------:R-:W-:-:S03]  /*4770*/  LEA.HI.X.SX32 R4, R4, R2, 0x1, P1 ;  /* 0x0000000204047211 */ /* 0x000fc600008f0eff */
[----:B------:R2:W-:Y:S01]  /*4780*/  STL [R1+0x83c], R10 ;  /* 0x00083c0a01007387 */ /* 0x0005e20000100800 */
[----:B------:R-:W-:-:S03]  /*4790*/  LEA.HI.X.SX32 R3, R3, R2, 0x1, P2 ;  /* 0x0000000203037211 */ /* 0x000fc600010f0eff */
[----:B------:R2:W-:Y:S01]  /*47a0*/  STL [R1+0x878], R9 ;  /* 0x0008780901007387 */ /* 0x0005e20000100800 */
[----:B------:R-:W-:-:S03]  /*47b0*/  LEA.HI.X.SX32 R0, R0, R2, 0x1, P3 ;  /* 0x0000000200007211 */ /* 0x000fc600018f0eff */
[----:B------:R2:W-:Y:S04]  /*47c0*/  STL [R1+0x844], R8 ;  /* 0x0008440801007387 */ /* 0x0005e80000100800 */
[----:B------:R2:W-:Y:S04]  /*47d0*/  STL [R1+0x84c], R7 ;  /* 0x00084c0701007387 */ /* 0x0005e80000100800 */
[----:B------:R2:W-:Y:S04]  /*47e0*/  STL [R1+0x854], R6 ;  /* 0x0008540601007387 */ /* 0x0005e80000100800 */
[----:B------:R2:W-:Y:S04]  /*47f0*/  STL [R1+0x85c], R5 ;  /* 0x00085c0501007387 */ /* 0x0005e80000100800 */
[----:B------:R2:W-:Y:S04]  /*4800*/  STL [R1+0x864], R4 ;  /* 0x0008640401007387 */ /* 0x0005e80000100800 */
[----:B------:R2:W-:Y:S04]  /*4810*/  STL [R1+0x86c], R3 ;  /* 0x00086c0301007387 */ /* 0x0005e80000100800 */
[----:B------:R2:W-:Y:S04]  /*4820*/  STL [R1+0x1e4], RZ ;  /* 0x0001e4ff01007387 */ /* 0x0005e80000100800 */
        /* <DEDUP_REMOVED lines=22> */
[----:B-1----:R2:W-:Y:S02]  /*4990*/  STL [R1+0x1cc], RZ ;  /* 0x0001ccff01007387 */ /* 0x0025e40000100800 */
.L_x_1:
[----:B--2---:R-:W2:Y:S01]  /*49a0*/  LDL R3, [R1+0x1ac] ;  /* 0x0001ac0001037983 */ /* 0x004ea20000100800 */
[----:B------:R-:W0:Y:S03]  /*49b0*/  LDC R0, c[0x0][0x3a0] ;  /* 0x0000e800ff007b82 */ /* 0x000e260000000800 */
[----:B--2---:R1:W-:Y:S04]  /*49c0*/  STL [R1+0x1228], R3 ;  /* 0x0012280301007387 */ /* 0x0043e80000100800 */
[----:B------:R-:W2:Y:S04]  /*49d0*/  LDL R2, [R1+0x250] ;  /* 0x0002500001027983 */ /* 0x000ea80000100800 */
[----:B-1----:R-:W0:Y:S04]  /*49e0*/  LDL R3, [R1+0x3b0] ;  /* 0x0003b00001037983 */ /* 0x002e280000100800 */
[----:B------:R-:W-:Y:S04]  /*49f0*/  STL [R1+0x111c], R29 ;  /* 0x00111c1d01007387 */ /* 0x000fe80000100800 */
        /* <DEDUP_REMOVED lines=67> */
[----:B------:R1:W-:Y:S04]  /*4e30*/  STL [R1+0x1224], R5 ;  /* 0x0012240501007387 */ /* 0x0003e80000100800 */
        /* <DEDUP_REMOVED lines=18> */
[----:B------:R-:W-:Y:S01]  /*4f60*/  STL [R1+0x10c8], R21 ;  /* 0x0010c81501007387 */ /* 0x000fe20000100800 */
[----:B0-----:R-:W-:-:S03]  /*4f70*/  IMAD R0, R3, -0x80, R0 ;  /* 0xffffff8003007824 */ /* 0x001fc600078e0200 */
[----:B------:R-:W-:Y:S04]  /*4f80*/  STL [R1+0x10c4], R22 ;  /* 0x0010c41601007387 */ /* 0x000fe80000100800 */
[----:B------:R-:W-:Y:S04]  /*4f90*/  STL [R1+0x10c0], R23 ;  /* 0x0010c01701007387 */ /* 0x000fe80000100800 */
[----:B------:R-:W-:Y:S04]  /*4fa0*/  STL [R1+0x10bc], R25 ;  /* 0x0010bc1901007387 */ /* 0x000fe80000100800 */
[----:B------:R-:W-:Y:S04]  /*4fb0*/  STL [R1+0x10b8], R27 ;  /* 0x0010b81b01007387 */ /* 0x000fe80000100800 */
[----:B------:R-:W2:Y:S01]  /*4fc0*/  LDL.LU R3, [R1+0x1228] ;  /* 0x0012280001037983 */ /* 0x000ea20000300800 */
[----:B------:R-:W-:-:S02]  /*4fd0*/  ISETP.GT.AND P2, PT, R0, RZ, PT ;  /* 0x000000ff0000720c */ /* 0x000fc40003f44270 */
[----:B-1----:R-:W-:-:S11]  /*4fe0*/  PRMT R5, RZ, 0x7610, R5 ;  /* 0x00007610ff057816 */ /* 0x002fd60000000005 */
[----:B--2---:R-:W2:Y:S01]  /*4ff0*/  @P2 LDG.E.U8 R5, desc[UR6][R2.64] ;  /* 0x0000000602052981 */ /* 0x004ea2000c1e1100 */
[----:B------:R-:W-:-:S03]  /*5000*/  ISETP.GT.AND P3, PT, R0, 0x1, PT ;  /* 0x000000010000780c */ /* 0x000fc60003f64270 */
[----:B--2---:R0:W-:Y:S04]  /*5010*/  STL [R1+0x2a4], R5 ;  /* 0x0002a40501007387 */ /* 0x0041e80000100800 */
[----:B0-----:R-:W2:Y:S04]  /*5020*/  LDL.LU R5, [R1+0x1224] ;  /* 0x0012240001057983 */ /* 0x001ea80000300800 */
[----:B------:R-:W3:Y:S04]  /*5030*/  LDL R2, [R1+0x874] ;  /* 0x0008740001027983 */ /* 0x000ee80000100800 */
[----:B------:R-:W3:Y:S01]  /*5040*/  LDL R3, [R1+0x878] ;  /* 0x0008780001037983 */ /* 0x000ee20000100800 */
[----:B------:R-:W-:-:S02]  /*5050*/  PRMT R13, RZ, 0x7610, R13 ;  /* 0x00007610ff0d7816 */ /* 0x000fc4000000000d */
[----:B---3--:R-:W-:-:S04]  /*5060*/  @P3 LOP3.LUT R3, R3, R2, RZ, 0x3c, !PT ;  /* 0x0000000203033212 */ /* 0x008fc800078e3cff */
[----:B------:R-:W-:-:S04]  /*5070*/  @P3 LOP3.LUT R2, R3, R2, RZ, 0x3c, !PT ;  /* 0x0000000203023212 */ /* 0x000fc800078e3cff */
[----:B------:R-:W-:-:S05]  /*5080*/  @P3 LOP3.LUT R3, R3, R2, RZ, 0x3c, !PT ;  /* 0x0000000203033212 */ /* 0x000fca00078e3cff */
[----:B------:R-:W3:Y:S01]  /*5090*/  @P3 LDG.E.U8 R13, desc[UR6][R2.64] ;  /* 0x00000006020d3981 */ /* 0x000ee2000c1e1100 */
[----:B------:R-:W-:-:S03]  /*50a0*/  ISETP.GT.AND P4, PT, R0, 0x2, PT ;  /* 0x000000020000780c */ /* 0x000fc60003f84270 */
[----:B---3--:R0:W-:Y:S04]  /*50b0*/  STL [R1+0x2a0], R13 ;  /* 0x0002a00d01007387 */ /* 0x0081e80000100800 */
[----:B0-----:R-:W3:Y:S04]  /*50c0*/  LDL.LU R13, [R1+0x1220] ;  /* 0x00122000010d7983 */ /* 0x001ee80000300800 */
[----:B------:R-:W4:Y:S04]  /*50d0*/  LDL R2, [R1+0x86c] ;  /* 0x00086c0001027983 */ /* 0x000f280000100800 */
[----:B------:R-:W4:Y:S01]  /*50e0*/  LDL R3, [R1+0x870] ;  /* 0x0008700001037983 */ /* 0x000f220000100800 */
[----:B------:R-:W-:-:S02]  /*50f0*/  PRMT R29, RZ, 0x7610, R29 ;  /* 0x00007610ff1d7816 */ /* 0x000fc4000000001d */
[----:B----4-:R-:W-:-:S04]  /*5100*/  @P4 LOP3.LUT R3, R3, R2, RZ, 0x3c, !PT ;  /* 0x0000000203034212 */ /* 0x010fc800078e3cff */
[----:B------:R-:W-:-:S04]  /*5110*/  @P4 LOP3.LUT R2, R3, R2, RZ, 0x3c, !PT ;  /* 0x0000000203024212 */ /* 0x000fc800078e3cff */
[----:B------:R-:W-:-:S05]  /*5120*/  @P4 LOP3.LUT R3, R3, R2, RZ, 0x3c, !PT ;  /* 0x0000000203034212 */ /* 0x000fca00078e3cff */
[----:B------:R-:W4:Y:S01]  /*5130*/  @P4 LDG.E.U8 R29, desc[UR6][R2.64] ;  /* 0x00000006021d4981 */ /* 0x000f22000c1e1100 */
[----:B------:R-:W-:-:S03]  /*5140*/  ISETP.GT.AND P1, PT, R0, 0x3, PT ;  /* 0x000000030000780c */ /* 0x000fc60003f24270 */
[----:B----4-:R0:W-:Y:S04]  /*5150*/  STL [R1+0x29c], R29 ;  /* 0x00029c1d01007387 */ /* 0x0101e80000100800 */
[----:B0-----:R-:W4:Y:S04]  /*5160*/  LDL.LU R29, [R1+0x121c] ;  /* 0x00121c00011d7983 */ /* 0x001f280000300800 */
[----:B------:R-:W5:Y:S04]  /*5170*/  LDL R2, [R1+0x864] ;  /* 0x0008640001027983 */ /* 0x000f680000100800 */
[----:B------:R-:W5:Y:S01]  /*5180*/  LDL R3, [R1+0x868] ;  /* 0x0008680001037983 */ /* 0x000f620000100800 */
[----:B---3--:R-:W-:-:S02]  /*5190*/  PRMT R13, RZ, 0x7610, R13 ;  /* 0x00007610ff0d7816 */ /* 0x008fc4000000000d */
[----:B-----5:R-:W-:-:S04]  /*51a0*/  @P1 LOP3.LUT R3, R3, R2, RZ, 0x3c, !PT ;  /* 0x0000000203031212 */ /* 0x020fc800078e3cff */
[----:B------:R-:W-:-:S04]  /*51b0*/  @P1 LOP3.LUT R2, R3, R2, RZ, 0x3c, !PT ;  /* 0x0000000203021212 */ /* 0x000fc800078e3cff */
[----:B------:R-:W-:-:S05]  /*51c0*/  @P1 LOP3.LUT R3, R3, R2, RZ, 0x3c, !PT ;  /* 0x0000000203031212 */ /* 0x000fca00078e3cff */
[----:B------:R-:W3:Y:S01]  /*51d0*/  @P1 LDG.E.U8 R13, desc[UR6][R2.64] ;  /* 0x00000006020d1981 */ /* 0x000ee2000c1e1100 */
[----:B------:R-:W-:-:S03]  /*51e0*/  ISETP.GT.AND P0, PT, R0, 0x4, PT ;  /* 0x000000040000780c */ /* 0x000fc60003f04270 */
[----:B---3--:R0:W-:Y:S04]  /*51f0*/  STL [R1+0x298], R13 ;  /* 0x0002980d01007387 */ /* 0x0081e80000100800 */
[----:B0-----:R-:W3:Y:S04]  /*5200*/  LDL.LU R13, [R1+0x1218] ;  /* 0x00121800010d7983 */ /* 0x001ee80000300800 */
[----:B------:R-:W5:Y:S04]  /*5210*/  LDL R2, [R1+0x85c] ;  /* 0x00085c0001027983 */ /* 0x000f680000100800 */
[----:B------:R-:W5:Y:S01]  /*5220*/  LDL R3, [R1+0x860] ;  /* 0x0008600001037983 */ /* 0x000f620000100800 */
[----:B----4-:R-:W-:-:S02]  /*5230*/  PRMT R29, RZ, 0x7610, R29 ;  /* 0x00007610ff1d7816 */ /* 0x010fc4000000001d */
[----:B-----5:R-:W-:-:S04]  /*5240*/  @P0 LOP3.LUT R3, R3, R2, RZ, 0x3c, !PT ;  /* 0x0000000203030212 */ /* 0x020fc800078e3cff */
        /* <DEDUP_REMOVED lines=8> */
[----:B--2---:R-:W-:-:S02]  /*52d0*/  PRMT R5, RZ, 0x7610, R5 ;  /* 0x00007610ff057816 */ /* 0x004fc40000000005 */
[----:B-----5:R-:W-:-:S04]  /*52e0*/  @P2 LOP3.LUT R3, R3, R2, RZ, 0x3c, !PT ;  /* 0x0000000203032212 */ /* 0x020fc800078e3cff */
[----:B------:R-:W-:-:S04]  /*52f0*/  @P2 LOP3.LUT R2, R3, R2, RZ, 0x3c, !PT ;  /* 0x0000000203022212 */ /* 0x000fc800078e3cff */
[----:B------:R-:W-:-:S05]  /*5300*/  @P2 LOP3.LUT R3, R3, R2, RZ, 0x3c, !PT ;  /* 0x0000000203032212 */ /* 0x000fca00078e3cff */
[----:B------:R-:W2:Y:S01]  /*5310*/  @P2 LDG.E.U8 R5, desc[UR6][R2.64] ;  /* 0x0000000602052981 */ /* 0x000ea2000c1e1100 */
[----:B------:R-:W-:-:S03]  /*5320*/  ISETP.GT.AND P3, PT, R0, 0x6, PT ;  /* 0x000000060000780c */ /* 0x000fc60003f64270 */
[----:B--2---:R0:W-:Y:S04]  /*5330*/  STL [R1+0x290], R5 ;  /* 0x0002900501007387 */ /* 0x0041e80000100800 */
[----:B0-----:R-:W2:Y:S04]  /*5340*/  LDL.LU R5, [R1+0x1210] ;  /* 0x0012100001057983 */ /* 0x001ea80000300800 */
        /* <DEDUP_REMOVED lines=632> */
[----:B------:R-:W-:-:S02]  /*7ad0*/  PRMT R12, RZ, 0x7610, R12 ;  /* 0x00007610ff0c7816 */ /* 0x000fc4000000000c */
[----:B-----5:R-:W-:-:S04]  /*7ae0*/  @P0 LOP3.LUT R3, R3, R2, RZ, 0x3c, !PT ;  /* 0x0000000203030212 */ /* 0x020fc800078e3cff */
[----:B------:R-:W-:-:S04]  /*7af0*/  @P0 LOP3.LUT R2, R3, R2, RZ, 0x3c, !PT ;  /* 0x0000000203020212 */ /* 0x000fc800078e3cff */
[----:B------:R-:W-:-:S05]  /*7b00*/  @P0 LOP3.LUT R3, R3, R2, RZ, 0x3c, !PT ;  /* 0x0000000203030212 */ /* 0x000fca00078e3cff */
[----:B------:R-:W5:Y:S01]  /*7b10*/  @P0 LDG.E.U8 R12, desc[UR6][R2.64] ;  /* 0x00000006020c0981 */ /* 0x000f62000c1e1100 */
[----:B------:R-:W-:-:S03]  /*7b20*/  ISETP.GT.AND P2, PT, R0, 0x46, PT ;  /* 0x000000460000780c */ /* 0x000fc60003f44270 */
[----:B-----5:R0:W-:Y:S04]  /*7b30*/  STL [R1+0x84], R12 ;  /* 0x0000840c01007387 */ /* 0x0201e80000100800 */
[----:B0-----:R-:W5:Y:S04]  /*7b40*/  LDL.LU R12, [R1+0x1110] ;  /* 0x00111000010c7983 */ /* 0x001f680000300800 */
[----:B------:R-:W2:Y:S04]  /*7b50*/  LDL R2, [R1+0x64c] ;  /* 0x00064c0001027983 */ /* 0x000ea80000100800 */
[----:B------:R-:W2:Y:S01]  /*7b60*/  LDL R3, [R1+0x650] ;  /* 0x0006500001037983 */ /* 0x000ea20000100800 */
[----:B------:R-:W-:-:S02]  /*7b70*/  PRMT R4, RZ, 0x7610, R4 ;  /* 0x00007610ff047816 */ /* 0x000fc40000000004 */
[----:B--2---:R-:W-:-:S04]  /*7b80*/  @P2 LOP3.LUT R3, R3, R2, RZ, 0x3c, !PT ;  /* 0x0000000203032212 */ /* 0x004fc800078e3cff */
[----:B------:R-:W-:-:S04]  /*7b90*/  @P2 LOP3.LUT R2, R3, R2, RZ, 0x3c, !PT ;  /* 0x0000000203022212 */ /* 0x000fc800078e3cff */
[----:B------:R-:W-:-:S05]  /*7ba0*/  @P2 LOP3.LUT R3, R3, R2, RZ, 0x3c, !PT ;  /* 0x0000000203032212 */ /* 0x000fca00078e3cff */
[----:B------:R-:W2:Y:S01]  /*7bb0*/  @P2 LDG.E.U8 R4, desc[UR6][R2.64] ;  /* 0x0000000602042981 */ /* 0x000ea2000c1e1100 */
[----:B------:R-:W-:-:S03]  /*7bc0*/  ISETP.GT.AND P3, PT, R0, 0x47, PT ;  /* 0x000000470000780c */ /* 0x000fc60003f64270 */
[----:B--2---:R0:W-:Y:S04]  /*7bd0*/  STL [R1+0x80], R4 ;  /* 0x0000800401007387 */ /* 0x0041e80000100800 */
[----:B0-----:R-:W2:Y:S04]  /*7be0*/  LDL.LU R4, [R1+0x110c] ;  /* 0x00110c0001047983 */ /* 0x001ea80000300800 */
        /* <DEDUP_REMOVED lines=112> */
[----:B----4-:R-:W-:-:S02]  /*82f0*/  PRMT R29, RZ, 0x7610, R29 ;  /* 0x00007610ff1d7816 */ /* 0x010fc4000000001d */
[----:B--2---:R-:W-:-:S04]  /*8300*/  @P4 LOP3.LUT R3, R3, R2, RZ, 0x3c, !PT ;  /* 0x0000000203034212 */ /* 0x004fc800078e3cff */
[----:B------:R-:W-:-:S04]  /*8310*/  @P4 LOP3.LUT R2, R3, R2, RZ, 0x3c, !PT ;  /* 0x0000000203024212 */ /* 0x000fc800078e3cff */
[----:B------:R-:W-:-:S05]  /*8320*/  @P4 LOP3.LUT R3, R3, R2, RZ, 0x3c, !PT ;  /* 0x0000000203034212 */ /* 0x000fca00078e3cff */
[----:B------:R0:W2:Y:S04]  /*8330*/  @P4 LDG.E.U8 R29, desc[UR6][R2.64] ;  /* 0x00000006021d4981 */ /* 0x0000a8000c1e1100 */
[----:B------:R-:W0:Y:S04]  /*8340*/  LDL R2, [R1+0x5e4] ;  /* 0x0005e40001027983 */ /* 0x000e280000100800 */
[----:B------:R-:W0:Y:S01]  /*8350*/  LDL R3, [R1+0x5e8] ;  /* 0x0005e80001037983 */ /* 0x000e220000100800 */
[----:B------:R-:W-:Y:S02]  /*8360*/  ISETP.GT.AND P1, PT, R0, 0x53, PT ;  /* 0x000000530000780c */ /* 0x000fe40003f24270 */
[----:B------:R-:W-:-:S11]  /*8370*/  PRMT R18, RZ, 0x7610, R18 ;  /* 0x00007610ff127816 */ /* 0x000fd60000000012 */
[----:B0-----:R-:W-:-:S04]  /*8380*/  @P1 LOP3.LUT R3, R3, R2, RZ, 0x3c, !PT ;  /* 0x0000000203031212 */ /* 0x001fc800078e3cff */
[----:B------:R-:W-:-:S04]  /*8390*/  @P1 LOP3.LUT R2, R3, R2, RZ, 0x3c, !PT ;  /* 0x0000000203021212 */ /* 0x000fc800078e3cff */
[----:B------:R-:W-:-:S05]  /*83a0*/  @P1 LOP3.LUT R3, R3, R2, RZ, 0x3c, !PT ;  /* 0x0000000203031212 */ /* 0x000fca00078e3cff */
[----:B------:R-:W4:Y:S04]  /*83b0*/  @P1 LDG.E.U8 R18, desc[UR6][R2.64] ;  /* 0x0000000602121981 */ /* 0x000f28000c1e1100 */
[----:B--2---:R0:W-:Y:S04]  /*83c0*/  STL [R1+0x50], R29 ;  /* 0x0000501d01007387 */ /* 0x0041e80000100800 */
[----:B0-----:R-:W2:Y:S04]  /*83d0*/  LDL R29, [R1+0x5c8] ;  /* 0x0005c800011d7983 */ /* 0x001ea80000100800 */
[----:B----4-:R0:W-:Y:S04]  /*83e0*/  STL [R1+0x4c], R18 ;  /* 0x00004c1201007387 */ /* 0x0101e80000100800 */
[----:B0-----:R-:W4:Y:S04]  /*83f0*/  LDL.LU R18, [R1+0x10dc] ;  /* 0x0010dc0001127983 */ /* 0x001f280000300800 */
[----:B------:R-:W2:Y:S04]  /*8400*/  LDL R2, [R1+0x5dc] ;  /* 0x0005dc0001027983 */ /* 0x000ea80000100800 */
[----:B------:R-:W2:Y:S01]  /*8410*/  LDL R3, [R1+0x5e0] ;  /* 0x0005e00001037983 */ /* 0x000ea20000100800 */
[----:B------:R-:W-:-:S02]  /*8420*/  ISETP.GT.AND P0, PT, R0, 0x54, PT ;  /* 0x000000540000780c */ /* 0x000fc40003f04270 */
[----:B------:R-:W-:-:S11]  /*8430*/  PRMT R16, RZ, 0x7610, R16 ;  /* 0x00007610ff107816 */ /* 0x000fd60000000010 */
        /* <DEDUP_REMOVED lines=24> */
[C---:B------:R-:W-:Y:S02]  /*85c0*/  ISETP.GT.AND P4, PT, R0.reuse, 0x57, PT ;  /* 0x000000570000780c */ /* 0x040fe40003f84270 */
[----:B---3--:R-:W-:Y:S01]  /*85d0*/  PRMT R13, RZ, 0x7610, R13 ;  /* 0x00007610ff0d7816 */ /* 0x008fe2000000000d */
[----:B--2---:R0:W-:Y:S04]  /*85e0*/  STL [R1+0x40], R17 ;  /* 0x0000401101007387 */ /* 0x0041e80000100800 */
[----:B0-----:R-:W2:Y:S04]  /*85f0*/  LDL.LU R17, [R1+0x10d0] ;  /* 0x0010d00001117983 */ /* 0x001ea80000300800 */
[----:B------:R-:W3:Y:S02]  /*8600*/  LDL R3, [R1+0x5c4] ;  /* 0x0005c40001037983 */ /* 0x000ee40000100800 */
[----:B------:R-:W-:Y:S01]  /*8610*/  @P4 IMAD.MOV.U32 R2, RZ, RZ, R29 ;  /* 0x000000ffff024224 */ /* 0x000fe200078e001d */
[----:B------:R-:W-:-:S02]  /*8620*/  ISETP.GT.AND P1, PT, R0, 0x58, PT ;  /* 0x000000580000780c */ /* 0x000fc40003f24270 */
[----:B------:R-:W-:Y:S01]  /*8630*/  PRMT R19, RZ, 0x7610, R19 ;  /* 0x00007610ff137816 */ /* 0x000fe20000000013 */
[----:B------:R-:W2:Y:S04]  /*8640*/  LDL R29, [R1+0x59c] ;  /* 0x00059c00011d7983 */ /* 0x000ea80000100800 */
[----:B---3--:R0:W3:Y:S04]  /*8650*/  @P4 LDG.E.U8 R13, desc[UR6][R2.64] ;  /* 0x00000006020d4981 */ /* 0x0080e8000c1e1100 */
[----:B------:R-:W0:Y:S04]  /*8660*/  LDL R2, [R1+0x5bc] ;  /* 0x0005bc0001027983 */ /* 0x000e280000100800 */
[----:B------:R-:W0:Y:S02]  /*8670*/  LDL R3, [R1+0x5c0] ;  /* 0x0005c00001037983 */ /* 0x000e240000100800 */
[----:B0-----:R-:W-:-:S04]  /*8680*/  @P1 LOP3.LUT R3, R3, R2, RZ, 0x3c, !PT ;  /* 0x0000000203031212 */ /* 0x001fc800078e3cff */
[----:B------:R-:W-:-:S04]  /*8690*/  @P1 LOP3.LUT R2, R3, R2, RZ, 0x3c, !PT ;  /* 0x0000000203021212 */ /* 0x000fc800078e3cff */
[----:B------:R-:W-:-:S05]  /*86a0*/  @P1 LOP3.LUT R3, R3, R2, RZ, 0x3c, !PT ;  /* 0x0000000203031212 */ /* 0x000fca00078e3cff */
[----:B------:R-:W2:Y:S04]  /*86b0*/  @P1 LDG.E.U8 R19, desc[UR6][R2.64] ;  /* 0x0000000602131981 */ /* 0x000ea8000c1e1100 */
[----:B---3--:R0:W-:Y:S04]  /*86c0*/  STL [R1+0x3c], R13 ;  /* 0x00003c0d01007387 */ /* 0x0081e80000100800 */
[----:B0-----:R-:W3:Y:S04]  /*86d0*/  LDL R13, [R1+0x5a0] ;  /* 0x0005a000010d7983 */ /* 0x001ee80000100800 */
[----:B--2---:R0:W-:Y:S04]  /*86e0*/  STL [R1+0x38], R19 ;  /* 0x0000381301007387 */ /* 0x0041e80000100800 */
[----:B0-----:R-:W2:Y:S04]  /*86f0*/  LDL.LU R19, [R1+0x10cc] ;  /* 0x0010cc0001137983 */ /* 0x001ea80000300800 */
[----:B------:R-:W2:Y:S04]  /*8700*/  LDL R2, [R1+0x5b4] ;  /* 0x0005b40001027983 */ /* 0x000ea80000100800 */
[----:B------:R-:W2:Y:S01]  /*8710*/  LDL R3, [R1+0x5b8] ;  /* 0x0005b80001037983 */ /* 0x000ea20000100800 */
[----:B------:R-:W-:-:S02]  /*8720*/  ISETP.GT.AND P0, PT, R0, 0x59, PT ;  /* 0x000000590000780c */ /* 0x000fc40003f04270 */
[----:B------:R-:W-:-:S11]  /*8730*/  PRMT R5, RZ, 0x7610, R5 ;  /* 0x00007610ff057816 */ /* 0x000fd60000000005 */
        /* <DEDUP_REMOVED lines=11> */
[----:B------:R-:W3:Y:S04]  /*87f0*/  @P2 LDG.E.U8 R21, desc[UR6][R2.64] ;  /* 0x0000000602152981 */ /* 0x000ee8000c1e1100 */
[----:B--2---:R0:W-:Y:S04]  /*8800*/  STL [R1+0x34], R5 ;  /* 0x0000340501007387 */ /* 0x0041e80000100800 */
[----:B0-----:R-:W2:Y:S04]  /*8810*/  LDL R5, [R1+0x590] ;  /* 0x0005900001057983 */ /* 0x001ea80000100800 */
[----:B---3--:R0:W-:Y:S04]  /*8820*/  STL [R1+0x30], R21 ;  /* 0x0000301501007387 */ /* 0x0081e80000100800 */
[----:B0-----:R-:W3:Y:S04]  /*8830*/  LDL.LU R21, [R1+0x10c8] ;  /* 0x0010c80001157983 */ /* 0x001ee80000300800 */
[----:B------:R-:W2:Y:S04]  /*8840*/  LDL R2, [R1+0x5a4] ;  /* 0x0005a40001027983 */ /* 0x000ea80000100800 */
[----:B------:R-:W2:Y:S01]  /*8850*/  LDL R3, [R1+0x5a8] ;  /* 0x0005a80001037983 */ /* 0x000ea20000100800 */
[----:B------:R-:W-:-:S02]  /*8860*/  ISETP.GT.AND P3, PT, R0, 0x5b, PT ;  /* 0x0000005b0000780c */ /* 0x000fc40003f64270 */
[----:B------:R-:W-:-:S11]  /*8870*/  PRMT R22, RZ, 0x7610, R22 ;  /* 0x00007610ff167816 */ /* 0x000fd60000000016 */
[----:B--2---:R-:W-:-:S04]  /*8880*/  @P3 LOP3.LUT R3, R3, R2, RZ, 0x3c, !PT ;  /* 0x0000000203033212 */ /* 0x004fc800078e3cff */
[----:B------:R-:W-:-:S04]  /*8890*/  @P3 LOP3.LUT R2, R3, R2, RZ, 0x3c, !PT ;  /* 0x0000000203023212 */ /* 0x000fc800078e3cff */
[----:B------:R-:W-:-:S05]  /*88a0*/  @P3 LOP3.LUT R3, R3, R2, RZ, 0x3c, !PT ;  /* 0x0000000203033212 */ /* 0x000fca00078e3cff */
[----:B------:R0:W2:Y:S01]  /*88b0*/  @P3 LDG.E.U8 R22, desc[UR6][R2.64] ;  /* 0x0000000602163981 */ /* 0x0000a2000c1e1100 */
[----:B------:R-:W-:Y:S02]  /*88c0*/  ISETP.GT.AND P4, PT, R0, 0x5c, PT ;  /* 0x0000005c0000780c */ /* 0x000fe40003f84270 */
[----:B-----5:R-:W-:-:S11]  /*88d0*/  PRMT R12, RZ, 0x7610, R12 ;  /* 0x00007610ff0c7816 */ /* 0x020fd6000000000c */
[----:B0-----:R-:W-:Y:S02]  /*88e0*/  @P4 IMAD.MOV.U32 R2, RZ, RZ, R13 ;  /* 0x000000ffff024224 */ /* 0x001fe400078e000d */
[----:B------:R-:W-:-:S05]  /*88f0*/  @P4 IMAD.MOV.U32 R3, RZ, RZ, R29 ;  /* 0x000000ffff034224 */ /* 0x000fca00078e001d */
[----:B------:R0:W5:Y:S04]  /*8900*/  @P4 LDG.E.U8 R12, desc[UR6][R2.64] ;  /* 0x00000006020c4981 */ /* 0x000168000c1e1100 */
[----:B--2---:R1:W-:Y:S04]  /*8910*/  STL [R1+0x2c], R22 ;  /* 0x00002c1601007387 */ /* 0x0043e80000100800 */
[----:B-1----:R-:W2:Y:S04]  /*8920*/  LDL.LU R22, [R1+0x10c4] ;  /* 0x0010c40001167983 */ /* 0x002ea80000300800 */
[----:B------:R-:W0:Y:S04]  /*8930*/  LDL R2, [R1+0x594] ;  /* 0x0005940001027983 */ /* 0x000e280000100800 */
[----:B------:R-:W0:Y:S01]  /*8940*/  LDL R3, [R1+0x598] ;  /* 0x0005980001037983 */ /* 0x000e220000100800 */
[----:B------:R-:W-:-:S02]  /*8950*/  ISETP.GT.AND P1, PT, R0, 0x5d, PT ;  /* 0x0000005d0000780c */ /* 0x000fc40003f24270 */
[----:B------:R-:W-:Y:S01]  /*8960*/  PRMT R23, RZ, 0x7610, R23 ;  /* 0x00007610ff177816 */ /* 0x000fe20000000017 */
[----:B------:R-:W2:Y:S04]  /*8970*/  LDL R29, [R1+0x580] ;  /* 0x00058000011d7983 */ /* 0x000ea80000100800 */
[----:B------:R-:W2:Y:S06]  /*8980*/  LDL R13, [R1+0x574] ;  /* 0x00057400010d7983 */ /* 0x000eac0000100800 */
[----:B0-----:R-:W-:-:S04]  /*8990*/  @P1 LOP3.LUT R3, R3, R2, RZ, 0x3c, !PT ;  /* 0x0000000203031212 */ /* 0x001fc800078e3cff */
[----:B------:R-:W-:-:S04]  /*89a0*/  @P1 LOP3.LUT R2, R3, R2, RZ, 0x3c, !PT ;  /* 0x0000000203021212 */ /* 0x000fc800078e3cff */
[----:B------:R-:W-:-:S05]  /*89b0*/  @P1 LOP3.LUT R3, R3, R2, RZ, 0x3c, !PT ;  /* 0x0000000203031212 */ /* 0x000fca00078e3cff */
[----:B------:R-:W2:Y:S04]  /*89c0*/  @P1 LDG.E.U8 R23, desc[UR6][R2.64] ;  /* 0x0000000602171981 */ /* 0x000ea8000c1e1100 */
[----:B-----5:R0:W-:Y:S04]  /*89d0*/  STL [R1+0x28], R12 ;  /* 0x0000280c01007387 */ /* 0x0201e80000100800 */
[----:B0-----:R-:W5:Y:S01]  /*89e0*/  LDL R12, [R1+0x578] ;  /* 0x00057800010c7983 */ /* 0x001f620000100800 */
[----:B------:R-:W-:-:S03]  /*89f0*/  ISETP.GT.AND P0, PT, R0, 0x5e, PT ;  /* 0x0000005e0000780c */ /* 0x000fc60003f04270 */
[----:B--2---:R0:W-:Y:S04]  /*8a00*/  STL [R1+0x24], R23 ;  /* 0x0000241701007387 */ /* 0x0041e80000100800 */
[----:B0-----:R-:W2:Y:S04]  /*8a10*/  LDL.LU R23, [R1+0x10c0] ;  /* 0x0010c00001177983 */ /* 0x001ea80000300800 */
[----:B------:R-:W2:Y:S01]  /*8a20*/  LDL R3, [R1+0x58c] ;  /* 0x00058c0001037983 */ /* 0x000ea20000100800 */
[----:B------:R-:W-:Y:S01]  /*8a30*/  PRMT R4, RZ, 0x7610, R4 ;  /* 0x00007610ff047816 */ /* 0x000fe20000000004 */
[----:B------:R-:W-:Y:S01]  /*8a40*/  @P0 IMAD.MOV.U32 R2, RZ, RZ, R5 ;  /* 0x000000ffff020224 */ /* 0x000fe200078e0005 */
[----:B------:R-:W-:Y:S01]  /*8a50*/  ISETP.GT.AND P2, PT, R0, 0x5f, PT ;  /* 0x0000005f0000780c */ /* 0x000fe20003f44270 */
[----:B------:R-:W3:Y:S04]  /*8a60*/  LDL R5, [R1+0x4fc] ;  /* 0x0004fc0001057983 */ /* 0x000ee80000100800 */
[----:B--2---:R0:W2:Y:S04]  /*8a70*/  @P0 LDG.E.U8 R4, desc[UR6][R2.64] ;  /* 0x0000000602040981 */ /* 0x0040a8000c1e1100 */
[----:B------:R-:W0:Y:S04]  /*8a80*/  LDL R2, [R1+0x584] ;  /* 0x0005840001027983 */ /* 0x000e280000100800 */
[----:B------:R-:W0:Y:S01]  /*8a90*/  LDL R3, [R1+0x588] ;  /* 0x0005880001037983 */ /* 0x000e220000100800 */
[----:B------:R-:W-:-:S02]  /*8aa0*/  PRMT R25, RZ, 0x7610, R25 ;  /* 0x00007610ff197816 */ /* 0x000fc40000000019 */
[----:B0-----:R-:W-:-:S04]  /*8ab0*/  @P2 LOP3.LUT R3, R3, R2, RZ, 0x3c, !PT ;  /* 0x0000000203032212 */ /* 0x001fc800078e3cff */
[----:B------:R-:W-:-:S04]  /*8ac0*/  @P2 LOP3.LUT R2, R3, R2, RZ, 0x3c, !PT ;  /* 0x0000000203022212 */ /* 0x000fc800078e3cff */
[----:B------:R-:W-:-:S05]  /*8ad0*/  @P2 LOP3.LUT R3, R3, R2, RZ, 0x3c, !PT ;  /* 0x0000000203032212 */ /* 0x000fca00078e3cff */
[----:B------:R-:W3:Y:S04]  /*8ae0*/  @P2 LDG.E.U8 R25, desc[UR6][R2.64] ;  /* 0x0000000602192981 */ /* 0x000ee8000c1e1100 */
[----:B--2---:R0:W-:Y:S04]  /*8af0*/  STL [R1+0x20], R4 ;  /* 0x0000200401007387 */ /* 0x0041e80000100800 */
[----:B0-----:R-:W2:Y:S01]  /*8b00*/  LDL R4, [R1+0x500] ;  /* 0x0005000001047983 */ /* 0x001ea20000100800 */
[----:B------:R-:W-:-:S03]  /*8b10*/  ISETP.GT.AND P3, PT, R0, 0x60, PT ;  /* 0x000000600000780c */ /* 0x000fc60003f64270 */
[----:B---3--:R0:W-:Y:S04]  /*8b20*/  STL [R1+0x1c], R25 ;  /* 0x00001c1901007387 */ /* 0x0081e80000100800 */
[----:B0-----:R-:W3:Y:S04]  /*8b30*/  LDL.LU R25, [R1+0x10bc] ;  /* 0x0010bc0001197983 */ /* 0x001ee80000300800 */
[----:B------:R-:W2:Y:S01]  /*8b40*/  LDL R3, [R1+0x57c] ;  /* 0x00057c0001037983 */ /* 0x000ea20000100800 */
[----:B------:R-:W-:Y:S01]  /*8b50*/  ISETP.GT.AND P4, PT, R0, 0x61, PT ;  /* 0x000000610000780c */ /* 0x000fe20003f84270 */
[----:B------:R-:W-:Y:S01]  /*8b60*/  @P3 IMAD.MOV.U32 R2, RZ, RZ, R29 ;  /* 0x000000ffff023224 */ /* 0x000fe200078e001d */
[----:B------:R-:W-:-:S02]  /*8b70*/  PRMT R14, RZ, 0x7610, R14 ;  /* 0x00007610ff0e7816 */ /* 0x000fc4000000000e */
[----:B------:R-:W-:-:S04]  /*8b80*/  PRMT R10, RZ, 0x7610, R10 ;  /* 0x00007610ff0a7816 */ /* 0x000fc8000000000a */
[----:B--2---:R5:W2:Y:S05]  /*8b90*/  @P3 LDG.E.U8 R14, desc[UR6][R2.64] ;  /* 0x00000006020e3981 */ /* 0x004aaa000c1e1100 */
[----:B-----5:R-:W-:Y:S02]  /*8ba0*/  @P4 IMAD.MOV.U32 R2, RZ, RZ, R12 ;  /* 0x000000ffff024224 */ /* 0x020fe400078e000c */
[----:B------:R-:W-:Y:S01]  /*8bb0*/  @P4 IMAD.MOV.U32 R3, RZ, RZ, R13 ;  /* 0x000000ffff034224 */ /* 0x000fe200078e000d */
[----:B------:R-:W-:Y:S01]  /*8bc0*/  ISETP.GT.AND P1, PT, R0, 0x70, PT ;  /* 0x000000700000780c */ /* 0x000fe20003f24270 */
[----:B------:R-:W5:Y:S04]  /*8bd0*/  LDL R12, [R1+0x564] ;  /* 0x00056400010c7983 */ /* 0x000f680000100800 */
[----:B------:R0:W2:Y:S02]  /*8be0*/  @P4 LDG.E.U8 R10, desc[UR6][R2.64] ;  /* 0x00000006020a4981 */ /* 0x0000a4000c1e1100 */
[----:B0-----:R-:W-:-:S06]  /*8bf0*/  PRMT R2, RZ, 0x7610, R2 ;  /* 0x00007610ff027816 */ /* 0x001fcc0000000002 */
[----:B------:R0:W3:Y:S04]  /*8c00*/  @P1 LDG.E.U8 R2, desc[UR6][R4.64] ;  /* 0x0000000604021981 */ /* 0x0000e8000c1e1100 */
[----:B--2---:R1:W-:Y:S04]  /*8c10*/  STL [R1+0x14], R10 ;  /* 0x0000140a01007387 */ /* 0x0043e80000100800 */
[----:B------:R-:W2:Y:S04]  /*8c20*/  LDL R29, [R1+0x560] ;  /* 0x00056000011d7983 */ /* 0x000ea80000100800 */
[----:B-1----:R-:W2:Y:S04]  /*8c30*/  LDL R10, [R1+0x568] ;  /* 0x00056800010a7983 */ /* 0x002ea80000100800 */
[----:B------:R1:W-:Y:S04]  /*8c40*/  STL [R1+0x18], R14 ;  /* 0x0000180e01007387 */ /* 0x0003e80000100800 */
[----:B------:R-:W0:Y:S04]  /*8c50*/  LDL R4, [R1+0x56c] ;  /* 0x00056c0001047983 */ /* 0x000e280000100800 */
[----:B------:R-:W0:Y:S01]  /*8c60*/  LDL R5, [R1+0x570] ;  /* 0x0005700001057983 */ /* 0x000e220000100800 */
[----:B------:R-:W-:-:S02]  /*8c70*/  ISETP.GT.AND P0, PT, R0, 0x62, PT ;  /* 0x000000620000780c */ /* 0x000fc40003f04270 */
[----:B------:R-:W-:Y:S01]  /*8c80*/  PRMT R27, RZ, 0x7610, R27 ;  /* 0x00007610ff1b7816 */ /* 0x000fe2000000001b */
[----:B-1----:R-:W2:Y:S01]  /*8c90*/  LDL R14, [R1+0x4f4] ;  /* 0x0004f400010e7983 */ /* 0x002ea20000100800 */
[----:B------:R-:W-:-:S03]  /*8ca0*/  ISETP.GT.AND P2, PT, R0, 0x63, PT ;  /* 0x000000630000780c */ /* 0x000fc60003f44270 */
[----:B------:R-:W2:Y:S06]  /*8cb0*/  LDL R13, [R1+0x4f8] ;  /* 0x0004f800010d7983 */ /* 0x000eac0000100800 */
[----:B0-----:R-:W-:-:S04]  /*8cc0*/  @P0 LOP3.LUT R5, R5, R4, RZ, 0x3c, !PT ;  /* 0x0000000405050212 */ /* 0x001fc800078e3cff */
[----:B------:R-:W-:-:S04]  /*8cd0*/  @P0 LOP3.LUT R4, R5, R4, RZ, 0x3c, !PT ;  /* 0x0000000405040212 */ /* 0x000fc800078e3cff */
[----:B------:R-:W-:-:S05]  /*8ce0*/  @P0 LOP3.LUT R5, R5, R4, RZ, 0x3c, !PT ;  /* 0x0000000405050212 */ /* 0x000fca00078e3cff */
[----:B------:R2:W4:Y:S04]  /*8cf0*/  @P0 LDG.E.U8 R27, desc[UR6][R4.64] ;  /* 0x00000006041b0981 */ /* 0x000528000c1e1100 */
[----:B---3--:R0:W-:Y:S01]  /*8d00*/  STL [R1+0x10b0], R2 ;  /* 0x0010b00201007387 */ /* 0x0081e20000100800 */
[----:B--2---:R-:W-:Y:S02]  /*8d10*/  @P2 IMAD.MOV.U32 R4, RZ, RZ, R10 ;  /* 0x000000ffff042224 */ /* 0x004fe400078e000a */
[----:B-----5:R-:W-:Y:S01]  /*8d20*/  @P2 IMAD.MOV.U32 R5, RZ, RZ, R12 ;  /* 0x000000ffff052224 */ /* 0x020fe200078e000c */
[----:B0-----:R-:W-:-:S06]  /*8d30*/  PRMT R2, RZ, 0x7610, R2 ;  /* 0x00007610ff027816 */ /* 0x001fcc0000000002 */
[----:B------:R0:W2:Y:S04]  /*8d40*/  @P2 LDG.E.U8 R2, desc[UR6][R4.64] ;  /* 0x0000000604022981 */ /* 0x0000a8000c1e1100 */
[----:B----4-:R1:W-:Y:S04]  /*8d50*/  STL [R1+0x10], R27 ;  /* 0x0000101b01007387 */ /* 0x0103e80000100800 */
[----:B-1----:R-:W3:Y:S04]  /*8d60*/  LDL.LU R27, [R1+0x10b8] ;  /* 0x0010b800011b7983 */ /* 0x002ee80000300800 */
[----:B------:R-:W4:Y:S01]  /*8d70*/  LDL R5, [R1+0x55c] ;  /* 0x00055c0001057983 */ /* 0x000f220000100800 */
[----:B------:R-:W-:-:S02]  /*8d80*/  ISETP.GT.AND P3, PT, R0, 0x64, PT ;  /* 0x000000640000780c */ /* 0x000fc40003f64270 */
[----:B------:R-:W-:Y:S01]  /*8d90*/  PRMT R15, RZ, 0x7610, R15 ;  /* 0x00007610ff0f7816 */ /* 0x000fe2000000000f */
[----:B------:R-:W5:Y:S01]  /*8da0*/  LDL R12, [R1+0x558] ;  /* 0x00055800010c7983 */ /* 0x000f620000100800 */
[----:B------:R-:W-:Y:S02]  /*8db0*/  ISETP.GT.AND P4, PT, R0, 0x71, PT ;  /* 0x000000710000780c */ /* 0x000fe40003f84270 */
[----:B------:R-:W-:Y:S01]  /*8dc0*/  PRMT R8, RZ, 0x7610, R8 ;  /* 0x00007610ff087816 */ /* 0x000fe20000000008 */
[----:B------:R-:W3:Y:S06]  /*8dd0*/  LDL R10, [R1+0x4ec] ;  /* 0x0004ec00010a7983 */ /* 0x000eec0000100800 */
[----:B0-----:R-:W-:-:S05]  /*8de0*/  @P3 IMAD.MOV.U32 R4, RZ, RZ, R29 ;  /* 0x000000ffff043224 */ /* 0x001fca00078e001d */
[----:B----4-:R0:W4:Y:S04]  /*8df0*/  @P3 LDG.E.U8 R15, desc[UR6][R4.64] ;  /* 0x00000006040f3981 */ /* 0x010128000c1e1100 */
[----:B--2---:R1:W-:Y:S04]  /*8e00*/  STL [R1+0xc], R2 ;  /* 0x00000c0201007387 */ /* 0x0043e80000100800 */
[----:B------:R-:W2:Y:S01]  /*8e10*/  LDL R29, [R1+0x54c] ;  /* 0x00054c00011d7983 */ /* 0x000ea20000100800 */
[----:B0-----:R-:W-:Y:S02]  /*8e20*/  @P4 IMAD.MOV.U32 R4, RZ, RZ, R13 ;  /* 0x000000ffff044224 */ /* 0x001fe400078e000d */
[----:B------:R-:W-:Y:S01]  /*8e30*/  @P4 IMAD.MOV.U32 R5, RZ, RZ, R14 ;  /* 0x000000ffff054224 */ /* 0x000fe200078e000e */
[----:B-1----:R-:W2:Y:S04]  /*8e40*/  LDL R2, [R1+0x4f0] ;  /* 0x0004f00001027983 */ /* 0x002ea80000100800 */
[----:B------:R5:W2:Y:S04]  /*8e50*/  @P4 LDG.E.U8 R8, desc[UR6][R4.64] ;  /* 0x0000000604084981 */ /* 0x000aa8000c1e1100 */
[----:B----4-:R0:W-:Y:S04]  /*8e60*/  STL [R1+0x8], R15 ;  /* 0x0000080f01007387 */ /* 0x0101e80000100800 */
[----:B------:R-:W4:Y:S01]  /*8e70*/  LDL R5, [R1+0x554] ;  /* 0x0005540001057983 */ /* 0x000f220000100800 */
[----:B------:R-:W-:-:S02]  /*8e80*/  ISETP.GT.AND P1, PT, R0, 0x65, PT ;  /* 0x000000650000780c */ /* 0x000fc40003f24270 */
[----:B------:R-:W-:Y:S01]  /*8e90*/  PRMT R11, RZ, 0x7610, R11 ;  /* 0x00007610ff0b7816 */ /* 0x000fe2000000000b */
[----:B------:R-:W2:Y:S04]  /*8ea0*/  LDL R14, [R1+0x544] ;  /* 0x00054400010e7983 */ /* 0x000ea80000100800 */
[----:B0-----:R-:W3:Y:S01]  /*8eb0*/  LDL R15, [R1+0x550] ;  /* 0x00055000010f7983 */ /* 0x001ee20000100800 */
[----:B------:R-:W-:-:S03]  /*8ec0*/  ISETP.GT.AND P0, PT, R0, 0x72, PT ;  /* 0x000000720000780c */ /* 0x000fc60003f04270 */
[----:B------:R-:W3:Y:S02]  /*8ed0*/  LDL R13, [R1+0x548] ;  /* 0x00054800010d7983 */ /* 0x000ee40000100800 */
[----:B-----5:R-:W-:-:S05]  /*8ee0*/  @P1 IMAD.MOV.U32 R4, RZ, RZ, R12 ;  /* 0x000000ffff041224 */ /* 0x020fca00078e000c */
[----:B----4-:R0:W4:Y:S01]  /*8ef0*/  @P1 LDG.E.U8 R11, desc[UR6][R4.64] ;  /* 0x00000006040b1981 */ /* 0x010122000c1e1100 */
[----:B------:R-:W-:-:S03]  /*8f00*/  ISETP.GT.AND P2, PT, R0, 0x66, PT ;  /* 0x000000660000780c */ /* 0x000fc60003f44270 */
[----:B--2---:R1:W-:Y:S04]  /*8f10*/  STL [R1+0x10ac], R8 ;  /* 0x0010ac0801007387 */ /* 0x0043e80000100800 */
[----:B------:R-:W2:Y:S01]  /*8f20*/  LDL R12, [R1+0x4e4] ;  /* 0x0004e400010c7983 */ /* 0x000ea20000100800 */
[----:B------:R-:W-:Y:S01]  /*8f30*/  PRMT R7, RZ, 0x7610, R7 ;  /* 0x00007610ff077816 */ /* 0x000fe20000000007 */
[----:B0-----:R-:W-:Y:S02]  /*8f40*/  @P0 IMAD.MOV.U32 R4, RZ, RZ, R2 ;  /* 0x000000ffff040224 */ /* 0x001fe400078e0002 */
[----:B---3--:R-:W-:Y:S01]  /*8f50*/  @P0 IMAD.MOV.U32 R5, RZ, RZ, R10 ;  /* 0x000000ffff050224 */ /* 0x008fe200078e000a */
[----:B-1----:R-:W-:-:S04]  /*8f60*/  PRMT R8, RZ, 0x7610, R8 ;  /* 0x00007610ff087816 */ /* 0x002fc80000000008 */
[----:B------:R0:W3:Y:S02]  /*8f70*/  @P0 LDG.E.U8 R7, desc[UR6][R4.64] ;  /* 0x0000000604070981 */ /* 0x0000e4000c1e1100 */
[----:B0-----:R-:W-:Y:S02]  /*8f80*/  @P2 IMAD.MOV.U32 R4, RZ, RZ, R15 ;  /* 0x000000ffff042224 */ /* 0x001fe400078e000f */
[----:B------:R-:W-:-:S05]  /*8f90*/  @P2 IMAD.MOV.U32 R5, RZ, RZ, R29 ;  /* 0x000000ffff052224 */ /* 0x000fca00078e001d */
[----:B------:R0:W5:Y:S04]  /*8fa0*/  @P2 LDG.E.U8 R8, desc[UR6][R4.64] ;  /* 0x0000000604082981 */ /* 0x000168000c1e1100 */
[----:B----4-:R1:W-:Y:S04]  /*8fb0*/  STL [R1+0x4], R11 ;  /* 0x0000040b01007387 */ /* 0x0103e80000100800 */
[----:B------:R-:W4:Y:S04]  /*8fc0*/  LDL R10, [R1+0x53c] ;  /* 0x00053c00010a7983 */ /* 0x000f280000100800 */
[----:B------:R-:W4:Y:S04]  /*8fd0*/  LDL R2, [R1+0x540] ;  /* 0x0005400001027983 */ /* 0x000f280000100800 */
[----:B-1----:R-:W4:Y:S01]  /*8fe0*/  LDL R11, [R1+0x4e8] ;  /* 0x0004e800010b7983 */ /* 0x002f220000100800 */
[----:B------:R-:W-:-:S02]  /*8ff0*/  ISETP.GT.AND P3, PT, R0, 0x67, PT ;  /* 0x000000670000780c */ /* 0x000fc40003f64270 */
[C---:B------:R-:W-:Y:S02]  /*9000*/  ISETP.GT.AND P4, PT, R0.reuse, 0x73, PT ;  /* 0x000000730000780c */ /* 0x040fe40003f84270 */
[----:B------:R-:W-:Y:S02]  /*9010*/  PRMT R28, RZ, 0x7610, R28 ;  /* 0x00007610ff1c7816 */ /* 0x000fe4000000001c */
[----:B------:R-:W-:Y:S02]  /*9020*/  ISETP.GT.AND P0, PT, R0, 0x68, PT ;  /* 0x000000680000780c */ /* 0x000fe40003f04270 */
[----:B------:R-:W-:-:S05]  /*9030*/  PRMT R6, RZ, 0x7610, R6 ;  /* 0x00007610ff067816 */ /* 0x000fca0000000006 */
[----:B0-----:R-:W-:Y:S02]  /*9040*/  @P3 IMAD.MOV.U32 R4, RZ, RZ, R13 ;  /* 0x000000ffff043224 */ /* 0x001fe400078e000d */
[----:B------:R-:W-:-:S05]  /*9050*/  @P3 IMAD.MOV.U32 R5, RZ, RZ, R14 ;  /* 0x000000ffff053224 */ /* 0x000fca00078e000e */
[----:B------:R2:W4:Y:S02]  /*9060*/  @P3 LDG.E.U8 R28, desc[UR6][R4.64] ;  /* 0x00000006041c3981 */ /* 0x000524000c1e1100 */
[----:B--2---:R-:W-:Y:S01]  /*9070*/  @P4 IMAD.MOV.U32 R5, RZ, RZ, R12 ;  /* 0x000000ffff054224 */ /* 0x004fe200078e000c */
[----:B------:R-:W-:Y:S01]  /*9080*/  PRMT R26, RZ, 0x7610, R26 ;  /* 0x00007610ff1a7816 */ /* 0x000fe2000000001a */
[----:B---3--:R0:W-:Y:S04]  /*9090*/  STL [R1+0x10a8], R7 ;  /* 0x0010a80701007387 */ /* 0x0081e80000100800 */
[----:B-----5:R1:W-:Y:S04]  /*90a0*/  STL [R1], R8 ;  /* 0x0000000801007387 */ /* 0x0203e80000100800 */
[----:B0-----:R-:W2:Y:S04]  /*90b0*/  LDL R7, [R1+0x4e0] ;  /* 0x0004e00001077983 */ /* 0x001ea80000100800 */
[----:B-1----:R-:W3:Y:S01]  /*90c0*/  LDL R8, [R1+0x4dc] ;  /* 0x0004dc0001087983 */ /* 0x002ee20000100800 */
[----:B----4-:R-:W-:-:S05]  /*90d0*/  @P4 IMAD.MOV.U32 R4, RZ, RZ, R11 ;  /* 0x000000ffff044224 */ /* 0x010fca00078e000b */
[----:B------:R-:W4:Y:S01]  /*90e0*/  @P4 LDG.E.U8 R6, desc[UR6][R4.64] ;  /* 0x0000000604064981 */ /* 0x000f22000c1e1100 */
[----:B------:R-:W-:Y:S02]  /*90f0*/  @P0 IMAD.MOV.U32 R11, RZ, RZ, R10 ;  /* 0x000000ffff0b0224 */ /* 0x000fe400078e000a */
[----:B------:R-:W-:-:S05]  /*9100*/  @P0 IMAD.MOV.U32 R10, RZ, RZ, R2 ;  /* 0x000000ffff0a0224 */ /* 0x000fca00078e0002 */
[----:B------:R3:W5:Y:S01]  /*9110*/  @P0 LDG.E.U8 R26, desc[UR6][R10.64] ;  /* 0x000000060a1a0981 */ /* 0x000762000c1e1100 */
[----:B------:R-:W-:-:S03]  /*9120*/  ISETP.GT.AND P1, PT, R0, 0x74, PT ;  /* 0x000000740000780c */ /* 0x000fc60003f24270 */
[----:B------:R-:W-:Y:S10]  /*9130*/  STL [R1+0x1094], R28 ;  /* 0x0010941c01007387 */ /* 0x000ff40000100800 */
[----:B---3--:R-:W-:-:S02]  /*9140*/  @P1 IMAD.MOV.U32 R11, RZ, RZ, R8 ;  /* 0x000000ffff0b1224 */ /* 0x008fc400078e0008 */
[----:B--2---:R-:W-:Y:S01]  /*9150*/  @P1 IMAD.MOV.U32 R10, RZ, RZ, R7 ;  /* 0x000000ffff0a1224 */ /* 0x004fe200078e0007 */
[----:B----4-:R0:W-:Y:S04]  /*9160*/  STL [R1+0x10b4], R6 ;  /* 0x0010b40601007387 */ /* 0x0101e80000100800 */
[----:B------:R-:W2:Y:S04]  /*9170*/  LDL R15, [R1+0x534] ;  /* 0x00053400010f7983 */ /* 0x000ea80000100800 */
[----:B------:R-:W3:Y:S04]  /*9180*/  LDL R14, [R1+0x538] ;  /* 0x00053800010e7983 */ /* 0x000ee80000100800 */
[----:B------:R-:W4:Y:S04]  /*9190*/  LDL R13, [R1+0x4d4] ;  /* 0x0004d400010d7983 */ /* 0x000f280000100800 */
[----:B------:R-:W4:Y:S04]  /*91a0*/  LDL R2, [R1+0x4d8] ;  /* 0x0004d80001027983 */ /* 0x000f280000100800 */
[----:B-----5:R-:W-:Y:S04]  /*91b0*/  STL [R1+0x1098], R26 ;  /* 0x0010981a01007387 */ /* 0x020fe80000100800 */
[----:B------:R-:W5:Y:S04]  /*91c0*/  LDL R12, [R1+0x52c] ;  /* 0x00052c00010c7983 */ /* 0x000f680000100800 */
[----:B------:R-:W5:Y:S04]  /*91d0*/  LDL R8, [R1+0x530] ;  /* 0x0005300001087983 */ /* 0x000f680000100800 */
[----:B------:R-:W5:Y:S04]  /*91e0*/  LDL R7, [R1+0x4cc] ;  /* 0x0004cc0001077983 */ /* 0x000f680000100800 */
[----:B0-----:R-:W5:Y:S01]  /*91f0*/  LDL R6, [R1+0x4d0] ;  /* 0x0004d00001067983 */ /* 0x001f620000100800 */
[----:B------:R-:W-:-:S02]  /*9200*/  ISETP.GT.AND P2, PT, R0, 0x69, PT ;  /* 0x000000690000780c */ /* 0x000fc40003f44270 */
[----:B------:R-:W-:Y:S02]  /*9210*/  PRMT R5, RZ, 0x7610, R5 ;  /* 0x00007610ff057816 */ /* 0x000fe40000000005 */
[C---:B------:R-:W-:Y:S02]  /*9220*/  ISETP.GT.AND P4, PT, R0.reuse, 0x75, PT ;  /* 0x000000750000780c */ /* 0x040fe40003f84270 */
[----:B------:R-:W-:Y:S02]  /*9230*/  ISETP.GT.AND P3, PT, R0, 0x6a, PT ;  /* 0x0000006a0000780c */ /* 0x000fe40003f64270 */
[----:B------:R2:W5:Y:S01]  /*9240*/  @P1 LDG.E.U8 R5, desc[UR6][R10.64] ;  /* 0x000000060a051981 */ /* 0x000562000c1e1100 */
[----:B------:R-:W-:Y:S02]  /*9250*/  PRMT R24, RZ, 0x7610, R24 ;  /* 0x00007610ff187816 */ /* 0x000fe40000000018 */
[----:B------:R-:W-:Y:S02]  /*9260*/  PRMT R4, RZ, 0x7610, R4 ;  /* 0x00007610ff047816 */ /* 0x000fe40000000004 */
[----:B------:R-:W-:-:S02]  /*9270*/  PRMT R20, RZ, 0x7610, R20 ;  /* 0x00007610ff147816 */ /* 0x000fc40000000014 */
[----:B------:R-:W-:Y:S02]  /*9280*/  ISETP.GT.AND P1, PT, R0, 0x76, PT ;  /* 0x000000760000780c */ /* 0x000fe40003f24270 */
[----:B------:R-:W-:Y:S01]  /*9290*/  PRMT R3, RZ, 0x7610, R3 ;  /* 0x00007610ff037816 */ /* 0x000fe20000000003 */
[----:B--2---:R-:W-:Y:S02]  /*92a0*/  @P2 IMAD.MOV.U32 R11, RZ, RZ, R15 ;  /* 0x000000ffff0b2224 */ /* 0x004fe400078e000f */
[----:B---3--:R-:W-:-:S05]  /*92b0*/  @P2 IMAD.MOV.U32 R10, RZ, RZ, R14 ;  /* 0x000000ffff0a2224 */ /* 0x008fca00078e000e */
[----:B------:R4:W2:Y:S02]  /*92c0*/  @P2 LDG.E.U8 R24, desc[UR6][R10.64] ;  /* 0x000000060a182981 */ /* 0x0008a4000c1e1100 */
[----:B----4-:R-:W-:Y:S02]  /*92d0*/  @P4 IMAD.MOV.U32 R10, RZ, RZ, R2 ;  /* 0x000000ffff0a4224 */ /* 0x010fe400078e0002 */
[----:B------:R-:W-:-:S05]  /*92e0*/  @P4 IMAD.MOV.U32 R11, RZ, RZ, R13 ;  /* 0x000000ffff0b4224 */ /* 0x000fca00078e000d */
[----:B------:R5:W3:Y:S02]  /*92f0*/  @P4 LDG.E.U8 R4, desc[UR6][R10.64] ;  /* 0x000000060a044981 */ /* 0x000ae4000c1e1100 */
[----:B-----5:R-:W-:Y:S02]  /*9300*/  @P3 IMAD.MOV.U32 R10, RZ, RZ, R8 ;  /* 0x000000ffff0a3224 */ /* 0x020fe400078e0008 */
[----:B------:R-:W-:-:S05]  /*9310*/  @P3 IMAD.MOV.U32 R11, RZ, RZ, R12 ;  /* 0x000000ffff0b3224 */ /* 0x000fca00078e000c */
[----:B------:R0:W4:Y:S02]  /*9320*/  @P3 LDG.E.U8 R20, desc[UR6][R10.64] ;  /* 0x000000060a143981 */ /* 0x000124000c1e1100 */
[----:B0-----:R-:W-:Y:S02]  /*9330*/  @P1 IMAD.MOV.U32 R10, RZ, RZ, R6 ;  /* 0x000000ffff0a1224 */ /* 0x001fe400078e0006 */
[----:B------:R-:W-:-:S05]  /*9340*/  @P1 IMAD.MOV.U32 R11, RZ, RZ, R7 ;  /* 0x000000ffff0b1224 */ /* 0x000fca00078e0007 */
[----:B------:R-:W5:Y:S04]  /*9350*/  @P1 LDG.E.U8 R3, desc[UR6][R10.64] ;  /* 0x000000060a031981 */ /* 0x000f68000c1e1100 */
[----:B------:R0:W-:Y:S04]  /*9360*/  STL [R1+0x10a4], R5 ;  /* 0x0010a40501007387 */ /* 0x0001e80000100800 */
[----:B--2---:R-:W-:Y:S04]  /*9370*/  STL [R1+0x109c], R24 ;  /* 0x00109c1801007387 */ /* 0x004fe80000100800 */
[----:B0-----:R-:W2:Y:S04]  /*9380*/  LDL R5, [R1+0x524] ;  /* 0x0005240001057983 */ /* 0x001ea80000100800 */
[----:B------:R-:W3:Y:S04]  /*9390*/  LDL R2, [R1+0x528] ;  /* 0x0005280001027983 */ /* 0x000ee80000100800 */
[----:B----4-:R-:W-:Y:S04]  /*93a0*/  STL [R1+0x1090], R20 ;  /* 0x0010901401007387 */ /* 0x010fe80000100800 */
[----:B------:R-:W4:Y:S04]  /*93b0*/  LDL R13, [R1+0x4c4] ;  /* 0x0004c400010d7983 */ /* 0x000f280000100800 */
[----:B------:R-:W4:Y:S04]  /*93c0*/  LDL R12, [R1+0x4c8] ;  /* 0x0004c800010c7983 */ /* 0x000f280000100800 */
[----:B------:R-:W4:Y:S04]  /*93d0*/  LDL R8, [R1+0x51c] ;  /* 0x00051c0001087983 */ /* 0x000f280000100800 */
[----:B------:R-:W4:Y:S04]  /*93e0*/  LDL R7, [R1+0x520] ;  /* 0x0005200001077983 */ /* 0x000f280000100800 */
[----:B-----5:R0:W-:Y:S04]  /*93f0*/  STL [R1+0x10a0], R3 ;  /* 0x0010a00301007387 */ /* 0x0201e80000100800 */
[----:B------:R-:W5:Y:S04]  /*9400*/  LDL R15, [R1+0x514] ;  /* 0x00051400010f7983 */ /* 0x000f680000100800 */
[----:B------:R-:W5:Y:S01]  /*9410*/  LDL R14, [R1+0x518] ;  /* 0x00051800010e7983 */ /* 0x000f620000100800 */
[----:B------:R-:W-:-:S02]  /*9420*/  ISETP.GT.AND P0, PT, R0, 0x6b, PT ;  /* 0x0000006b0000780c */ /* 0x000fc40003f04270 */
[C---:B------:R-:W-:Y:S01]  /*9430*/  ISETP.GT.AND P3, PT, R0.reuse, 0x77, PT ;  /* 0x000000770000780c */ /* 0x040fe20003f64270 */
[----:B------:R-:W5:Y:S01]  /*9440*/  LDL R6, [R1+0x4bc] ;  /* 0x0004bc0001067983 */ /* 0x000f620000100800 */
[----:B------:R-:W-:Y:S02]  /*9450*/  ISETP.GT.AND P2, PT, R0, 0x6c, PT ;  /* 0x0000006c0000780c */ /* 0x000fe40003f44270 */
[----:B------:R-:W-:Y:S01]  /*9460*/  PRMT R9, RZ, 0x7610, R9 ;  /* 0x00007610ff097816 */ /* 0x000fe20000000009 */
[----:B0-----:R-:W5:Y:S01]  /*9470*/  LDL R3, [R1+0x4b4] ;  /* 0x0004b40001037983 */ /* 0x001f620000100800 */
[----:B------:R-:W-:-:S05]  /*9480*/  PRMT R18, RZ, 0x7610, R18 ;  /* 0x00007610ff127816 */ /* 0x000fca0000000012 */
[----:B--2---:R-:W-:Y:S02]  /*9490*/  @P0 IMAD.MOV.U32 R11, RZ, RZ, R5 ;  /* 0x000000ffff0b0224 */ /* 0x004fe400078e0005 */
[----:B------:R-:W2:Y:S01]  /*94a0*/  LDL R5, [R1+0x4c0] ;  /* 0x0004c00001057983 */ /* 0x000ea20000100800 */
[----:B---3--:R-:W-:-:S03]  /*94b0*/  @P0 IMAD.MOV.U32 R10, RZ, RZ, R2 ;  /* 0x000000ffff0a0224 */ /* 0x008fc600078e0002 */
[----:B------:R-:W3:Y:S04]  /*94c0*/  LDL R2, [R1+0x4b8] ;  /* 0x0004b80001027983 */ /* 0x000ee80000100800 */
[----:B------:R-:W3:Y:S01]  /*94d0*/  @P0 LDG.E.U8 R18, desc[UR6][R10.64] ;  /* 0x000000060a120981 */ /* 0x000ee2000c1e1100 */
[----:B------:R-:W-:-:S03]  /*94e0*/  ISETP.GT.AND P0, PT, R0, 0x6d, PT ;  /* 0x0000006d0000780c */ /* 0x000fc60003f04270 */
[----:B----4-:R0:W4:Y:S02]  /*94f0*/  @P3 LDG.E.U8 R9, desc[UR6][R12.64] ;  /* 0x000000060c093981 */ /* 0x010124000c1e1100 */
[----:B0-----:R-:W-:Y:S02]  /*9500*/  @P2 IMAD.MOV.U32 R12, RZ, RZ, R7 ;  /* 0x000000ffff0c2224 */ /* 0x001fe400078e0007 */
[----:B------:R-:W-:Y:S01]  /*9510*/  @P2 IMAD.MOV.U32 R13, RZ, RZ, R8 ;  /* 0x000000ffff0d2224 */ /* 0x000fe200078e0008 */
[----:B------:R-:W4:Y:S04]  /*9520*/  LDL R7, [R1+0x510] ;  /* 0x0005100001077983 */ /* 0x000f280000100800 */
[----:B------:R-:W4:Y:S01]  /*9530*/  LDL R8, [R1+0x50c] ;  /* 0x00050c0001087983 */ /* 0x000f220000100800 */
[----:B------:R-:W-:-:S06]  /*9540*/  PRMT R11, RZ, 0x7610, R11 ;  /* 0x00007610ff0b7816 */ /* 0x000fcc000000000b */
[----:B-----5:R-:W5:Y:S01]  /*9550*/  @P0 LDG.E.U8 R11, desc[UR6][R14.64] ;  /* 0x000000060e0b0981 */ /* 0x020f62000c1e1100 */
[C---:B------:R-:W-:Y:S02]  /*9560*/  ISETP.GT.AND P4, PT, R0.reuse, 0x78, PT ;  /* 0x000000780000780c */ /* 0x040fe40003f84270 */
[----:B------:R-:W-:Y:S02]  /*9570*/  PRMT R16, RZ, 0x7610, R16 ;  /* 0x00007610ff107816 */ /* 0x000fe40000000010 */
[C---:B------:R-:W-:Y:S02]  /*9580*/  ISETP.GT.AND P5, PT, R0.reuse, 0x79, PT ;  /* 0x000000790000780c */ /* 0x040fe40003fa4270 */
[----:B------:R-:W-:Y:S02]  /*9590*/  PRMT R10, RZ, 0x7610, R10 ;  /* 0x00007610ff0a7816 */ /* 0x000fe4000000000a */
[----:B------:R0:W5:Y:S01]  /*95a0*/  @P2 LDG.E.U8 R16, desc[UR6][R12.64] ;  /* 0x000000060c102981 */ /* 0x000162000c1e1100 */
[----:B------:R-:W-:-:S04]  /*95b0*/  ISETP.GT.AND P1, PT, R0, 0x6e, PT ;  /* 0x0000006e0000780c */ /* 0x000fc80003f24270 */
[----:B0-----:R-:W-:-:S04]  /*95c0*/  @P4 IMAD.MOV.U32 R13, RZ, RZ, R6 ;  /* 0x000000ffff0d4224 */ /* 0x001fc800078e0006 */
[----:B------:R-:W-:Y:S01]  /*95d0*/  @P5 IMAD.MOV.U32 R15, RZ, RZ, R3 ;  /* 0x000000ffff0f5224 */ /* 0x000fe200078e0003 */
[----:B------:R-:W5:Y:S01]  /*95e0*/  LDL R6, [R1+0x4ac] ;  /* 0x0004ac0001067983 */ /* 0x000f620000100800 */
[----:B--2---:R-:W-:-:S03]  /*95f0*/  @P4 IMAD.MOV.U32 R12, RZ, RZ, R5 ;  /* 0x000000ffff0c4224 */ /* 0x004fc600078e0005 */
[----:B------:R-:W2:Y:S01]  /*9600*/  LDL R5, [R1+0x4b0] ;  /* 0x0004b00001057983 */ /* 0x000ea20000100800 */
[----:B---3--:R-:W-:-:S03]  /*9610*/  @P5 IMAD.MOV.U32 R14, RZ, RZ, R2 ;  /* 0x000000ffff0e5224 */ /* 0x008fc600078e0002 */
[----:B------:R0:W3:Y:S02]  /*9620*/  @P4 LDG.E.U8 R10, desc[UR6][R12.64] ;  /* 0x000000060c0a4981 */ /* 0x0000e4000c1e1100 */
[----:B0-----:R-:W-:Y:S02]  /*9630*/  PRMT R12, RZ, 0x7610, R12 ;  /* 0x00007610ff0c7816 */ /* 0x001fe4000000000c */
[----:B------:R-:W-:-:S04]  /*9640*/  PRMT R13, RZ, 0x7610, R13 ;  /* 0x00007610ff0d7816 */ /* 0x000fc8000000000d */
[----:B------:R4:W3:Y:S02]  /*9650*/  @P5 LDG.E.U8 R12, desc[UR6][R14.64] ;  /* 0x000000060e0c5981 */ /* 0x0008e4000c1e1100 */
[----:B----4-:R-:W-:Y:S02]  /*9660*/  @P1 IMAD.MOV.U32 R14, RZ, RZ, R7 ;  /* 0x000000ffff0e1224 */ /* 0x010fe400078e0007 */
[----:B------:R-:W-:-:S05]  /*9670*/  @P1 IMAD.MOV.U32 R15, RZ, RZ, R8 ;  /* 0x000000ffff0f1224 */ /* 0x000fca00078e0008 */
[----:B------:R0:W4:Y:S04]  /*9680*/  @P1 LDG.E.U8 R13, desc[UR6][R14.64] ;  /* 0x000000060e0d1981 */ /* 0x000128000c1e1100 */
[----:B-----5:R1:W-:Y:S04]  /*9690*/  STL [R1+0x1088], R11 ;  /* 0x0010880b01007387 */ /* 0x0203e80000100800 */
[----:B------:R-:W5:Y:S04]  /*96a0*/  LDL R2, [R1+0x4a8] ;  /* 0x0004a80001027983 */ /* 0x000f680000100800 */
[----:B------:R-:W3:Y:S04]  /*96b0*/  LDL R3, [R1+0x4a4] ;  /* 0x0004a40001037983 */ /* 0x000ee80000100800 */
[----:B------:R-:W3:Y:S04]  /*96c0*/  LDL R24, [R1+0x49c] ;  /* 0x00049c0001187983 */ /* 0x000ee80000100800 */
[----:B------:R-:W3:Y:S01]  /*96d0*/  LDL R20, [R1+0x4a0] ;  /* 0x0004a00001147983 */ /* 0x000ee20000100800 */
[----:B------:R-:W-:-:S02]  /*96e0*/  ISETP.GT.AND P0, PT, R0, 0x7a, PT ;  /* 0x0000007a0000780c */ /* 0x000fc40003f04270 */
[----:B------:R-:W-:Y:S02]  /*96f0*/  ISETP.GT.AND P1, PT, R0, 0x7b, PT ;  /* 0x0000007b0000780c */ /* 0x000fe40003f24270 */
[----:B------:R-:W-:-:S09]  /*9700*/  PRMT R17, RZ, 0x7610, R17 ;  /* 0x00007610ff117816 */ /* 0x000fd20000000011 */
[----:B0-----:R-:W-:Y:S02]  /*9710*/  @P0 IMAD.MOV.U32 R15, RZ, RZ, R6 ;  /* 0x000000ffff0f0224 */ /* 0x001fe400078e0006 */
[----:B--2---:R-:W-:-:S05]  /*9720*/  @P0 IMAD.MOV.U32 R14, RZ, RZ, R5 ;  /* 0x000000ffff0e0224 */ /* 0x004fca00078e0005 */
[----:B------:R5:W2:Y:S04]  /*9730*/  @P0 LDG.E.U8 R17, desc[UR6][R14.64] ;  /* 0x000000060e110981 */ /* 0x000aa8000c1e1100 */
[----:B----4-:R0:W-:Y:S04]  /*9740*/  STL [R1+0x108c], R13 ;  /* 0x00108c0d01007387 */ /* 0x0101e80000100800 */
[----:B-1----:R-:W4:Y:S04]  /*9750*/  LDL R11, [R1+0x498] ;  /* 0x00049800010b7983 */ /* 0x002f280000100800 */
[----:B------:R-:W2:Y:S04]  /*9760*/  LDL R8, [R1+0x48c] ;  /* 0x00048c0001087983 */ /* 0x000ea80000100800 */
[----:B0-----:R-:W2:Y:S04]  /*9770*/  LDL R13, [R1+0x494] ;  /* 0x00049400010d7983 */ /* 0x001ea80000100800 */
[----:B------:R-:W2:Y:S04]  /*9780*/  LDL R7, [R1+0x490] ;  /* 0x0004900001077983 */ /* 0x000ea80000100800 */
[----:B------:R-:W2:Y:S04]  /*9790*/  LDL R6, [R1+0x504] ;  /* 0x0005040001067983 */ /* 0x000ea80000100800 */
[----:B------:R-:W2:Y:S01]  /*97a0*/  LDL R5, [R1+0x508] ;  /* 0x0005080001057983 */ /* 0x000ea20000100800 */
[----:B-----5:R-:W-:-:S03]  /*97b0*/  @P1 IMAD.MOV.U32 R14, RZ, RZ, R2 ;  /* 0x000000ffff0e1224 */ /* 0x020fc600078e0002 */
[----:B------:R-:W5:Y:S01]  /*97c0*/  LDL R2, [R1+0x488] ;  /* 0x0004880001027983 */ /* 0x000f620000100800 */
[----:B---3--:R-:W-:-:S03]  /*97d0*/  @P1 IMAD.MOV.U32 R15, RZ, RZ, R3 ;  /* 0x000000ffff0f1224 */ /* 0x008fc600078e0003 */
[----:B------:R-:W3:Y:S01]  /*97e0*/  LDL R3, [R1+0x484] ;  /* 0x0004840001037983 */ /* 0x000ee20000100800 */
[----:B------:R-:W-:Y:S02]  /*97f0*/  PRMT R19, RZ, 0x7610, R19 ;  /* 0x00007610ff137816 */ /* 0x000fe40000000013 */
[----:B------:R-:W-:-:S04]  /*9800*/  ISETP.GT.AND P0, PT, R0, 0x7c, PT ;  /* 0x0000007c0000780c */ /* 0x000fc80003f04270 */
[----:B------:R0:W3:Y:S01]  /*9810*/  @P1 LDG.E.U8 R19, desc[UR6][R14.64] ;  /* 0x000000060e131981 */ /* 0x0000e2000c1e1100 */
[C---:B------:R-:W-:Y:S02]  /*9820*/  ISETP.GT.AND P1, PT, R0.reuse, 0x7d, PT ;  /* 0x0000007d0000780c */ /* 0x040fe40003f24270 */
[----:B------:R-:W-:Y:S02]  /*9830*/  PRMT R21, RZ, 0x7610, R21 ;  /* 0x00007610ff157816 */ /* 0x000fe40000000015 */
[----:B------:R-:W-:-:S04]  /*9840*/  ISETP.GT.AND P2, PT, R0, 0x7e, PT ;  /* 0x0000007e0000780c */ /* 0x000fc80003f44270 */
[----:B0-----:R-:W-:Y:S02]  /*9850*/  @P0 IMAD.MOV.U32 R14, RZ, RZ, R20 ;  /* 0x000000ffff0e0224 */ /* 0x001fe400078e0014 */
[----:B------:R-:W-:Y:S01]  /*9860*/  @P0 IMAD.MOV.U32 R15, RZ, RZ, R24 ;  /* 0x000000ffff0f0224 */ /* 0x000fe200078e0018 */
[----:B------:R-:W-:-:S04]  /*9870*/  PRMT R22, RZ, 0x7610, R22 ;  /* 0x00007610ff167816 */ /* 0x000fc80000000016 */
[----:B------:R4:W3:Y:S01]  /*9880*/  @P0 LDG.E.U8 R21, desc[UR6][R14.64] ;  /* 0x000000060e150981 */ /* 0x0008e2000c1e1100 */
[----:B------:R-:W-:Y:S02]  /*9890*/  ISETP.GT.AND P0, PT, R0, 0x6f, PT ;  /* 0x0000006f0000780c */ /* 0x000fe40003f04270 */
[----:B------:R-:W-:Y:S02]  /*98a0*/  PRMT R23, RZ, 0x7610, R23 ;  /* 0x00007610ff177816 */ /* 0x000fe40000000017 */
[----:B------:R-:W-:Y:S01]  /*98b0*/  PRMT R25, RZ, 0x7610, R25 ;  /* 0x00007610ff197816 */ /* 0x000fe20000000019 */
[----:B----4-:R-:W-:Y:S02]  /*98c0*/  @P1 IMAD.MOV.U32 R14, RZ, RZ, R11 ;  /* 0x000000ffff0e1224 */ /* 0x010fe400078e000b */
[----:B--2---:R-:W-:-:S05]  /*98d0*/  @P1 IMAD.MOV.U32 R15, RZ, RZ, R13 ;  /* 0x000000ffff0f1224 */ /* 0x004fca00078e000d */
[----:B------:R0:W2:Y:S01]  /*98e0*/  @P1 LDG.E.U8 R22, desc[UR6][R14.64] ;  /* 0x000000060e161981 */ /* 0x0000a2000c1e1100 */
[----:B------:R-:W-:Y:S01]  /*98f0*/  ISETP.GT.AND P1, PT, R0, 0x7f, PT ;  /* 0x0000007f0000780c */ /* 0x000fe20003f24270 */
[----:B0-----:R-:W-:Y:S02]  /*9900*/  @P2 IMAD.MOV.U32 R14, RZ, RZ, R7 ;  /* 0x000000ffff0e2224 */ /* 0x001fe400078e0007 */
[----:B------:R-:W-:-:S05]  /*9910*/  @P2 IMAD.MOV.U32 R15, RZ, RZ, R8 ;  /* 0x000000ffff0f2224 */ /* 0x000fca00078e0008 */
[----:B------:R0:W4:Y:S02]  /*9920*/  @P2 LDG.E.U8 R23, desc[UR6][R14.64] ;  /* 0x000000060e172981 */ /* 0x000124000c1e1100 */
[----:B0-----:R-:W-:Y:S02]  /*9930*/  @P0 IMAD.MOV.U32 R14, RZ, RZ, R5 ;  /* 0x000000ffff0e0224 */ /* 0x001fe400078e0005 */
[----:B------:R-:W-:Y:S01]  /*9940*/  @P0 IMAD.MOV.U32 R15, RZ, RZ, R6 ;  /* 0x000000ffff0f0224 */ /* 0x000fe200078e0006 */
[----:B------:R-:W2:Y:S04]  /*9950*/  LDL.LU R5, [R1+0x2a4] ;  /* 0x0002a40001057983 */ /* 0x000ea80000300800 */
[----:B------:R5:W4:Y:S04]  /*9960*/  @P0 LDG.E.U8 R25, desc[UR6][R14.64] ;  /* 0x000000060e190981 */ /* 0x000b28000c1e1100 */
[----:B------:R-:W4:Y:S04]  /*9970*/  LDL.LU R6, [R1+0x264] ;  /* 0x0002640001067983 */ /* 0x000f280000300800 */
[----:B------:R-:W4:Y:S01]  /*9980*/  LDL.LU R28, [R1+0x118] ;  /* 0x00011800011c7983 */ /* 0x000f220000300800 */
[----:B-----5:R-:W-:-:S03]  /*9990*/  @P1 IMAD.MOV.U32 R14, RZ, RZ, R2 ;  /* 0x000000ffff0e1224 */ /* 0x020fc600078e0002 */
[----:B------:R-:W5:Y:S01]  /*99a0*/  LDL.LU R2, [R1+0xd8] ;  /* 0x0000d80001027983 */ /* 0x000f620000300800 */
[----:B------:R-:W0:Y:S01]  /*99b0*/  S2R R29, SR_TID.X ;  /* 0x00000000001d7919 */ /* 0x000e220000002100 */
[----:B------:R-:W-:Y:S01]  /*99c0*/  PRMT R27, RZ, 0x7610, R27 ;  /* 0x00007610ff1b7816 */ /* 0x000fe2000000001b */
[----:B---3--:R-:W-:Y:S01]  /*99d0*/  @P1 IMAD.MOV.U32 R15, RZ, RZ, R3 ;  /* 0x000000ffff0f1224 */ /* 0x008fe200078e0003 */
[----:B------:R-:W1:Y:S01]  /*99e0*/  S2UR UR5, SR_CgaCtaId ;  /* 0x00000000000579c3 */ /* 0x000e620000008800 */
[----:B------:R-:W3:Y:S04]  /*99f0*/  LDL.LU R20, [R1+0x18] ;  /* 0x0000180001147983 */ /* 0x000ee80000300800 */
[----:B------:R0:W3:Y:S01]  /*9a00*/  @P1 LDG.E.U8 R27, desc[UR6][R14.64] ;  /* 0x000000060e1b1981 */ /* 0x0000e2000c1e1100 */
[----:B------:R-:W-:-:S03]  /*9a10*/  UMOV UR4, 0x400 ;  /* 0x0000040000047882 */ /* 0x000fc60000000000 */
[----:B------:R-:W3:Y:S04]  /*9a20*/  LDL.LU R8, [R1+0x2a0] ;  /* 0x0002a00001087983 */ /* 0x000ee80000300800 */
[----:B------:R-:W3:Y:S04]  /*9a30*/  LDL.LU R13, [R1+0xd4] ;  /* 0x0000d400010d7983 */ /* 0x000ee80000300800 */
[----:B------:R-:W3:Y:S04]  /*9a40*/  LDL.LU R11, [R1+0x94] ;  /* 0x00009400010b7983 */ /* 0x000ee80000300800 */
[----:B------:R-:W3:Y:S01]  /*9a50*/  LDL.LU R3, [R1+0x54] ;  /* 0x0000540001037983 */ /* 0x000ee20000300800 */
[----:B0-----:R-:W-:-:S02]  /*9a60*/  LOP3.LUT R14, R29, 0x7f, RZ, 0xc0, !PT ;  /* 0x0000007f1d0e7812 */ /* 0x001fc400078ec0ff */
[C---:B------:R-:W-:Y:S01]  /*9a70*/  LOP3.LUT R15, R29.reuse, 0x7, RZ, 0xc0, !PT ;  /* 0x000000071d0f7812 */ /* 0x040fe200078ec0ff */
[C---:B------:R-:W-:Y:S01]  /*9a80*/  IMAD.SHL.U32 R7, R29.reuse, 0x20, RZ ;  /* 0x000000201d077824 */ /* 0x040fe200078e00ff */
[----:B------:R-:W-:Y:S01]  /*9a90*/  BAR.SYNC.DEFER_BLOCKING 0x0 ;  /* 0x0000000000007b1d */ /* 0x000fe20000010000 */
[----:B------:R-:W-:Y:S01]  /*9aa0*/  ISETP.GE.AND P0, PT, R14, R0, PT ;  /* 0x000000000e00720c */ /* 0x000fe20003f06270 */
[C---:B------:R-:W-:Y:S01]  /*9ab0*/  IMAD.SHL.U32 R0, R29.reuse, 0x2, RZ ;  /* 0x000000021d007824 */ /* 0x040fe200078e00ff */
[----:B------:R-:W-:Y:S01]  /*9ac0*/  LOP3.LUT R14, R29, 0x3, RZ, 0xc0, !PT ;  /* 0x000000031d0e7812 */ /* 0x000fe200078ec0ff */
[----:B------:R-:W-:-:S04]  /*9ad0*/  IMAD R15, R15, 0x90, RZ ;  /* 0x000000900f0f7824 */ /* 0x000fc800078e02ff */
[----:B------:R-:W-:Y:S01]  /*9ae0*/  IMAD R14, R14, 0x820, RZ ;  /* 0x000008200e0e7824 */ /* 0x000fe200078e02ff */
[----:B------:R-:W-:Y:S01]  /*9af0*/  LOP3.LUT R15, R15, 0x30, R0, 0x78, !PT ;  /* 0x000000300f0f7812 */ /* 0x000fe200078e7800 */
[----:B-1----:R-:W-:Y:S01]  /*9b00*/  ULEA UR4, UR5, UR4, 0x18 ;  /* 0x0000000405047291 */ /* 0x002fe2000f8ec0ff */
[----:B------:R-:W-:Y:S01]  /*9b10*/  SHF.R.U32.HI R0, RZ, 0x2, R29 ;  /* 0x00000002ff007819 */ /* 0x000fe2000001161d */
[----:B------:R-:W3:Y:S03]  /*9b20*/  LDL.LU R24, [R1+0x14] ;  /* 0x0000140001187983 */ /* 0x000ee60000300800 */
[----:B------:R-:W-:Y:S02]  /*9b30*/  LOP3.LUT R14, R14, 0x77, R0, 0x78, !PT ;  /* 0x000000770e0e7812 */ /* 0x000fe400078e7800 */
[----:B------:R-:W-:-:S04]  /*9b40*/  LOP3.LUT R0, R29, 0x180, RZ, 0xc0, !PT ;  /* 0x000001801d007812 */ /* 0x000fc800078ec0ff */
[----:B------:R-:W-:-:S04]  /*9b50*/  SHF.R.U32.HI R0, RZ, 0x3, R0 ;  /* 0x00000003ff007819 */ /* 0x000fc80000011600 */
[----:B------:R-:W-:Y:S02]  /*9b60*/  LOP3.LUT R0, R0, 0x1ff, R29, 0x78, !PT ;  /* 0x000001ff00007812 */ /* 0x000fe400078e781d */
[----:B------:R-:W-:Y:S02]  /*9b70*/  LOP3.LUT R26, R15, 0x400, R7, 0xf8, !PT ;  /* 0x000004000f1a7812 */ /* 0x000fe400078ef807 */
[----:B------:R-:W-:Y:S01]  /*9b80*/  LOP3.LUT R29, R29, 0x1ff, RZ, 0xc0, !PT ;  /* 0x000001ff1d1d7812 */ /* 0x000fe200078ec0ff */
[----:B------:R0:W-:Y:S04]  /*9b90*/  STL [R1+0x1024], R0 ;  /* 0x0010240001007387 */ /* 0x0001e80000100800 */
[----:B0-----:R-:W3:Y:S04]  /*9ba0*/  LDL.LU R0, [R1+0x58] ;  /* 0x0000580001007983 */ /* 0x001ee80000300800 */
[----:B------:R-:W3:Y:S04]  /*9bb0*/  LDL.LU R15, [R1+0x98] ;  /* 0x00009800010f7983 */ /* 0x000ee80000300800 */
[----:B------:R-:W3:Y:S04]  /*9bc0*/  LDL.LU R7, [R1+0x29c] ;  /* 0x00029c0001077983 */ /* 0x000ee80000300800 */
[----:B------:R0:W-:Y:S04]  /*9bd0*/  STL [R1+0x1a8], R26 ;  /* 0x0001a81a01007387 */ /* 0x0001e80000100800 */
[----:B0-----:R-:W3:Y:S04]  /*9be0*/  LDL.LU R26, [R1+0x25c] ;  /* 0x00025c00011a7983 */ /* 0x001ee80000300800 */
[----:B--2---:R0:W-:Y:S04]  /*9bf0*/  STS.U8 [R29+UR4], R5 ;  /* 0x000000051d007988 */ /* 0x0041e80008000004 */
[----:B----4-:R1:W-:Y:S04]  /*9c00*/  STS.U8 [R29+UR4+0x2000], R6 ;  /* 0x002000061d007988 */ /* 0x0103e80008000004 */
[----:B0-----:R-:W2:Y:S04]  /*9c10*/  LDL.LU R5, [R1+0xd0] ;  /* 0x0000d00001057983 */ /* 0x001ea80000300800 */
[----:B------:R0:W-:Y:S04]  /*9c20*/  STS.U8 [R29+UR4+0x4000], R28 ;  /* 0x0040001c1d007988 */ /* 0x0001e80008000004 */
[----:B-1----:R-:W4:Y:S04]  /*9c30*/  LDL.LU R6, [R1+0x10b4] ;  /* 0x0010b40001067983 */ /* 0x002f280000300800 */
[----:B-----5:R1:W-:Y:S04]  /*9c40*/  STS.U8 [R29+UR4+0x6000], R2 ;  /* 0x006000021d007988 */ /* 0x0203e80008000004 */
[----:B0-----:R-:W5:Y:S04]  /*9c50*/  LDL.LU R28, [R1+0x90] ;  /* 0x00009000011c7983 */ /* 0x001f680000300800 */
[----:B-1----:R-:W2:Y:S04]  /*9c60*/  LDL.LU R2, [R1+0x10b0] ;  /* 0x0010b00001027983 */ /* 0x002ea80000300800 */
[----:B---3--:R-:W-:Y:S04]  /*9c70*/  STS.U8 [R29+UR4+0xc000], R20 ;  /* 0x00c000141d007988 */ /* 0x008fe80008000004 */
[----:B------:R0:W-:Y:S04]  /*9c80*/  STS.U8 [R29+UR4+0xa000], R0 ;  /* 0x00a000001d007988 */ /* 0x0001e80008000004 */
[----:B------:R1:W-:Y:S04]  /*9c90*/  STS.U8 [R29+UR4+0x8000], R15 ;  /* 0x0080000f1d007988 */ /* 0x0003e80008000004 */
[----:B0-----:R-:W3:Y:S04]  /*9ca0*/  LDL.LU R0, [R1+0x298] ;  /* 0x0002980001007983 */ /* 0x001ee80000300800 */
[----:B------:R-:W3:Y:S01]  /*9cb0*/  LDL.LU R20, [R1+0xcc] ;  /* 0x0000cc0001147983 */ /* 0x000ee20000300800 */
[----:B-1----:R-:W-:-:S03]  /*9cc0*/  LOP3.LUT R15, R29, 0x8, RZ, 0x3c, !PT ;  /* 0x000000081d0f7812 */ /* 0x002fc600078e3cff */
[----:B--2---:R0:W-:Y:S04]  /*9cd0*/  STS.U8 [R29+UR4+0xe000], R2 ;  /* 0x00e000021d007988 */ /* 0x0041e80008000004 */
[----:B0-----:R-:W2:Y:S04]  /*9ce0*/  LDL.LU R2, [R1+0x114] ;  /* 0x0001140001027983 */ /* 0x001ea80000300800 */
[----:B------:R-:W2:Y:S04]  /*9cf0*/  LDL.LU R29, [R1+0x260] ;  /* 0x00026000011d7983 */ /* 0x000ea80000300800 */
[----:B------:R0:W-:Y:S04]  /*9d00*/  STS.U8 [R15+UR4+0x200], R8 ;  /* 0x000200080f007988 */ /* 0x0001e80008000004 */
[----:B------:R1:W-:Y:S04]  /*9d10*/  STS.U8 [R15+UR4+0x6200], R13 ;  /* 0x0062000d0f007988 */ /* 0x0003e80008000004 */
[----:B0-----:R-:W3:Y:S04]  /*9d20*/  LDL.LU R8, [R1+0x10ac] ;  /* 0x0010ac0001087983 */ /* 0x001ee80000300800 */
[----:B-1----:R-:W3:Y:S04]  /*9d30*/  LDL.LU R13, [R1+0x4c] ;  /* 0x00004c00010d7983 */ /* 0x002ee80000300800 */
[----:B------:R0:W-:Y:S04]  /*9d40*/  STS.U8 [R15+UR4+0x8200], R11 ;  /* 0x0082000b0f007988 */ /* 0x0001e80008000004 */
[----:B0-----:R-:W3:Y:S04]  /*9d50*/  LDL.LU R11, [R1+0xc] ;  /* 0x00000c00010b7983 */ /* 0x001ee80000300800 */
[----:B--2---:R0:W-:Y:S02]  /*9d60*/  STS.U8 [R15+UR4+0x2200], R29 ;  /* 0x0022001d0f007988 */ /* 0x0041e40008000004 */
[----:B0-----:R-:W0:Y:S02]  /*9d70*/  S2R R29, SR_TID.X ;  /* 0x00000000001d7919 */ /* 0x001e240000002100 */
[----:B------:R1:W-:Y:S01]  /*9d80*/  STS.U8 [R15+UR4+0x4200], R2 ;  /* 0x004200020f007988 */ /* 0x0003e20008000004 */
[----:B0-----:R-:W-:-:S04]  /*9d90*/  LOP3.LUT R29, R29, 0x1ff, RZ, 0xc0, !PT ;  /* 0x000001ff1d1d7812 */ /* 0x001fc800078ec0ff */
[----:B-1----:R-:W-:Y:S02]  /*9da0*/  LOP3.LUT R2, R29, 0x10, RZ, 0x3c, !PT ;  /* 0x000000101d027812 */ /* 0x002fe400078e3cff */
[----:B------:R-:W2:Y:S04]  /*9db0*/  LDL.LU R29, [R1+0x110] ;  /* 0x00011000011d7983 */ /* 0x000ea80000300800 */
[----:B------:R0:W-:Y:S04]  /*9dc0*/  STS.U8 [R15+UR4+0xa200], R3 ;  /* 0x00a200030f007988 */ /* 0x0001e80008000004 */
[----:B------:R1:W-:Y:S04]  /*9dd0*/  STS.U8 [R15+UR4+0xc200], R24 ;  /* 0x00c200180f007988 */ /* 0x0003e80008000004 */
[----:B---3--:R3:W-:Y:S04]  /*9de0*/  STS.U8 [R15+UR4+0xe200], R8 ;  /* 0x00e200080f007988 */ /* 0x0087e80008000004 */
[----:B0-----:R-:W4:Y:S04]  /*9df0*/  LDL.LU R3, [R1+0x294] ;  /* 0x0002940001037983 */ /* 0x001f280000300800 */
[----:B-1----:R-:W4:Y:S04]  /*9e00*/  LDL.LU R24, [R1+0x254] ;  /* 0x0002540001187983 */ /* 0x002f280000300800 */
[----:B---3--:R-:W3:Y:S04]  /*9e10*/  LDL.LU R8, [R1+0x50] ;  /* 0x0000500001087983 */ /* 0x008ee80000300800 */
[----:B------:R-:W3:Y:S04]  /*9e20*/  LDL.LU R15, [R1+0x10c] ;  /* 0x00010c00010f7983 */ /* 0x000ee80000300800 */
[----:B------:R0:W-:Y:S04]  /*9e30*/  STS.U8 [R2+UR4+0x400], R7 ;  /* 0x0004000702007988 */ /* 0x0001e80008000004 */
[----:B------:R1:W-:Y:S04]  /*9e40*/  STS.U8 [R2+UR4+0x2400], R26 ;  /* 0x0024001a02007988 */ /* 0x0003e80008000004 */
[----:B------:R5:W-:Y:S04]  /*9e50*/  STS.U8 [R2+UR4+0x6400], R5 ;  /* 0x0064000502007988 */ /* 0x000be80008000004 */
[----:B0-----:R-:W4:Y:S04]  /*9e60*/  LDL.LU R7, [R1+0x10a8] ;  /* 0x0010a80001077983 */ /* 0x001f280000300800 */
[----:B-1----:R-:W4:Y:S04]  /*9e70*/  LDL.LU R26, [R1+0x108] ;  /* 0x00010800011a7983 */ /* 0x002f280000300800 */
[----:B-----5:R-:W5:Y:S04]  /*9e80*/  LDL.LU R5, [R1+0x88] ;  /* 0x0000880001057983 */ /* 0x020f680000300800 */
[----:B--2---:R0:W-:Y:S04]  /*9e90*/  STS.U8 [R2+UR4+0x4400], R29 ;  /* 0x0044001d02007988 */ /* 0x0041e80008000004 */
[----:B0-----:R-:W2:Y:S04]  /*9ea0*/  LDL.LU R29, [R1+0x10] ;  /* 0x00001000011d7983 */ /* 0x001ea80000300800 */
[----:B------:R0:W-:Y:S04]  /*9eb0*/  STS.U8 [R2+UR4+0x8400], R28 ;  /* 0x0084001c02007988 */ /* 0x0001e80008000004 */
[----:B0-----:R-:W5:Y:S04]  /*9ec0*/  LDL.LU R28, [R1+0x8] ;  /* 0x00000800011c7983 */ /* 0x001f680000300800 */
[----:B---3--:R0:W-:Y:S04]  /*9ed0*/  STS.U8 [R2+UR4+0xa400], R8 ;  /* 0x00a4000802007988 */ /* 0x0081e80008000004 */
[----:B----4-:R-:W-:Y:S01]  /*9ee0*/  STS.U8 [R2+UR4+0xe400], R7 ;  /* 0x00e4000702007988 */ /* 0x010fe20008000004 */
[----:B0-----:R-:W0:Y:S03]  /*9ef0*/  S2R R8, SR_TID.X ;  /* 0x0000000000087919 */ /* 0x001e260000002100 */
[----:B--2---:R1:W-:Y:S04]  /*9f00*/  STS.U8 [R2+UR4+0xc400], R29 ;  /* 0x00c4001d02007988 */ /* 0x0043e80008000004 */
[----:B-1----:R-:W2:Y:S01]  /*9f10*/  LDL.LU R2, [R1+0x258] ;  /* 0x0002580001027983 */ /* 0x002ea20000300800 */
[----:B------:R-:W1:Y:S01]  /*9f20*/  S2R R29, SR_TID.X ;  /* 0x00000000001d7919 */ /* 0x000e620000002100 */
[----:B0-----:R-:W-:-:S02]  /*9f30*/  LOP3.LUT R8, R8, 0x1ff, RZ, 0xc0, !PT ;  /* 0x000001ff08087812 */ /* 0x001fc400078ec0ff */
[----:B------:R-:W3:Y:S02]  /*9f40*/  LDL.LU R7, [R1+0xc8] ;  /* 0x0000c80001077983 */ /* 0x000ee40000300800 */
[----:B------:R-:W-:-:S05]  /*9f50*/  LOP3.LUT R8, R8, 0x18, RZ, 0x3c, !PT ;  /* 0x0000001808087812 */ /* 0x000fca00078e3cff */
[----:B------:R0:W-:Y:S04]  /*9f60*/  STS.U8 [R8+UR4+0x600], R0 ;  /* 0x0006000008007988 */ /* 0x0001e80008000004 */
[----:B------:R4:W-:Y:S04]  /*9f70*/  STS.U8 [R8+UR4+0x6600], R20 ;  /* 0x0066001408007988 */ /* 0x0009e80008000004 */
[----:B------:R5:W-:Y:S04]  /*9f80*/  STS.U8 [R8+UR4+0x4600], R15 ;  /* 0x0046000f08007988 */ /* 0x000be80008000004 */
[----:B0-----:R-:W3:Y:S04]  /*9f90*/  LDL.LU R0, [R1+0x1a4] ;  /* 0x0001a40001007983 */ /* 0x001ee80000300800 */
[----:B----4-:R-:W4:Y:S04]  /*9fa0*/  LDL.LU R20, [R1+0x84] ;  /* 0x0000840001147983 */ /* 0x010f280000300800 */
[----:B-----5:R-:W5:Y:S01]  /*9fb0*/  LDL.LU R15, [R1+0x44] ;  /* 0x00004400010f7983 */ /* 0x020f620000300800 */
[----:B-1----:R-:W-:-:S03]  /*9fc0*/  LOP3.LUT R29, R29, 0x1ff, RZ, 0xc0, !PT ;  /* 0x000001ff1d1d7812 */ /* 0x002fc600078ec0ff */
[----:B--2---:R0:W-:Y:S02]  /*9fd0*/  STS.U8 [R8+UR4+0x2600], R2 ;  /* 0x0026000208007988 */ /* 0x0041e40008000004 */
[----:B0-----:R-:W-:Y:S02]  /*9fe0*/  LOP3.LUT R2, R29, 0x20, RZ, 0x3c, !PT ;  /* 0x000000201d027812 */ /* 0x001fe400078e3cff */
[----:B------:R-:W2:Y:S04]  /*9ff0*/  LDL.LU R29, [R1+0x8c] ;  /* 0x00008c00011d7983 */ /* 0x000ea80000300800 */
[----:B------:R0:W-:Y:S04]  /*a000*/  STS.U8 [R8+UR4+0xa600], R13 ;  /* 0x00a6000d08007988 */ /* 0x0001e80008000004 */
[----:B------:R1:W-:Y:S04]  /*a010*/  STS.U8 [R8+UR4+0xc600], R11 ;  /* 0x00c6000b08007988 */ /* 0x0003e80008000004 */
[----:B------:R3:W-:Y:S04]  /*a020*/  STS.U8 [R8+UR4+0xe600], R6 ;  /* 0x00e6000608007988 */ /* 0x0007e80008000004 */
[----:B0-----:R-:W4:Y:S04]  /*a030*/  LDL.LU R13, [R1+0x4] ;  /* 0x00000400010d7983 */ /* 0x001f280000300800 */
[----:B-1----:R-:W4:Y:S04]  /*a040*/  LDL.LU R11, [R1+0x28c] ;  /* 0x00028c00010b7983 */ /* 0x002f280000300800 */
[----:B---3--:R-:W3:Y:S04]  /*a050*/  LDL.LU R6, [R1+0x48] ;  /* 0x0000480001067983 */ /* 0x008ee80000300800 */
[----:B--2---:R0:W-:Y:S04]  /*a060*/  STS.U8 [R8+UR4+0x8600], R29 ;  /* 0x0086001d08007988 */ /* 0x0041e80008000004 */
[----:B------:R1:W-:Y:S04]  /*a070*/  STS.U8 [R2+UR4+0x800], R3 ;  /* 0x0008000302007988 */ /* 0x0003e80008000004 */
[----:B------:R2:W-:Y:S04]  /*a080*/  STS.U8 [R2+UR4+0x2800], R24 ;  /* 0x0028001802007988 */ /* 0x0005e80008000004 */
[----:B0-----:R-:W4:Y:S04]  /*a090*/  LDL.LU R8, [R1+0xc4] ;  /* 0x0000c40001087983 */ /* 0x001f280000300800 */
[----:B-1----:R-:W4:Y:S04]  /*a0a0*/  LDL.LU R3, [R1+0x1a0] ;  /* 0x0001a00001037983 */ /* 0x002f280000300800 */
[----:B--2---:R-:W2:Y:S04]  /*a0b0*/  LDL.LU R24, [R1+0x100] ;  /* 0x0001000001187983 */ /* 0x004ea80000300800 */
[----:B------:R0:W-:Y:S04]  /*a0c0*/  STS.U8 [R2+UR4+0x4800], R26 ;  /* 0x0048001a02007988 */ /* 0x0001e80008000004 */
[----:B------:R1:W-:Y:S04]  /*a0d0*/  STS.U8 [R2+UR4+0x6800], R7 ;  /* 0x0068000702007988 */ /* 0x0003e80008000004 */
[----:B------:R3:W-:Y:S04]  /*a0e0*/  STS.U8 [R2+UR4+0x8800], R5 ;  /* 0x0088000502007988 */ /* 0x0007e80008000004 */
[----:B0-----:R-:W2:Y:S04]  /*a0f0*/  LDL.LU R26, [R1+0x80] ;  /* 0x00008000011a7983 */ /* 0x001ea80000300800 */
[----:B-1----:R-:W2:Y:S04]  /*a100*/  LDL.LU R7, [R1] ;  /* 0x0000000001077983 */ /* 0x002ea80000300800 */
[----:B------:R-:W2:Y:S04]  /*a110*/  LDL.LU R29, [R1+0x290] ;  /* 0x00029000011d7983 */ /* 0x000ea80000300800 */
[----:B---3--:R-:W3:Y:S04]  /*a120*/  LDL.LU R5, [R1+0x10a4] ;  /* 0x0010a40001057983 */ /* 0x008ee80000300800 */
[----:B------:R0:W-:Y:S04]  /*a130*/  STS.U8 [R2+UR4+0xc800], R28 ;  /* 0x00c8001c02007988 */ /* 0x0001e80008000004 */
[----:B------:R1:W-:Y:S04]  /*a140*/  STS.U8 [R2+UR4+0xa800], R6 ;  /* 0x00a8000602007988 */ /* 0x0003e80008000004 */
[----:B0-----:R-:W2:Y:S01]  /*a150*/  LDL.LU R28, [R1+0x288] ;  /* 0x00028800011c7983 */ /* 0x001ea20000300800 */
[----:B-1----:R-:W0:Y:S03]  /*a160*/  S2R R6, SR_TID.X ;  /* 0x0000000000067919 */ /* 0x002e260000002100 */
[----:B---3--:R1:W-:Y:S04]  /*a170*/  STS.U8 [R2+UR4+0xe800], R5 ;  /* 0x00e8000502007988 */ /* 0x0083e80008000004 */
[----:B-1----:R-:W3:Y:S01]  /*a180*/  LDL.LU R2, [R1+0x104] ;  /* 0x0001040001027983 */ /* 0x002ee20000300800 */
[----:B0-----:R-:W-:-:S03]  /*a190*/  LOP3.LUT R6, R6, 0x1ff, RZ, 0xc0, !PT ;  /* 0x000001ff06067812 */ /* 0x001fc600078ec0ff */
[----:B------:R-:W3:Y:S01]  /*a1a0*/  LDL.LU R5, [R1+0xbc] ;  /* 0x0000bc0001057983 */ /* 0x000ee20000300800 */
[----:B------:R-:W-:-:S05]  /*a1b0*/  LOP3.LUT R6, R6, 0x28, RZ, 0x3c, !PT ;  /* 0x0000002806067812 */ /* 0x000fca00078e3cff */
[----:B--2---:R0:W-:Y:S02]  /*a1c0*/  STS.U8 [R6+UR4+0xa00], R29 ;  /* 0x000a001d06007988 */ /* 0x0041e40008000004 */
[----:B0-----:R-:W0:Y:S02]  /*a1d0*/  S2R R29, SR_TID.X ;  /* 0x00000000001d7919 */ /* 0x001e240000002100 */
[----:B------:R1:W-:Y:S04]  /*a1e0*/  STS.U8 [R6+UR4+0x2a00], R0 ;  /* 0x002a000006007988 */ /* 0x0003e80008000004 */
[----:B-1----:R-:W2:Y:S01]  /*a1f0*/  LDL.LU R0, [R1+0x3c] ;  /* 0x00003c0001007983 */ /* 0x002ea20000300800 */
[----:B0-----:R-:W-:-:S03]  /*a200*/  LOP3.LUT R29, R29, 0x1ff, RZ, 0xc0, !PT ;  /* 0x000001ff1d1d7812 */ /* 0x001fc600078ec0ff */
[----:B----4-:R-:W-:Y:S04]  /*a210*/  STS.U8 [R6+UR4+0x8a00], R20 ;  /* 0x008a001406007988 */ /* 0x010fe80008000004 */
[----:B------:R-:W-:Y:S04]  /*a220*/  STS.U8 [R6+UR4+0x6a00], R8 ;  /* 0x006a000806007988 */ /* 0x000fe80008000004 */
[----:B-----5:R-:W-:Y:S04]  /*a230*/  STS.U8 [R6+UR4+0xaa00], R15 ;  /* 0x00aa000f06007988 */ /* 0x020fe80008000004 */
[----:B------:R-:W-:Y:S04]  /*a240*/  STS.U8 [R6+UR4+0xea00], R4 ;  /* 0x00ea000406007988 */ /* 0x000fe80008000004 */
[----:B------:R-:W-:Y:S04]  /*a250*/  STS.U8 [R6+UR4+0xca00], R13 ;  /* 0x00ca000d06007988 */ /* 0x000fe80008000004 */
[----:B---3--:R0:W-:Y:S02]  /*a260*/  STS.U8 [R6+UR4+0x4a00], R2 ;  /* 0x004a000206007988 */ /* 0x0081e40008000004 */
[----:B0-----:R-:W-:-:S02]  /*a270*/  LOP3.LUT R2, R29, 0x30, RZ, 0x3c, !PT ;  /* 0x000000301d027812 */ /* 0x001fc400078e3cff */
[----:B------:R-:W3:Y:S04]  /*a280*/  LDL.LU R29, [R1+0xc0] ;  /* 0x0000c000011d7983 */ /* 0x000ee80000300800 */
[----:B------:R-:W4:Y:S04]  /*a290*/  LDL.LU R20, [R1+0x138] ;  /* 0x0001380001147983 */ /* 0x000f280000300800 */
[----:B------:R-:W5:Y:S04]  /*a2a0*/  LDL.LU R8, [R1+0xf8] ;  /* 0x0000f80001087983 */ /* 0x000f680000300800 */
[----:B------:R-:W2:Y:S04]  /*a2b0*/  LDL.LU R15, [R1+0xb8] ;  /* 0x0000b800010f7983 */ /* 0x000ea80000300800 */
[----:B------:R-:W2:Y:S04]  /*a2c0*/  LDL.LU R4, [R1+0x40] ;  /* 0x0000400001047983 */ /* 0x000ea80000300800 */
[----:B------:R0:W-:Y:S04]  /*a2d0*/  STS.U8 [R2+UR4+0xc00], R11 ;  /* 0x000c000b02007988 */ /* 0x0001e80008000004 */
[----:B------:R-:W4:Y:S04]  /*a2e0*/  LDL.LU R13, [R1+0x78] ;  /* 0x00007800010d7983 */ /* 0x000f280000300800 */
[----:B------:R1:W-:Y:S04]  /*a2f0*/  STS.U8 [R2+UR4+0x2c00], R3 ;  /* 0x002c000302007988 */ /* 0x0003e80008000004 */
[----:B0-----:R-:W4:Y:S04]  /*a300*/  LDL.LU R11, [R1+0x38] ;  /* 0x00003800010b7983 */ /* 0x001f280000300800 */
[----:B-1----:R-:W4:Y:S04]  /*a310*/  LDL.LU R3, [R1+0x10a0] ;  /* 0x0010a00001037983 */ /* 0x002f280000300800 */
[----:B------:R0:W-:Y:S04]  /*a320*/  STS.U8 [R2+UR4+0x4c00], R24 ;  /* 0x004c001802007988 */ /* 0x0001e80008000004 */
[----:B0-----:R-:W5:Y:S04]  /*a330*/  LDL.LU R24, [R1+0x109c] ;  /* 0x00109c0001187983 */ /* 0x001f680000300800 */
[----:B------:R-:W-:Y:S04]  /*a340*/  STS.U8 [R2+UR4+0x8c00], R26 ;  /* 0x008c001a02007988 */ /* 0x000fe80008000004 */
[----:B------:R-:W-:Y:S04]  /*a350*/  STS.U8 [R2+UR4+0xcc00], R7 ;  /* 0x00cc000702007988 */ /* 0x000fe80008000004 */
[----:B---3--:R0:W-:Y:S04]  /*a360*/  STS.U8 [R2+UR4+0x6c00], R29 ;  /* 0x006c001d02007988 */ /* 0x0081e80008000004 */
[----:B0-----:R-:W3:Y:S04]  /*a370*/  LDL.LU R29, [R1+0x13c] ;  /* 0x00013c00011d7983 */ /* 0x001ee80000300800 */
[----:B------:R-:W5:Y:S04]  /*a380*/  LDL.LU R26, [R1+0x1098] ;  /* 0x00109800011a7983 */ /* 0x000f680000300800 */
[----:B--2---:R-:W-:Y:S04]  /*a390*/  STS.U8 [R2+UR4+0xac00], R4 ;  /* 0x00ac000402007988 */ /* 0x004fe80008000004 */
[----:B------:R-:W2:Y:S04]  /*a3a0*/  LDL.LU R7, [R1+0x280] ;  /* 0x0002800001077983 */ /* 0x000ea80000300800 */
[----:B----4-:R0:W-:Y:S04]  /*a3b0*/  STS.U8 [R2+UR4+0xec00], R3 ;  /* 0x00ec000302007988 */ /* 0x0101e80008000004 */
[----:B0-----:R-:W4:Y:S01]  /*a3c0*/  LDL.LU R2, [R1+0xfc] ;  /* 0x0000fc0001027983 */ /* 0x001f220000300800 */
[----:B------:R-:W0:Y:S03]  /*a3d0*/  S2R R4, SR_TID.X ;  /* 0x0000000000047919 */ /* 0x000e260000002100 */
[----:B------:R-:W2:Y:S01]  /*a3e0*/  LDL.LU R3, [R1+0x284] ;  /* 0x0002840001037983 */ /* 0x000ea20000300800 */
[----:B0-----:R-:W-:-:S04]  /*a3f0*/  LOP3.LUT R4, R4, 0x1ff, RZ, 0xc0, !PT ;  /* 0x000001ff04047812 */ /* 0x001fc800078ec0ff */
[----:B------:R-:W-:-:S05]  /*a400*/  LOP3.LUT R4, R4, 0x38, RZ, 0x3c, !PT ;  /* 0x0000003804047812 */ /* 0x000fca00078e3cff */
[----:B------:R0:W-:Y:S04]  /*a410*/  STS.U8 [R4+UR4+0xe00], R28 ;  /* 0x000e001c04007988 */ /* 0x0001e80008000004 */
[----:B------:R1:W-:Y:S04]  /*a420*/  STS.U8 [R4+UR4+0x6e00], R5 ;  /* 0x006e000504007988 */ /* 0x0003e80008000004 */
[----:B0-----:R-:W2:Y:S04]  /*a430*/  LDL.LU R28, [R1+0x1094] ;  /* 0x00109400011c7983 */ /* 0x001ea80000300800 */
[----:B-1----:R-:W5:Y:S04]  /*a440*/  LDL.LU R5, [R1+0x34] ;  /* 0x0000340001057983 */ /* 0x002f680000300800 */
[----:B---3--:R0:W-:Y:S02]  /*a450*/  STS.U8 [R4+UR4+0x2e00], R29 ;  /* 0x002e001d04007988 */ /* 0x0081e40008000004 */
[----:B0-----:R-:W0:Y:S02]  /*a460*/  S2R R29, SR_TID.X ;  /* 0x00000000001d7919 */ /* 0x001e240000002100 */
[----:B----4-:R1:W-:Y:S01]  /*a470*/  STS.U8 [R4+UR4+0x4e00], R2 ;  /* 0x004e000204007988 */ /* 0x0103e20008000004 */
[----:B0-----:R-:W-:-:S04]  /*a480*/  LOP3.LUT R29, R29, 0x1ff, RZ, 0xc0, !PT ;  /* 0x000001ff1d1d7812 */ /* 0x001fc800078ec0ff */
[----:B-1----:R-:W-:Y:S02]  /*a490*/  LOP3.LUT R2, R29, 0x40, RZ, 0x3c, !PT ;  /* 0x000000401d027812 */ /* 0x002fe400078e3cff */
[----:B------:R-:W3:Y:S04]  /*a4a0*/  LDL.LU R29, [R1+0x7c] ;  /* 0x00007c00011d7983 */ /* 0x000ee80000300800 */
[----:B------:R0:W-:Y:S04]  /*a4b0*/  STS.U8 [R4+UR4+0xae00], R0 ;  /* 0x00ae000004007988 */ /* 0x0001e80008000004 */
[----:B------:R-:W-:Y:S04]  /*a4c0*/  STS.U8 [R4+UR4+0xee00], R9 ;  /* 0x00ee000904007988 */ /* 0x000fe80008000004 */
[----:B0-----:R-:W4:Y:S04]  /*a4d0*/  LDL.LU R0, [R1+0x278] ;  /* 0x0002780001007983 */ /* 0x001f280000300800 */
[----:B--2---:R0:W-:Y:S04]  /*a4e0*/  STS.U8 [R4+UR4+0xce00], R28 ;  /* 0x00ce001c04007988 */ /* 0x0041e80008000004 */
[----:B0-----:R-:W2:Y:S04]  /*a4f0*/  LDL.LU R28, [R1+0x74] ;  /* 0x00007400011c7983 */ /* 0x001ea80000300800 */
[----:B---3--:R0:W-:Y:S02]  /*a500*/  STS.U8 [R4+UR4+0x8e00], R29 ;  /* 0x008e001d04007988 */ /* 0x0081e40008000004 */
[----:B0-----:R-:W0:Y:S02]  /*a510*/  S2R R29, SR_TID.X ;  /* 0x00000000001d7919 */ /* 0x001e240000002100 */
[----:B------:R1:W-:Y:S04]  /*a520*/  STS.U8 [R2+UR4+0x3000], R20 ;  /* 0x0030001402007988 */ /* 0x0003e80008000004 */
[----:B------:R-:W-:Y:S04]  /*a530*/  STS.U8 [R2+UR4+0x1000], R3 ;  /* 0x0010000302007988 */ /* 0x000fe80008000004 */
[----:B------:R3:W-:Y:S04]  /*a540*/  STS.U8 [R2+UR4+0x7000], R15 ;  /* 0x0070000f02007988 */ /* 0x0007e80008000004 */
[----:B-1----:R-:W4:Y:S04]  /*a550*/  LDL.LU R20, [R1+0x130] ;  /* 0x0001300001147983 */ /* 0x002f280000300800 */
[----:B---3--:R-:W3:Y:S01]  /*a560*/  LDL.LU R15, [R1+0x70] ;  /* 0x00007000010f7983 */ /* 0x008ee20000300800 */
[----:B0-----:R-:W-:-:S04]  /*a570*/  LOP3.LUT R29, R29, 0x1ff, RZ, 0xc0, !PT ;  /* 0x000001ff1d1d7812 */ /* 0x001fc800078ec0ff */
[----:B------:R-:W-:Y:S02]  /*a580*/  LOP3.LUT R3, R29, 0x48, RZ, 0x3c, !PT ;  /* 0x000000481d037812 */ /* 0x000fe400078e3cff */
[----:B------:R-:W3:Y:S04]  /*a590*/  LDL.LU R29, [R1+0x134] ;  /* 0x00013400011d7983 */ /* 0x000ee80000300800 */
[----:B------:R0:W-:Y:S04]  /*a5a0*/  STS.U8 [R2+UR4+0x9000], R13 ;  /* 0x0090000d02007988 */ /* 0x0001e80008000004 */
[----:B------:R1:W-:Y:S04]  /*a5b0*/  STS.U8 [R2+UR4+0xb000], R11 ;  /* 0x00b0000b02007988 */ /* 0x0003e80008000004 */
[----:B-----5:R5:W-:Y:S04]  /*a5c0*/  STS.U8 [R2+UR4+0xd000], R26 ;  /* 0x00d0001a02007988 */ /* 0x020be80008000004 */
[----:B0-----:R-:W4:Y:S04]  /*a5d0*/  LDL.LU R13, [R1+0xec] ;  /* 0x0000ec00010d7983 */ /* 0x001f280000300800 */
[----:B-1----:R-:W4:Y:S04]  /*a5e0*/  LDL.LU R11, [R1+0xac] ;  /* 0x0000ac00010b7983 */ /* 0x002f280000300800 */
[----:B------:R-:W-:Y:S04]  /*a5f0*/  STS.U8 [R2+UR4+0x5000], R8 ;  /* 0x0050000802007988 */ /* 0x000fe80008000004 */
[----:B-----5:R-:W5:Y:S04]  /*a600*/  LDL.LU R26, [R1+0xb4] ;  /* 0x0000b400011a7983 */ /* 0x020f680000300800 */
[----:B------:R0:W-:Y:S04]  /*a610*/  STS.U8 [R2+UR4+0xf000], R10 ;  /* 0x00f0000a02007988 */ /* 0x0001e80008000004 */
[----:B0-----:R-:W4:Y:S04]  /*a620*/  LDL.LU R2, [R1+0xf4] ;  /* 0x0000f40001027983 */ /* 0x001f280000300800 */
[----:B------:R-:W5:Y:S04]  /*a630*/  LDL.LU R10, [R1+0x12c] ;  /* 0x00012c00010a7983 */ /* 0x000f680000300800 */
[----:B------:R0:W-:Y:S04]  /*a640*/  STS.U8 [R3+UR4+0x1200], R7 ;  /* 0x0012000703007988 */ /* 0x0001e80008000004 */
[----:B------:R-:W5:Y:S04]  /*a650*/  LDL.LU R8, [R1+0x6c] ;  /* 0x00006c0001087983 */ /* 0x000f680000300800 */
[----:B0-----:R-:W5:Y:S04]  /*a660*/  LDL.LU R7, [R1+0x2c] ;  /* 0x00002c0001077983 */ /* 0x001f680000300800 */
[----:B--2---:R-:W-:Y:S04]  /*a670*/  STS.U8 [R3+UR4+0x9200], R28 ;  /* 0x0092001c03007988 */ /* 0x004fe80008000004 */
[----:B------:R-:W-:Y:S04]  /*a680*/  STS.U8 [R3+UR4+0xd200], R24 ;  /* 0x00d2001803007988 */ /* 0x000fe80008000004 */
[----:B------:R-:W-:Y:S04]  /*a690*/  STS.U8 [R3+UR4+0xb200], R5 ;  /* 0x00b2000503007988 */ /* 0x000fe80008000004 */
[----:B------:R-:W-:Y:S04]  /*a6a0*/  STS.U8 [R3+UR4+0xf200], R12 ;  /* 0x00f2000c03007988 */ /* 0x000fe80008000004 */
[----:B---3--:R0:W-:Y:S02]  /*a6b0*/  STS.U8 [R3+UR4+0x3200], R29 ;  /* 0x0032001d03007988 */ /* 0x0081e40008000004 */
[----:B0-----:R-:W0:Y:S02]  /*a6c0*/  S2R R29, SR_TID.X ;  /* 0x00000000001d7919 */ /* 0x001e240000002100 */
[----:B0-----:R-:W-:Y:S01]  /*a6d0*/  LOP3.LUT R29, R29, 0x1ff, RZ, 0xc0, !PT ;  /* 0x000001ff1d1d7812 */ /* 0x001fe200078ec0ff */
[----:B----4-:R0:W-:Y:S03]  /*a6e0*/  STS.U8 [R3+UR4+0x5200], R2 ;  /* 0x0052000203007988 */ /* 0x0101e60008000004 */
[----:B0-----:R-:W-:-:S02]  /*a6f0*/  LOP3.LUT R2, R29, 0x50, RZ, 0x3c, !PT ;  /* 0x000000501d027812 */ /* 0x001fc400078e3cff */
[----:B------:R-:W2:Y:S04]  /*a700*/  LDL.LU R29, [R1+0xf0] ;  /* 0x0000f000011d7983 */ /* 0x000ea80000300800 */
[----:B-----5:R0:W-:Y:S04]  /*a710*/  STS.U8 [R3+UR4+0x7200], R26 ;  /* 0x0072001a03007988 */ /* 0x0201e80008000004 */
[----:B0-----:R-:W3:Y:S04]  /*a720*/  LDL.LU R26, [R1+0x27c] ;  /* 0x00027c00011a7983 */ /* 0x001ee80000300800 */
[----:B------:R-:W4:Y:S04]  /*a730*/  LDL.LU R28, [R1+0x124] ;  /* 0x00012400011c7983 */ /* 0x000f280000300800 */
[----:B------:R-:W5:Y:S04]  /*a740*/  LDL.LU R24, [R1+0x274] ;  /* 0x0002740001187983 */ /* 0x000f680000300800 */
[----:B------:R-:W3:Y:S04]  /*a750*/  LDL.LU R3, [R1+0xb0] ;  /* 0x0000b00001037983 */ /* 0x000ee80000300800 */
[----:B------:R0:W-:Y:S04]  /*a760*/  STS.U8 [R2+UR4+0x1400], R0 ;  /* 0x0014000002007988 */ /* 0x0001e80008000004 */
[----:B------:R-:W4:Y:S04]  /*a770*/  LDL.LU R5, [R1+0xe8] ;  /* 0x0000e80001057983 */ /* 0x000f280000300800 */
[----:B------:R1:W-:Y:S04]  /*a780*/  STS.U8 [R2+UR4+0x3400], R20 ;  /* 0x0034001402007988 */ /* 0x0003e80008000004 */
[----:B0-----:R-:W4:Y:S04]  /*a790*/  LDL.LU R0, [R1+0xa8] ;  /* 0x0000a80001007983 */ /* 0x001f280000300800 */
[----:B-1----:R-:W4:Y:S04]  /*a7a0*/  LDL.LU R20, [R1+0x1090] ;  /* 0x0010900001147983 */ /* 0x002f280000300800 */
[----:B--2---:R0:W-:Y:S02]  /*a7b0*/  STS.U8 [R2+UR4+0x5400], R29 ;  /* 0x0054001d02007988 */ /* 0x0041e40008000004 */
[----:B0-----:R-:W0:Y:S02]  /*a7c0*/  S2R R29, SR_TID.X ;  /* 0x00000000001d7919 */ /* 0x001e240000002100 */
[----:B---3--:R1:W-:Y:S01]  /*a7d0*/  STS.U8 [R2+UR4+0x7400], R3 ;  /* 0x0074000302007988 */ /* 0x0083e20008000004 */
[----:B0-----:R-:W-:-:S04]  /*a7e0*/  LOP3.LUT R29, R29, 0x1ff, RZ, 0xc0, !PT ;  /* 0x000001ff1d1d7812 */ /* 0x001fc800078ec0ff */
[----:B-1----:R-:W-:Y:S02]  /*a7f0*/  LOP3.LUT R3, R29, 0x58, RZ, 0x3c, !PT ;  /* 0x000000581d037812 */ /* 0x002fe400078e3cff */
[----:B------:R-:W2:Y:S04]  /*a800*/  LDL.LU R29, [R1+0x30] ;  /* 0x00003000011d7983 */ /* 0x000ea80000300800 */
[----:B------:R0:W-:Y:S04]  /*a810*/  STS.U8 [R2+UR4+0x9400], R15 ;  /* 0x0094000f02007988 */ /* 0x0001e80008000004 */
[----:B----4-:R-:W-:Y:S04]  /*a820*/  STS.U8 [R2+UR4+0xd400], R20 ;  /* 0x00d4001402007988 */ /* 0x010fe80008000004 */
[----:B------:R-:W-:Y:S04]  /*a830*/  STS.U8 [R2+UR4+0xf400], R17 ;  /* 0x00f4001102007988 */ /* 0x000fe80008000004 */
[----:B0-----:R-:W3:Y:S04]  /*a840*/  LDL.LU R15, [R1+0x68] ;  /* 0x00006800010f7983 */ /* 0x001ee80000300800 */
[----:B--2---:R-:W-:Y:S04]  /*a850*/  STS.U8 [R2+UR4+0xb400], R29 ;  /* 0x00b4001d02007988 */ /* 0x004fe80008000004 */
[----:B------:R0:W-:Y:S04]  /*a860*/  STS.U8 [R3+UR4+0x5600], R13 ;  /* 0x0056000d03007988 */ /* 0x0001e80008000004 */
[----:B------:R1:W-:Y:S04]  /*a870*/  STS.U8 [R3+UR4+0x7600], R11 ;  /* 0x0076000b03007988 */ /* 0x0003e80008000004 */
[----:B------:R2:W-:Y:S04]  /*a880*/  STS.U8 [R3+UR4+0xb600], R7 ;  /* 0x00b6000703007988 */ /* 0x0005e80008000004 */
[----:B0-----:R-:W4:Y:S04]  /*a890*/  LDL.LU R13, [R1+0x26c] ;  /* 0x00026c00010d7983 */ /* 0x001f280000300800 */
[----:B-1----:R-:W4:Y:S04]  /*a8a0*/  LDL.LU R11, [R1+0x128] ;  /* 0x00012800010b7983 */ /* 0x002f280000300800 */
[----:B------:R0:W-:Y:S04]  /*a8b0*/  STS.U8 [R3+UR4+0x9600], R8 ;  /* 0x0096000803007988 */ /* 0x0001e80008000004 */
[----:B--2---:R-:W2:Y:S04]  /*a8c0*/  LDL.LU R7, [R1+0x270] ;  /* 0x0002700001077983 */ /* 0x004ea80000300800 */
[----:B-----5:R-:W-:Y:S04]  /*a8d0*/  STS.U8 [R3+UR4+0x1600], R24 ;  /* 0x0016001803007988 */ /* 0x020fe80008000004 */
[----:B------:R-:W-:Y:S04]  /*a8e0*/  STS.U8 [R3+UR4+0x3600], R10 ;  /* 0x0036000a03007988 */ /* 0x000fe80008000004 */
[----:B0-----:R-:W5:Y:S04]  /*a8f0*/  LDL.LU R8, [R1+0x11c] ;  /* 0x00011c0001087983 */ /* 0x001f680000300800 */
[----:B------:R-:W-:Y:S04]  /*a900*/  STS.U8 [R3+UR4+0xd600], R18 ;  /* 0x00d6001203007988 */ /* 0x000fe80008000004 */
[----:B------:R0:W-:Y:S04]  /*a910*/  STS.U8 [R3+UR4+0xf600], R19 ;  /* 0x00f6001303007988 */ /* 0x0001e80008000004 */
[----:B0-----:R-:W2:Y:S01]  /*a920*/  LDL.LU R3, [R1+0x28] ;  /* 0x0000280001037983 */ /* 0x001ea20000300800 */
[----:B------:R-:W0:Y:S03]  /*a930*/  S2R R29, SR_TID.X ;  /* 0x00000000001d7919 */ /* 0x000e260000002100 */
[----:B------:R-:W4:Y:S04]  /*a940*/  LDL.LU R18, [R1+0xe0] ;  /* 0x0000e00001127983 */ /* 0x000f280000300800 */
[----:B------:R-:W4:Y:S04]  /*a950*/  LDL.LU R17, [R1+0xa0] ;  /* 0x0000a00001117983 */ /* 0x000f280000300800 */
[----:B------:R-:W4:Y:S04]  /*a960*/  LDL.LU R20, [R1+0x60] ;  /* 0x0000600001147983 */ /* 0x000f280000300800 */
[----:B------:R-:W4:Y:S04]  /*a970*/  LDL.LU R24, [R1+0x20] ;  /* 0x0000200001187983 */ /* 0x000f280000300800 */
[----:B------:R-:W4:Y:S01]  /*a980*/  LDL.LU R10, [R1+0x268] ;  /* 0x00026800010a7983 */ /* 0x000f220000300800 */
[----:B0-----:R-:W-:-:S04]  /*a990*/  LOP3.LUT R29, R29, 0x1ff, RZ, 0xc0, !PT ;  /* 0x000001ff1d1d7812 */ /* 0x001fc800078ec0ff */
[----:B------:R-:W-:-:S05]  /*a9a0*/  LOP3.LUT R2, R29, 0x60, RZ, 0x3c, !PT ;  /* 0x000000601d027812 */ /* 0x000fca00078e3cff */
[----:B------:R0:W-:Y:S04]  /*a9b0*/  STS.U8 [R2+UR4+0x1800], R26 ;  /* 0x0018001a02007988 */ /* 0x0001e80008000004 */
[----:B------:R1:W-:Y:S04]  /*a9c0*/  STS.U8 [R2+UR4+0x7800], R0 ;  /* 0x0078000002007988 */ /* 0x0003e80008000004 */
[----:B------:R3:W-:Y:S04]  /*a9d0*/  STS.U8 [R2+UR4+0x5800], R5 ;  /* 0x0058000502007988 */ /* 0x0007e80008000004 */
[----:B0-----:R-:W4:Y:S04]  /*a9e0*/  LDL.LU R26, [R1+0x120] ;  /* 0x00012000011a7983 */ /* 0x001f280000300800 */
[----:B-1----:R-:W4:Y:S04]  /*a9f0*/  LDL.LU R0, [R1+0xe4] ;  /* 0x0000e40001007983 */ /* 0x002f280000300800 */
[----:B---3--:R-:W3:Y:S04]  /*aa00*/  LDL.LU R5, [R1+0x9c] ;  /* 0x00009c0001057983 */ /* 0x008ee80000300800 */
[----:B------:R-:W3:Y:S04]  /*aa10*/  LDL.LU R29, [R1+0xdc] ;  /* 0x0000dc00011d7983 */ /* 0x000ee80000300800 */
[----:B------:R0:W-:Y:S04]  /*aa20*/  STS.U8 [R2+UR4+0x3800], R28 ;  /* 0x0038001c02007988 */ /* 0x0001e80008000004 */
[----:B------:R1:W-:Y:S04]  /*aa30*/  STS.U8 [R2+UR4+0x9800], R15 ;  /* 0x0098000f02007988 */ /* 0x0003e80008000004 */
[----:B------:R-:W-:Y:S04]  /*aa40*/  STS.U8 [R2+UR4+0xd800], R16 ;  /* 0x00d8001002007988 */ /* 0x000fe80008000004 */
[----:B0-----:R-:W5:Y:S04]  /*aa50*/  LDL.LU R28, [R1+0x5c] ;  /* 0x00005c00011c7983 */ /* 0x001f680000300800 */
[----:B-1----:R-:W5:Y:S04]  /*aa60*/  LDL.LU R15, [R1+0x1c] ;  /* 0x00001c00010f7983 */ /* 0x002f680000300800 */
[----:B------:R-:W-:Y:S04]  /*aa70*/  STS.U8 [R2+UR4+0xf800], R21 ;  /* 0x00f8001502007988 */ /* 0x000fe80008000004 */
[----:B--2---:R0:W-:Y:S04]  /*aa80*/  STS.U8 [R2+UR4+0xb800], R3 ;  /* 0x00b8000302007988 */ /* 0x0041e80008000004 */
[----:B0-----:R-:W2:Y:S01]  /*aa90*/  LDL.LU R2, [R1+0xa4] ;  /* 0x0000a40001027983 */ /* 0x001ea20000300800 */
[----:B------:R-:W0:Y:S03]  /*aaa0*/  S2R R3, SR_TID.X ;  /* 0x0000000000037919 */ /* 0x000e260000002100 */
[----:B------:R-:W5:Y:S01]  /*aab0*/  LDL.LU R21, [R1+0x24] ;  /* 0x0000240001157983 */ /* 0x000f620000300800 */
[----:B0-----:R-:W-:-:S04]  /*aac0*/  LOP3.LUT R3, R3, 0x1ff, RZ, 0xc0, !PT ;  /* 0x000001ff03037812 */ /* 0x001fc800078ec0ff */
[----:B------:R-:W-:-:S05]  /*aad0*/  LOP3.LUT R3, R3, 0x68, RZ, 0x3c, !PT ;  /* 0x0000006803037812 */ /* 0x000fca00078e3cff */
[----:B---3--:R0:W-:Y:S02]  /*aae0*/  STS.U8 [R3+UR4+0x5a00], R29 ;  /* 0x005a001d03007988 */ /* 0x0081e40008000004 */
[----:B0-----:R-:W0:Y:S02]  /*aaf0*/  S2R R29, SR_TID.X ;  /* 0x00000000001d7919 */ /* 0x001e240000002100 */
[----:B----4-:R1:W-:Y:S04]  /*ab00*/  STS.U8 [R3+UR4+0x1a00], R13 ;  /* 0x001a000d03007988 */ /* 0x0103e80008000004 */
[----:B------:R3:W-:Y:S04]  /*ab10*/  STS.U8 [R3+UR4+0x3a00], R11 ;  /* 0x003a000b03007988 */ /* 0x0007e80008000004 */
[----:B-1----:R-:W4:Y:S04]  /*ab20*/  LDL.LU R13, [R1+0x108c] ;  /* 0x00108c00010d7983 */ /* 0x002f280000300800 */
[----:B---3--:R-:W3:Y:S01]  /*ab30*/  LDL.LU R11, [R1+0x1088] ;  /* 0x00108800010b7983 */ /* 0x008ee20000300800 */
[----:B0-----:R-:W-:-:S03]  /*ab40*/  LOP3.LUT R29, R29, 0x1ff, RZ, 0xc0, !PT ;  /* 0x000001ff1d1d7812 */ /* 0x001fc600078ec0ff */
[----:B--2---:R0:W-:Y:S02]  /*ab50*/  STS.U8 [R3+UR4+0x7a00], R2 ;  /* 0x007a000203007988 */ /* 0x0041e40008000004 */
[----:B0-----:R-:W-:Y:S02]  /*ab60*/  LOP3.LUT R2, R29, 0x70, RZ, 0x3c, !PT ;  /* 0x000000701d027812 */ /* 0x001fe400078e3cff */
[----:B------:R-:W2:Y:S04]  /*ab70*/  LDL.LU R29, [R1+0x64] ;  /* 0x00006400011d7983 */ /* 0x000ea80000300800 */
[----:B-----5:R0:W-:Y:S04]  /*ab80*/  STS.U8 [R3+UR4+0xba00], R21 ;  /* 0x00ba001503007988 */ /* 0x0201e80008000004 */
[----:B------:R1:W-:Y:S04]  /*ab90*/  STS.U8 [R3+UR4+0xfa00], R22 ;  /* 0x00fa001603007988 */ /* 0x0003e80008000004 */
[----:B0-----:R-:W5:Y:S04]  /*aba0*/  LDL R21, [R1+0x46c] ;  /* 0x00046c0001157983 */ /* 0x001f680000100800 */
[----:B---3--:R0:W-:Y:S04]  /*abb0*/  STS.U8 [R3+UR4+0xda00], R11 ;  /* 0x00da000b03007988 */ /* 0x0081e80008000004 */
[----:B--2---:R2:W-:Y:S01]  /*abc0*/  STS.U8 [R3+UR4+0x9a00], R29 ;  /* 0x009a001d03007988 */ /* 0x0045e20008000004 */
[----:B-1----:R-:W-:-:S02]  /*abd0*/  PRMT R22, RZ, 0x7610, R22 ;  /* 0x00007610ff167816 */ /* 0x002fc40000000016 */
[----:B------:R-:W-:Y:S01]  /*abe0*/  PRMT R19, RZ, 0x7610, R19 ;  /* 0x00007610ff137816 */ /* 0x000fe20000000013 */
[----:B0-----:R-:W3:Y:S01]  /*abf0*/  LDL R11, [R1+0x460] ;  /* 0x00046000010b7983 */ /* 0x001ee20000100800 */
[----:B--2---:R-:W0:Y:S03]  /*ac00*/  S2R R29, SR_TID.X ;  /* 0x00000000001d7919 */ /* 0x004e260000002100 */
[----:B------:R1:W-:Y:S04]  /*ac10*/  STS.U8 [R2+UR4+0x1c00], R7 ;  /* 0x001c000702007988 */ /* 0x0003e80008000004 */
[----:B------:R2:W-:Y:S04]  /*ac20*/  STS.U8 [R2+UR4+0x3c00], R8 ;  /* 0x003c000802007988 */ /* 0x0005e80008000004 */
[----:B-1----:R-:W3:Y:S04]  /*ac30*/  LDL R7, [R1+0x480] ;  /* 0x0004800001077983 */ /* 0x002ee80000100800 */
[----:B--2---:R-:W2:Y:S04]  /*ac40*/  LDL R8, [R1+0x47c] ;  /* 0x00047c0001087983 */ /* 0x004ea80000100800 */
[----:B------:R-:W-:Y:S01]  /*ac50*/  STS.U8 [R2+UR4+0x5c00], R18 ;  /* 0x005c001202007988 */ /* 0x000fe20008000004 */
[----:B0-----:R-:W-:-:S03]  /*ac60*/  LOP3.LUT R29, R29, 0x1ff, RZ, 0xc0, !PT ;  /* 0x000001ff1d1d7812 */ /* 0x001fc600078ec0ff */
[----:B------:R-:W-:Y:S01]  /*ac70*/  STS.U8 [R2+UR4+0x7c00], R17 ;  /* 0x007c001102007988 */ /* 0x000fe20008000004 */
[----:B------:R-:W-:-:S03]  /*ac80*/  LOP3.LUT R3, R29, 0x78, RZ, 0x3c, !PT ;  /* 0x000000781d037812 */ /* 0x000fc600078e3cff */
[----:B------:R0:W-:Y:S04]  /*ac90*/  STS.U8 [R2+UR4+0x9c00], R20 ;  /* 0x009c001402007988 */ /* 0x0001e80008000004 */
[----:B------:R-:W-:Y:S04]  /*aca0*/  STS.U8 [R2+UR4+0xbc00], R24 ;  /* 0x00bc001802007988 */ /* 0x000fe80008000004 */
[----:B----4-:R-:W-:Y:S04]  /*acb0*/  STS.U8 [R2+UR4+0xdc00], R13 ;  /* 0x00dc000d02007988 */ /* 0x010fe80008000004 */
[----:B------:R-:W-:Y:S04]  /*acc0*/  STS.U8 [R2+UR4+0xfc00], R23 ;  /* 0x00fc001702007988 */ /* 0x000fe80008000004 */
[----:B------:R1:W-:Y:S04]  /*acd0*/  STS.U8 [R3+UR4+0x5e00], R0 ;  /* 0x005e000003007988 */ /* 0x0003e80008000004 */
[----:B------:R4:W-:Y:S04]  /*ace0*/  STS.U8 [R3+UR4+0x7e00], R5 ;  /* 0x007e000503007988 */ /* 0x0009e80008000004 */
[----:B0-----:R-:W5:Y:S04]  /*acf0*/  LDL R20, [R1+0x470] ;  /* 0x0004700001147983 */ /* 0x001f680000100800 */
[----:B-1----:R-:W5:Y:S04]  /*ad00*/  LDL R0, [R1+0x478] ;  /* 0x0004780001007983 */ /* 0x002f680000100800 */
[----:B----4-:R-:W4:Y:S04]  /*ad10*/  LDL R5, [R1+0x474] ;  /* 0x0004740001057983 */ /* 0x010f280000100800 */
[----:B------:R-:W4:Y:S04]  /*ad20*/  LDL R18, [R1+0x468] ;  /* 0x0004680001127983 */ /* 0x000f280000100800 */
[----:B------:R-:W4:Y:S04]  /*ad30*/  LDL R17, [R1+0x880] ;  /* 0x0008800001117983 */ /* 0x000f280000100800 */
[----:B------:R-:W-:Y:S04]  /*ad40*/  STS.U8 [R3+UR4+0x1e00], R10 ;  /* 0x001e000a03007988 */ /* 0x000fe80008000004 */
[----:B------:R-:W-:Y:S04]  /*ad50*/  STS.U8 [R3+UR4+0x3e00], R26 ;  /* 0x003e001a03007988 */ /* 0x000fe80008000004 */
[----:B------:R-:W-:Y:S04]  /*ad60*/  STS.U8 [R3+UR4+0x9e00], R28 ;  /* 0x009e001c03007988 */ /* 0x000fe80008000004 */
[----:B------:R0:W-:Y:S04]  /*ad70*/  STS.U8 [R3+UR4+0xbe00], R15 ;  /* 0x00be000f03007988 */ /* 0x0001e80008000004 */
[----:B------:R-:W-:Y:S04]  /*ad80*/  STS.U8 [R3+UR4+0xde00], R25 ;  /* 0x00de001903007988 */ /* 0x000fe80008000004 */
[----:B------:R2:W-:Y:S01]  /*ad90*/  STS.U8 [R3+UR4+0xfe00], R27 ;  /* 0x00fe001b03007988 */ /* 0x0005e20008000004 */
[----:B------:R-:W-:Y:S01]  /*ada0*/  BAR.SYNC.DEFER_BLOCKING 0x0 ;  /* 0x0000000000007b1d */ /* 0x000fe20000010000 */
[----:B------:R-:W-:-:S02]  /*adb0*/  PRMT R23, RZ, 0x7610, R23 ;  /* 0x00007610ff177816 */ /* 0x000fc40000000017 */
[----:B------:R-:W-:-:S03]  /*adc0*/  PRMT R16, RZ, 0x7610, R16 ;  /* 0x00007610ff107816 */ /* 0x000fc60000000010 */
[----:B0-----:R-:W4:Y:S04]  /*add0*/  LDL R15, [R1+0x464] ;  /* 0x00046400010f7983 */ /* 0x001f280000100800 */
[----:B------:R-:W4:Y:S04]  /*ade0*/  LDL R13, [R1+0x888] ;  /* 0x00088800010d7983 */ /* 0x000f280000100800 */
[----:B------:R-:W4:Y:S01]  /*adf0*/  LDL R10, [R1+0x890] ;  /* 0x00089000010a7983 */ /* 0x000f220000100800 */
[----:B------:R-:W-:Y:S02]  /*ae00*/  PRMT R12, RZ, 0x7610, R12 ;  /* 0x00007610ff0c7816 */ /* 0x000fe4000000000c */
[----:B------:R-:W-:-:S02]  /*ae10*/  PRMT R9, RZ, 0x7610, R9 ;  /* 0x00007610ff097816 */ /* 0x000fc40000000009 */
[----:B------:R-:W-:Y:S02]  /*ae20*/  PRMT R6, RZ, 0x7610, R6 ;  /* 0x00007610ff067816 */ /* 0x000fe40000000006 */
[----:B------:R-:W-:Y:S01]  /*ae30*/  PRMT R4, RZ, 0x7610, R4 ;  /* 0x00007610ff047816 */ /* 0x000fe20000000004 */
[----:B------:R-:W-:Y:S04]  /*ae40*/  LDS.U8 R29, [R14+UR4+0x2200] ;  /* 0x002200040e1d7984 */ /* 0x000fe80008000000 */
[----:B------:R-:W-:Y:S04]  /*ae50*/  LDS.U8 R28, [R14+UR4+0x4000] ;  /* 0x004000040e1c7984 */ /* 0x000fe80008000000 */
[----:B------:R-:W-:Y:S04]  /*ae60*/  LDS.U8 R27, [R14+UR4+0x4208] ;  /* 0x004208040e1b7984 */ /* 0x000fe80008000000 */
[----:B------:R-:W-:Y:S04]  /*ae70*/  LDS.U8 R26, [R14+UR4+0x4008] ;  /* 0x004008040e1a7984 */ /* 0x000fe80008000000 */
[----:B------:R-:W-:Y:S04]  /*ae80*/  LDS.U8 R25, [R14+UR4+0x4200] ;  /* 0x004200040e197984 */ /* 0x000fe80008000000 */
[----:B------:R-:W-:Y:S01]  /*ae90*/  LDS.U8 R24, [R14+UR4+0x6000] ;  /* 0x006000040e187984 */ /* 0x000fe20008000000 */
[----:B---3--:R-:W-:-:S03]  /*aea0*/  @!P0 IMAD.MOV.U32 R2, RZ, RZ, R7 ;  /* 0x000000ffff028224 */ /* 0x008fc600078e0007 */
[----:B------:R-:W3:Y:S01]  /*aeb0*/  LDL R7, [R1+0x898] ;  /* 0x0008980001077983 */ /* 0x000ee20000100800 */
[----:B--2---:R-:W-:-:S03]  /*aec0*/  @!P0 IMAD.MOV.U32 R3, RZ, RZ, R8 ;  /* 0x000000ffff038224 */ /* 0x004fc600078e0008 */
[----:B------:R-:W2:Y:S04]  /*aed0*/  LDL R8, [R1+0x45c] ;  /* 0x00045c0001087983 */ /* 0x000ea80000100800 */
[----:B------:R5:W2:Y:S02]  /*aee0*/  @!P0 LDG.E.U8 R23, desc[UR6][R2.64] ;  /* 0x0000000602178981 */ /* 0x000aa4000c1e1100 */
[----:B-----5:R-:W-:Y:S02]  /*aef0*/  @!P0 IMAD.MOV.U32 R2, RZ, RZ, R0 ;  /* 0x000000ffff028224 */ /* 0x020fe400078e0000 */
[----:B------:R-:W5:Y:S01]  /*af00*/  LDL R0, [R1+0x8a0] ;  /* 0x0008a00001007983 */ /* 0x000f620000100800 */
[----:B----4-:R-:W-:-:S03]  /*af10*/  @!P0 IMAD.MOV.U32 R3, RZ, RZ, R5 ;  /* 0x000000ffff038224 */ /* 0x010fc600078e0005 */
[----:B------:R-:W4:Y:S04]  /*af20*/  LDL R5, [R1+0x458] ;  /* 0x0004580001057983 */ /* 0x000f280000100800 */
[----:B------:R0:W4:Y:S02]  /*af30*/  @!P0 LDG.E.U8 R22, desc[UR6][R2.64] ;  /* 0x0000000602168981 */ /* 0x000124000c1e1100 */
[----:B0-----:R-:W-:Y:S02]  /*af40*/  @!P0 IMAD.MOV.U32 R2, RZ, RZ, R20 ;  /* 0x000000ffff028224 */ /* 0x001fe400078e0014 */
[----:B------:R-:W-:Y:S01]  /*af50*/  @!P0 IMAD.MOV.U32 R3, RZ, RZ, R21 ;  /* 0x000000ffff038224 */ /* 0x000fe200078e0015 */
[----:B------:R-:W-:Y:S04]  /*af60*/  LDS.U8 R20, [R14+UR4+0x80] ;  /* 0x000080040e147984 */ /* 0x000fe80008000000 */
[----:B------:R0:W4:Y:S04]  /*af70*/  @!P0 LDG.E.U8 R19, desc[UR6][R2.64] ;  /* 0x0000000602138981 */ /* 0x000128000c1e1100 */
[----:B------:R-:W-:Y:S01]  /*af80*/  LDS.U8 R21, [R14+UR4+0x6200] ;  /* 0x006200040e157984 */ /* 0x000fe20008000000 */
[----:B0-----:R-:W-:-:S02]  /*af90*/  @!P0 IMAD.MOV.U32 R2, RZ, RZ, R17 ;  /* 0x000000ffff028224 */ /* 0x001fc400078e0011 */
[----:B------:R-:W-:Y:S02]  /*afa0*/  @!P0 IMAD.MOV.U32 R3, RZ, RZ, R18 ;  /* 0x000000ffff038224 */ /* 0x000fe400078e0012 */
[----:B------:R-:W-:Y:S04]  /*afb0*/  LDS.U8 R18, [R14+UR4+0x88] ;  /* 0x000088040e127984 */ /* 0x000fe80008000000 */
[----:B------:R0:W4:Y:S02]  /*afc0*/  @!P0 LDG.E.U8 R16, desc[UR6][R2.64] ;  /* 0x0000000602108981 */ /* 0x000124000c1e1100 */
[----:B0-----:R-:W-:Y:S02]  /*afd0*/  @!P0 IMAD.MOV.U32 R2, RZ, RZ, R13 ;  /* 0x000000ffff028224 */ /* 0x001fe400078e000d */
[----:B------:R-:W-:Y:S01]  /*afe0*/  @!P0 IMAD.MOV.U32 R3, RZ, RZ, R15 ;  /* 0x000000ffff038224 */ /* 0x000fe200078e000f */
[----:B------:R-:W-:Y:S04]  /*aff0*/  LDS.U8 R13, [R14+UR4+0x2080] ;  /* 0x002080040e0d7984 */ /* 0x000fe80008000000 */
[----:B------:R0:W5:Y:S04]  /*b000*/  @!P0 LDG.E.U8 R12, desc[UR6][R2.64] ;  /* 0x00000006020c8981 */ /* 0x000168000c1e1100 */
[----:B------:R-:W-:Y:S01]  /*b010*/  LDS.U8 R15, [R14+UR4+0x280] ;  /* 0x000280040e0f7984 */ /* 0x000fe20008000000 */
[----:B0-----:R-:W-:-:S02]  /*b020*/  @!P0 IMAD.MOV.U32 R2, RZ, RZ, R10 ;  /* 0x000000ffff028224 */ /* 0x001fc400078e000a */
[----:B------:R-:W-:Y:S01]  /*b030*/  @!P0 IMAD.MOV.U32 R3, RZ, RZ, R11 ;  /* 0x000000ffff038224 */ /* 0x000fe200078e000b */
[----:B------:R-:W-:Y:S04]  /*b040*/  LDS.U8 R10, [R14+UR4+0x4288] ;  /* 0x004288040e0a7984 */ /* 0x000fe80008000000 */
[----:B------:R3:W5:Y:S04]  /*b050*/  @!P0 LDG.E.U8 R9, desc[UR6][R2.64] ;  /* 0x0000000602098981 */ /* 0x000768000c1e1100 */
[----:B------:R-:W-:Y:S01]  /*b060*/  LDS.U8 R11, [R14+UR4+0x2280] ;  /* 0x002280040e0b7984 */ /* 0x000fe20008000000 */
[----:B---3--:R-:W-:-:S03]  /*b070*/  @!P0 IMAD.MOV.U32 R2, RZ, RZ, R7 ;  /* 0x000000ffff028224 */ /* 0x008fc600078e0007 */
[----:B------:R-:W-:Y:S01]  /*b080*/  LDS.U8 R7, [R14+UR4+0x6280] ;  /* 0x006280040e077984 */ /* 0x000fe20008000000 */
[----:B--2---:R-:W-:-:S03]  /*b090*/  @!P0 IMAD.MOV.U32 R3, RZ, RZ, R8 ;  /* 0x000000ffff038224 */ /* 0x004fc600078e0008 */
[----:B------:R-:W-:Y:S04]  /*b0a0*/  LDS.U8 R8, [R14+UR4+0x6288] ;  /* 0x006288040e087984 */ /* 0x000fe80008000000 */
[----:B------:R0:W2:Y:S02]  /*b0b0*/  @!P0 LDG.E.U8 R6, desc[UR6][R2.64] ;  /* 0x0000000602068981 */ /* 0x0000a4000c1e1100 */
[----:B0-----:R-:W-:Y:S02]  /*b0c0*/  PRMT R2, RZ, 0x7610, R2 ;  /* 0x00007610ff027816 */ /* 0x001fe40000000002 */
[----:B------:R-:W-:Y:S04]  /*b0d0*/  LDS.U8 R3, [R14+UR4+0x208] ;  /* 0x000208040e037984 */ /* 0x000fe80008000000 */
[----:B----4-:R5:W-:Y:S02]  /*b0e0*/  STL [R1+0xf0], R16 ;  /* 0x0000f01001007387 */ /* 0x010be40000100800 */
[----:B-----5:R-:W-:-:S02]  /*b0f0*/  @!P0 IMAD.MOV.U32 R16, RZ, RZ, R0 ;  /* 0x000000ffff108224 */ /* 0x020fc400078e0000 */
[----:B------:R-:W0:Y:S04]  /*b100*/  LDS.U8 R0, [R14+UR4] ;  /* 0x000000040e007984 */ /* 0x000e280008000000 */
[----:B------:R-:W-:Y:S04]  /*b110*/  STL.S16 [R1+0xdc], R2 ;  /* 0x0000dc0201007387 */ /* 0x000fe80000100600 */
[----:B------:R-:W-:Y:S04]  /*b120*/  STL.S16 [R1+0xe0], R4 ;  /* 0x0000e00401007387 */ /* 0x000fe80000100600 */
[----:B------:R-:W1:Y:S04]  /*b130*/  LDS.U8 R2, [R14+UR4+0x8] ;  /* 0x000008040e027984 */ /* 0x000e680008000000 */
[----:B0-----:R-:W-:Y:S04]  /*b140*/  STL [R1+0x18], R0 ;  /* 0x0000180001007387 */ /* 0x001fe80000100800 */
[----:B------:R-:W0:Y:S04]  /*b150*/  LDS.U8 R0, [R14+UR4+0x200] ;  /* 0x000200040e007984 */ /* 0x000e280008000000 */
[----:B------:R-:W-:Y:S04]  /*b160*/  STL [R1+0x14], R3 ;  /* 0x0000140301007387 */ /* 0x000fe80000100800 */
[----:B------:R-:W-:Y:S04]  /*b170*/  STL [R1+0x100], R23 ;  /* 0x0001001701007387 */ /* 0x000fe80000100800 */
[----:B-1----:R-:W-:Y:S04]  /*b180*/  STL [R1+0x10], R2 ;  /* 0x0000100201007387 */ /* 0x002fe80000100800 */
[----:B------:R-:W1:Y:S04]  /*b190*/  LDS.U8 R3, [R14+UR4+0x2000] ;  /* 0x002000040e037984 */ /* 0x000e680008000000 */
[----:B------:R-:W-:Y:S01]  /*b1a0*/  LDS.U8 R2, [R14+UR4+0x2208] ;  /* 0x002208040e027984 */ /* 0x000fe20008000000 */
[----:B------:R-:W-:-:S03]  /*b1b0*/  @!P0 IMAD.MOV.U32 R17, RZ, RZ, R5 ;  /* 0x000000ffff118224 */ /* 0x000fc600078e0005 */
[----:B------:R-:W-:Y:S04]  /*b1c0*/  LDS.U8 R23, [R14+UR4+0x6208] ;  /* 0x006208040e177984 */ /* 0x000fe80008000000 */
[----:B------:R-:W-:Y:S04]  /*b1d0*/  LDS.U8 R5, [R14+UR4+0x6080] ;  /* 0x006080040e057984 */ /* 0x000fe80008000000 */
[----:B0-----:R-:W-:Y:S04]  /*b1e0*/  STL [R1+0xc], R0 ;  /* 0x00000c0001007387 */ /* 0x001fe80000100800 */
[----:B------:R-:W0:Y:S04]  /*b1f0*/  LDS.U8 R0, [R14+UR4+0x2008] ;  /* 0x002008040e007984 */ /* 0x000e280008000000 */
[----:B------:R-:W-:Y:S04]  /*b200*/  STL [R1+0xf8], R22 ;  /* 0x0000f81601007387 */ /* 0x000fe80000100800 */
[----:B------:R-:W-:Y:S04]  /*b210*/  LDS.U8 R22, [R14+UR4+0x6008] ;  /* 0x006008040e167984 */ /* 0x000fe80008000000 */
[----:B-1----:R-:W-:Y:S04]  /*b220*/  STL [R1+0x8], R3 ;  /* 0x0000080301007387 */ /* 0x002fe80000100800 */
[----:B------:R-:W-:Y:S04]  /*b230*/  LDS.U8 R3, [R14+UR4+0x6088] ;  /* 0x006088040e037984 */ /* 0x000fe80008000000 */
[----:B0-----:R0:W-:Y:S04]  /*b240*/  STL [R1+0x1054], R0 ;  /* 0x0010540001007387 */ /* 0x0011e80000100800 */
[----:B------:R-:W-:Y:S04]  /*b250*/  STL [R1+0x4], R2 ;  /* 0x0000040201007387 */ /* 0x000fe80000100800 */
[----:B------:R-:W-:Y:S04]  /*b260*/  STL [R1+0xf4], R19 ;  /* 0x0000f41301007387 */ /* 0x000fe80000100800 */
[----:B0-----:R-:W3:Y:S04]  /*b270*/  LDL.LU R0, [R1+0xc] ;  /* 0x00000c0001007983 */ /* 0x001ee80000300800 */
[----:B------:R-:W-:Y:S04]  /*b280*/  LDS.U8 R19, [R14+UR4+0x288] ;  /* 0x000288040e137984 */ /* 0x000fe80008000000 */
[----:B------:R-:W-:Y:S04]  /*b290*/  LDS.U8 R2, [R14+UR4+0x4080] ;  /* 0x004080040e027984 */ /* 0x000fe80008000000 */
[----:B---3--:R0:W-:Y:S04]  /*b2a0*/  STL [R1+0x105c], R0 ;  /* 0x00105c0001007387 */ /* 0x0081e80000100800 */
[----:B0-----:R-:W3:Y:S04]  /*b2b0*/  LDL.LU R0, [R1+0x14] ;  /* 0x0000140001007983 */ /* 0x001ee80000300800 */
[----:B---3--:R-:W-:Y:S04]  /*b2c0*/  STL [R1+0x1064], R0 ;  /* 0x0010640001007387 */ /* 0x008fe80000100800 */
[----:B------:R-:W-:Y:S04]  /*b2d0*/  STL [R1+0x1070], R0 ;  /* 0x0010700001007387 */ /* 0x000fe80000100800 */
[----:B------:R-:W-:Y:S04]  /*b2e0*/  STL [R1+0x1078], R0 ;  /* 0x0010780001007387 */ /* 0x000fe80000100800 */
[----:B------:R0:W-:Y:S04]  /*b2f0*/  STL [R1+0x1080], R0 ;  /* 0x0010800001007387 */ /* 0x0001e80000100800 */
[----:B0-----:R-:W3:Y:S04]  /*b300*/  LDL R0, [R1+0xdc] ;  /* 0x0000dc0001007983 */ /* 0x001ee80000100800 */
[----:B------:R-:W-:Y:S04]  /*b310*/  STL [R1+0xec], R12 ;  /* 0x0000ec0c01007387 */ /* 0x000fe80000100800 */
[----:B------:R-:W0:Y:S04]  /*b320*/  LDS.U8 R12, [R14+UR4+0x2288] ;  /* 0x002288040e0c7984 */ /* 0x000e280008000000 */
[----:B---3--:R1:W-:Y:S04]  /*b330*/  STL [R1+0x1084], R0 ;  /* 0x0010840001007387 */ /* 0x0083e80000100800 */
[----:B------:R-:W-:Y:S04]  /*b340*/  STL [R1+0xe8], R9 ;  /* 0x0000e80901007387 */ /* 0x000fe80000100800 */
[----:B------:R3:W-:Y:S04]  /*b350*/  STL [R1+0x1058], R29 ;  /* 0x0010581d01007387 */ /* 0x0007e80000100800 */
[----:B--2---:R-:W-:Y:S01]  /*b360*/  STL [R1+0xe4], R6 ;  /* 0x0000e40601007387 */ /* 0x004fe20000100800 */
[----:B-1----:R-:W-:-:S03]  /*b370*/  IMAD.MOV.U32 R0, RZ, RZ, R4 ;  /* 0x000000ffff007224 */ /* 0x002fc600078e0004 */
[----:B------:R-:W1:Y:S04]  /*b380*/  LDS.U8 R6, [R14+UR4+0x2088] ;  /* 0x002088040e067984 */ /* 0x000e680008000000 */
[----:B---3--:R-:W2:Y:S04]  /*b390*/  LDL.LU R29, [R1+0x10] ;  /* 0x00001000011d7983 */ /* 0x008ea80000300800 */
[----:B------:R-:W3:Y:S04]  /*b3a0*/  @!P0 LDG.E.U8 R0, desc[UR6][R16.64] ;  /* 0x0000000610008981 */ /* 0x000ee8000c1e1100 */
[----:B------:R-:W-:Y:S04]  /*b3b0*/  LDS.U8 R4, [R14+UR4+0x4088] ;  /* 0x004088040e047984 */ /* 0x000fe80008000000 */
[----:B------:R-:W4:Y:S04]  /*b3c0*/  LDS.U8 R9, [R14+UR4+0x4280] ;  /* 0x004280040e097984 */ /* 0x000f280008000000 */
[----:B--2---:R2:W-:Y:S04]  /*b3d0*/  STL [R1+0x1060], R29 ;  /* 0x0010601d01007387 */ /* 0x0045e80000100800 */
[----:B--2---:R-:W2:Y:S04]  /*b3e0*/  LDL.LU R29, [R1+0x18] ;  /* 0x00001800011d7983 */ /* 0x004ea80000300800 */
[----:B--2---:R-:W-:Y:S04]  /*b3f0*/  STL [R1+0x1068], R29 ;  /* 0x0010681d01007387 */ /* 0x004fe80000100800 */
[----:B------:R-:W-:Y:S04]  /*b400*/  STL [R1+0x1074], R29 ;  /* 0x0010741d01007387 */ /* 0x000fe80000100800 */
[----:B------:R-:W-:Y:S04]  /*b410*/  STL [R1+0x107c], R29 ;  /* 0x00107c1d01007387 */ /* 0x000fe80000100800 */
[----:B------:R-:W-:Y:S04]  /*b420*/  STL [R1+0x106c], R28 ;  /* 0x00106c1c01007387 */ /* 0x000fe80000100800 */
[----:B---3--:R2:W-:Y:S04]  /*b430*/  @!P0 STL [R1+0xe0], R0 ;  /* 0x0000e00001008387 */ /* 0x0085e80000100800 */
[----:B--2---:R2:W3:Y:S04]  /*b440*/  LDL.LU R0, [R1+0x1084] ;  /* 0x0010840001007983 */ /* 0x0044e80000300800 */
[----:B------:R-:W5:Y:S04]  /*b450*/  LDL R16, [R1+0x454] ;  /* 0x0004540001107983 */ /* 0x000f680000100800 */
[----:B------:R-:W5:Y:S02]  /*b460*/  LDL R17, [R1+0x8a8] ;  /* 0x0008a80001117983 */ /* 0x000f640000100800 */
[----:B-----5:R-:W-:-:S04]  /*b470*/  @!P0 LOP3.LUT R17, R17, R16, RZ, 0x3c, !PT ;  /* 0x0000001011118212 */ /* 0x020fc800078e3cff */
[----:B------:R-:W-:-:S04]  /*b480*/  @!P0 LOP3.LUT R16, R17, R16, RZ, 0x3c, !PT ;  /* 0x0000001011108212 */ /* 0x000fc800078e3cff */
[----:B------:R-:W-:-:S05]  /*b490*/  @!P0 LOP3.LUT R17, R17, R16, RZ, 0x3c, !PT ;  /* 0x0000001011118212 */ /* 0x000fca00078e3cff */
[----:B---3--:R-:W3:Y:S04]  /*b4a0*/  @!P0 LDG.E.U8 R0, desc[UR6][R16.64] ;  /* 0x0000000610008981 */ /* 0x008ee8000c1e1100 */
[----:B---3--:R3:W-:Y:S04]  /*b4b0*/  @!P0 STL [R1+0xdc], R0 ;  /* 0x0000dc0001008387 */ /* 0x0087e80000100800 */
[----:B---3--:R-:W3:Y:S04]  /*b4c0*/  LDL.LU R0, [R1+0x1080] ;  /* 0x0010800001007983 */ /* 0x008ee80000300800 */
[----:B------:R-:W5:Y:S04]  /*b4d0*/  LDL R16, [R1+0x884] ;  /* 0x0008840001107983 */ /* 0x000f680000100800 */
[----:B------:R-:W5:Y:S01]  /*b4e0*/  LDL R17, [R1+0x8c8] ;  /* 0x0008c80001117983 */ /* 0x000f620000100800 */
[----:B------:R-:W-:-:S02]  /*b4f0*/  PRMT R29, RZ, 0x7610, R29 ;  /* 0x00007610ff1d7816 */ /* 0x000fc4000000001d */
[----:B-----5:R-:W-:-:S04]  /*b500*/  @!P0 LOP3.LUT R17, R17, R16, RZ, 0x3c, !PT ;  /* 0x0000001011118212 */ /* 0x020fc800078e3cff */
[----:B------:R-:W-:-:S04]  /*b510*/  @!P0 LOP3.LUT R16, R17, R16, RZ, 0x3c, !PT ;  /* 0x0000001011108212 */ /* 0x000fc800078e3cff */
[----:B------:R-:W-:-:S05]  /*b520*/  @!P0 LOP3.LUT R17, R17, R16, RZ, 0x3c, !PT ;  /* 0x0000001011118212 */ /* 0x000fca00078e3cff */
[----:B------:R-:W5:Y:S04]  /*b530*/  @!P0 LDG.E.U8 R29, desc[UR6][R16.64] ;  /* 0x00000006101d8981 */ /* 0x000f68000c1e1100 */
[----:B-----5:R5:W-:Y:S04]  /*b540*/  STL [R1+0xd8], R29 ;  /* 0x0000d81d01007387 */ /* 0x020be80000100800 */
[----:B-----5:R-:W5:Y:S04]  /*b550*/  LDL.LU R29, [R1+0x107c] ;  /* 0x00107c00011d7983 */ /* 0x020f680000300800 */
[----:B------:R-:W2:Y:S04]  /*b560*/  LDL R16, [R1+0x894] ;  /* 0x0008940001107983 */ /* 0x000ea80000100800 */
[----:B------:R-:W2:Y:S01]  /*b570*/  LDL R17, [R1+0x8c0] ;  /* 0x0008c00001117983 */ /* 0x000ea20000100800 */
[----:B---3--:R-:W-:-:S02]  /*b580*/  PRMT R0, RZ, 0x7610, R0 ;  /* 0x00007610ff007816 */ /* 0x008fc40000000000 */
[----:B--2---:R-:W-:-:S04]  /*b590*/  @!P0 LOP3.LUT R17, R17, R16, RZ, 0x3c, !PT ;  /* 0x0000001011118212 */ /* 0x004fc800078e3cff */
[----:B------:R-:W-:-:S04]  /*b5a0*/  @!P0 LOP3.LUT R16, R17, R16, RZ, 0x3c, !PT ;  /* 0x0000001011108212 */ /* 0x000fc800078e3cff */
[----:B------:R-:W-:-:S05]  /*b5b0*/  @!P0 LOP3.LUT R17, R17, R16, RZ, 0x3c, !PT ;  /* 0x0000001011118212 */ /* 0x000fca00078e3cff */
[----:B------:R-:W2:Y:S04]  /*b5c0*/  @!P0 LDG.E.U8 R0, desc[UR6][R16.64] ;  /* 0x0000000610008981 */ /* 0x000ea8000c1e1100 */
[----:B--2---:R2:W-:Y:S04]  /*b5d0*/  STL [R1+0xd4], R0 ;  /* 0x0000d40001007387 */ /* 0x0045e80000100800 */
[----:B--2---:R-:W2:Y:S04]  /*b5e0*/  LDL.LU R0, [R1+0x1078] ;  /* 0x0010780001007983 */ /* 0x004ea80000300800 */
[----:B------:R-:W3:Y:S04]  /*b5f0*/  LDL R16, [R1+0x8a4] ;  /* 0x0008a40001107983 */ /* 0x000ee80000100800 */
[----:B------:R-:W3:Y:S01]  /*b600*/  LDL R17, [R1+0x8b8] ;  /* 0x0008b80001117983 */ /* 0x000ee20000100800 */
[----:B-----5:R-:W-:-:S02]  /*b610*/  PRMT R29, RZ, 0x7610, R29 ;  /* 0x00007610ff1d7816 */ /* 0x020fc4000000001d */
[----:B---3--:R-:W-:-:S04]  /*b620*/  @!P0 LOP3.LUT R17, R17, R16, RZ, 0x3c, !PT ;  /* 0x0000001011118212 */ /* 0x008fc800078e3cff */
[----:B------:R-:W-:-:S04]  /*b630*/  @!P0 LOP3.LUT R16, R17, R16, RZ, 0x3c, !PT ;  /* 0x0000001011108212 */ /* 0x000fc800078e3cff */
[----:B------:R-:W-:-:S05]  /*b640*/  @!P0 LOP3.LUT R17, R17, R16, RZ, 0x3c, !PT ;  /* 0x0000001011118212 */ /* 0x000fca00078e3cff */
[----:B------:R-:W3:Y:S04]  /*b650*/  @!P0 LDG.E.U8 R29, desc[UR6][R16.64] ;  /* 0x00000006101d8981 */ /* 0x000ee8000c1e1100 */
[----:B---3--:R3:W-:Y:S04]  /*b660*/  STL [R1+0xd0], R29 ;  /* 0x0000d01d01007387 */ /* 0x0087e80000100800 */
[----:B---3--:R-:W3:Y:S04]  /*b670*/  LDL.LU R29, [R1+0x1074] ;  /* 0x00107400011d7983 */ /* 0x008ee80000300800 */
[----:B------:R-:W5:Y:S04]  /*b680*/  LDL R16, [R1+0x87c] ;  /* 0x00087c0001107983 */ /* 0x000f680000100800 */
[----:B------:R-:W5:Y:S01]  /*b690*/  LDL R17, [R1+0x8b0] ;  /* 0x0008b00001117983 */ /* 0x000f620000100800 */
[----:B--2---:R-:W-:-:S02]  /*b6a0*/  PRMT R0, RZ, 0x7610, R0 ;  /* 0x00007610ff007816 */ /* 0x004fc40000000000 */
[----:B-----5:R-:W-:-:S04]  /*b6b0*/  @!P0 LOP3.LUT R17, R17, R16, RZ, 0x3c, !PT ;  /* 0x0000001011118212 */ /* 0x020fc800078e3cff */
[----:B------:R-:W-:-:S04]  /*b6c0*/  @!P0 LOP3.LUT R16, R17, R16, RZ, 0x3c, !PT ;  /* 0x0000001011108212 */ /* 0x000fc800078e3cff */
[----:B------:R-:W-:-:S05]  /*b6d0*/  @!P0 LOP3.LUT R17, R17, R16, RZ, 0x3c, !PT ;  /* 0x0000001011118212 */ /* 0x000fca00078e3cff */
[----:B------:R-:W2:Y:S04]  /*b6e0*/  @!P0 LDG.E.U8 R0, desc[UR6][R16.64] ;  /* 0x0000000610008981 */ /* 0x000ea8000c1e1100 */
[----:B--2---:R2:W-:Y:S04]  /*b6f0*/  STL [R1+0xc4], R0 ;  /* 0x0000c40001007387 */ /* 0x0045e80000100800 */
[----:B--2---:R-:W2:Y:S04]  /*b700*/  LDL.LU R0, [R1+0x1070] ;  /* 0x0010700001007983 */ /* 0x004ea80000300800 */
        /* <DEDUP_REMOVED lines=20> */
[----:B------:R-:W-:-:S02]  /*b850*/  PRMT R0, RZ, 0x7610, R0 ;  /* 0x00007610ff007816 */ /* 0x000fc40000000000 */
[----:B---3--:R-:W-:-:S04]  /*b860*/  @!P0 LOP3.LUT R17, R17, R16, RZ, 0x3c, !PT ;  /* 0x0000001011118212 */ /* 0x008fc800078e3cff */
[----:B------:R-:W-:-:S04]  /*b870*/  @!P0 LOP3.LUT R16, R17, R16, RZ, 0x3c, !PT ;  /* 0x0000001011108212 */ /* 0x000fc800078e3cff */
[----:B------:R-:W-:-:S05]  /*b880*/  @!P0 LOP3.LUT R17, R17, R16, RZ, 0x3c, !PT ;  /* 0x0000001011118212 */ /* 0x000fca00078e3cff */
[----:B------:R-:W3:Y:S04]  /*b890*/  @!P0 LDG.E.U8 R0, desc[UR6][R16.64] ;  /* 0x0000000610008981 */ /* 0x000ee8000c1e1100 */
[----:B---3--:R3:W-:Y:S04]  /*b8a0*/  STL [R1+0xb0], R0 ;  /* 0x0000b00001007387 */ /* 0x0087e80000100800 */
[----:B---3--:R-:W2:Y:S04]  /*b8b0*/  LDL.LU R0, [R1+0x1064] ;  /* 0x0010640001007983 */ /* 0x008ea80000300800 */
[----:B------:R-:W3:Y:S04]  /*b8c0*/  LDL.LU R16, [R1+0x8] ;  /* 0x0000080001107983 */ /* 0x000ee80000300800 */
[----:B------:R-:W3:Y:S01]  /*b8d0*/  LDL.LU R17, [R1+0x4] ;  /* 0x0000040001117983 */ /* 0x000ee20000300800 */
[----:B--2---:R-:W-:-:S03]  /*b8e0*/  IMAD R0, R0, 0x100, R29 ;  /* 0x0000010000007824 */ /* 0x004fc600078e021d */
[----:B------:R-:W2:Y:S04]  /*b8f0*/  LDL.LU R29, [R1+0x1060] ;  /* 0x00106000011d7983 */ /* 0x000ea80000300800 */
[----:B------:R0:W-:Y:S04]  /*b900*/  STL [R1+0x1a4], R0 ;  /* 0x0001a40001007387 */ /* 0x0001e80000100800 */
[----:B0-----:R-:W2:Y:S02]  /*b910*/  LDL.LU R0, [R1+0x105c] ;  /* 0x00105c0001007983 */ /* 0x001ea40000300800 */
[----:B--2---:R-:W-:-:S02]  /*b920*/  IMAD R0, R0, 0x100, R29 ;  /* 0x0000010000007824 */ /* 0x004fc400078e021d */
[----:B------:R-:W2:Y:S04]  /*b930*/  LDL.LU R29, [R1+0x1058] ;  /* 0x00105800011d7983 */ /* 0x000ea80000300800 */
[----:B------:R0:W-:Y:S04]  /*b940*/  STL [R1+0x1a0], R0 ;  /* 0x0001a00001007387 */ /* 0x0001e80000100800 */
[----:B0-----:R-:W2:Y:S01]  /*b950*/  LDL.LU R0, [R1+0x1054] ;  /* 0x0010540001007983 */ /* 0x001ea20000300800 */
[----:B---3--:R-:W-:-:S05]  /*b960*/  IMAD R16, R17, 0x100, R16 ;  /* 0x0000010011107824 */ /* 0x008fca00078e0210 */
[----:B------:R5:W-:Y:S02]  /*b970*/  STL [R1+0x13c], R16 ;  /* 0x00013c1001007387 */ /* 0x000be40000100800 */
[----:B-----5:R-:W-:Y:S02]  /*b980*/  IMAD R16, R27, 0x100, R28 ;  /* 0x000001001b107824 */ /* 0x020fe400078e021c */
[----:B------:R-:W-:Y:S02]  /*b990*/  IMAD R15, R15, 0x100, R18 ;  /* 0x000001000f0f7824 */ /* 0x000fe400078e0212 */
[----:B------:R-:W-:Y:S01]  /*b9a0*/  IMAD R12, R12, 0x100, R13 ;  /* 0x000001000c0c7824 */ /* 0x000fe200078e020d */
[----:B------:R-:W-:Y:S01]  /*b9b0*/  LDS.U8 R18, [R14+UR4+0x2388] ;  /* 0x002388040e127984 */ /* 0x000fe20008000000 */
[----:B------:R-:W-:-:S03]  /*b9c0*/  IMAD R3, R7, 0x100, R3 ;  /* 0x0000010007037824 */ /* 0x000fc600078e0203 */
[----:B------:R-:W-:Y:S04]  /*b9d0*/  LDS.U8 R7, [R14+UR4+0x4300] ;  /* 0x004300040e077984 */ /* 0x000fe80008000000 */
[----:B------:R-:W-:Y:S01]  /*b9e0*/  LDS.U8 R13, [R14+UR4+0x388] ;  /* 0x000388040e0d7984 */ /* 0x000fe20008000000 */
[----:B--2---:R-:W-:Y:S02]  /*b9f0*/  IMAD R17, R29, 0x100, R0 ;  /* 0x000001001d117824 */ /* 0x004fe400078e0200 */
[----:B------:R-:W-:-:S03]  /*ba00*/  IMAD R0, R25, 0x100, R26 ;  /* 0x0000010019007824 */ /* 0x000fc600078e021a */
[----:B------:R0:W-:Y:S04]  /*ba10*/  STL [R1+0x138], R17 ;  /* 0x0001381101007387 */ /* 0x0001e80000100800 */
[----:B------:R2:W-:Y:S04]  /*ba20*/  STL [R1+0x290], R16 ;  /* 0x0002901001007387 */ /* 0x0005e80000100800 */
[----:B------:R3:W-:Y:S01]  /*ba30*/  STL [R1+0x28c], R0 ;  /* 0x00028c0001007387 */ /* 0x0007e20000100800 */
[----:B0-----:R-:W-:Y:S02]  /*ba40*/  IMAD R17, R23, 0x100, R24 ;  /* 0x0000010017117824 */ /* 0x001fe400078e0218 */
[----:B--2---:R-:W-:-:S03]  /*ba50*/  IMAD R16, R21, 0x100, R22 ;  /* 0x0000010015107824 */ /* 0x004fc600078e0216 */
[----:B------:R-:W-:Y:S01]  /*ba60*/  STL [R1+0x288], R17 ;  /* 0x0002881101007387 */ /* 0x000fe20000100800 */
[----:B---3--:R-:W-:-:S03]  /*ba70*/  IMAD R0, R19, 0x100, R20 ;  /* 0x0000010013007824 */ /* 0x008fc600078e0214 */
[----:B------:R-:W-:Y:S04]  /*ba80*/  STL [R1+0x284], R16 ;  /* 0x0002841001007387 */ /* 0x000fe80000100800 */
[----:B------:R1:W-:Y:S04]  /*ba90*/  STL [R1+0x134], R0 ;  /* 0x0001340001007387 */ /* 0x0003e80000100800 */
[----:B------:R-:W-:Y:S04]  /*baa0*/  STL [R1+0x130], R15 ;  /* 0x0001300f01007387 */ /* 0x000fe80000100800 */
[----:B------:R-:W-:Y:S01]  /*bab0*/  LDS.U8 R21, [R14+UR4+0x308] ;  /* 0x000308040e157984 */ /* 0x000fe20008000000 */
[----:B-1----:R-:W-:-:S02]  /*bac0*/  IMAD R0, R11, 0x100, R6 ;  /* 0x000001000b007824 */ /* 0x002fc400078e0206 */
[----:B------:R-:W-:Y:S01]  /*bad0*/  IMAD R6, R10, 0x100, R2 ;  /* 0x000001000a067824 */ /* 0x000fe200078e0202 */
[----:B------:R-:W-:Y:S01]  /*bae0*/  STL [R1+0x12c], R12 ;  /* 0x00012c0c01007387 */ /* 0x000fe20000100800 */
[----:B----4-:R-:W-:-:S03]  /*baf0*/  IMAD R2, R9, 0x100, R4 ;  /* 0x0000010009027824 */ /* 0x010fc600078e0204 */
[----:B------:R0:W-:Y:S04]  /*bb00*/  STL [R1+0x128], R0 ;  /* 0x0001280001007387 */ /* 0x0001e80000100800 */
[----:B------:R-:W-:Y:S04]  /*bb10*/  STL [R1+0x280], R6 ;  /* 0x0002800601007387 */ /* 0x000fe80000100800 */
[----:B------:R-:W-:Y:S01]  /*bb20*/  LDS.U8 R4, [R14+UR4+0x300] ;  /* 0x000300040e047984 */ /* 0x000fe20008000000 */
[----:B0-----:R-:W-:-:S03]  /*bb30*/  IMAD R0, R8, 0x100, R5 ;  /* 0x0000010008007824 */ /* 0x001fc600078e0205 */
[----:B------:R0:W-:Y:S04]  /*bb40*/  STL [R1+0x27c], R2 ;  /* 0x00027c0201007387 */ /* 0x0001e80000100800 */
[----:B------:R-:W-:Y:S04]  /*bb50*/  STL [R1+0x278], R0 ;  /* 0x0002780001007387 */ /* 0x000fe80000100800 */
[----:B------:R-:W1:Y:S04]  /*bb60*/  LDS.U8 R5, [R14+UR4+0x108] ;  /* 0x000108040e057984 */ /* 0x000e680008000000 */
[----:B------:R-:W-:Y:S04]  /*bb70*/  STL [R1+0x274], R3 ;  /* 0x0002740301007387 */ /* 0x000fe80000100800 */
[----:B------:R-:W2:Y:S01]  /*bb80*/  LDS.U8 R3, [R14+UR4+0x2100] ;  /* 0x002100040e037984 */ /* 0x000ea20008000000 */
[----:B0-----:R-:W-:-:S03]  /*bb90*/  LOP3.LUT R2, R14, 0x410, RZ, 0x3c, !PT ;  /* 0x000004100e027812 */ /* 0x001fc600078e3cff */
[----:B------:R-:W-:Y:S04]  /*bba0*/  LDS.U8 R0, [R14+UR4+0x100] ;  /* 0x000100040e007984 */ /* 0x000fe80008000000 */
[----:B------:R-:W-:Y:S04]  /*bbb0*/  LDS.U8 R6, [R14+UR4+0x4108] ;  /* 0x004108040e067984 */ /* 0x000fe80008000000 */
[----:B------:R-:W-:Y:S04]  /*bbc0*/  LDS.U8 R8, [R14+UR4+0x6100] ;  /* 0x006100040e087984 */ /* 0x000fe80008000000 */
[----:B------:R-:W-:Y:S04]  /*bbd0*/  LDS.U8 R9, [R14+UR4+0x6308] ;  /* 0x006308040e097984 */ /* 0x000fe80008000000 */
[----:B------:R-:W-:Y:S04]  /*bbe0*/  LDS.U8 R10, [R14+UR4+0x6108] ;  /* 0x006108040e0a7984 */ /* 0x000fe80008000000 */
[----:B------:R-:W-:Y:S04]  /*bbf0*/  LDS.U8 R11, [R14+UR4+0x6300] ;  /* 0x006300040e0b7984 */ /* 0x000fe80008000000 */
[----:B------:R-:W-:Y:S04]  /*bc00*/  LDS.U8 R12, [R14+UR4+0x180] ;  /* 0x000180040e0c7984 */ /* 0x000fe80008000000 */
[----:B-1----:R-:W-:Y:S04]  /*bc10*/  STL [R1+0x10], R5 ;  /* 0x0000100501007387 */ /* 0x002fe80000100800 */
[----:B------:R-:W-:Y:S04]  /*bc20*/  STL [R1+0xc], R4 ;  /* 0x00000c0401007387 */ /* 0x000fe80000100800 */
[----:B------:R-:W0:Y:S04]  /*bc30*/  LDS.U8 R5, [R14+UR4+0x2308] ;  /* 0x002308040e057984 */ /* 0x000e280008000000 */
[----:B--2---:R-:W-:Y:S04]  /*bc40*/  STL [R1+0x8], R3 ;  /* 0x0000080301007387 */ /* 0x004fe80000100800 */
[----:B------:R-:W1:Y:S04]  /*bc50*/  LDS.U8 R3, [R14+UR4+0x2300] ;  /* 0x002300040e037984 */ /* 0x000e680008000000 */
[----:B------:R-:W2:Y:S04]  /*bc60*/  LDS.U8 R4, [R14+UR4+0x2108] ;  /* 0x002108040e047984 */ /* 0x000ea80008000000 */
[----:B------:R-:W-:Y:S04]  /*bc70*/  LDS.U8 R15, [R14+UR4+0x188] ;  /* 0x000188040e0f7984 */ /* 0x000fe80008000000 */
[----:B------:R-:W-:Y:S04]  /*bc80*/  LDS.U8 R16, [R14+UR4+0x380] ;  /* 0x000380040e107984 */ /* 0x000fe80008000000 */
[----:B------:R-:W-:Y:S04]  /*bc90*/  LDS.U8 R17, [R14+UR4+0x2180] ;  /* 0x002180040e117984 */ /* 0x000fe80008000000 */
[----:B------:R-:W-:Y:S04]  /*bca0*/  LDS.U8 R19, [R14+UR4+0x2188] ;  /* 0x002188040e137984 */ /* 0x000fe80008000000 */
[----:B------:R-:W-:Y:S04]  /*bcb0*/  LDS.U8 R20, [R14+UR4+0x2380] ;  /* 0x002380040e147984 */ /* 0x000fe80008000000 */
[----:B------:R-:W-:Y:S04]  /*bcc0*/  LDS.U8 R22, [R2+UR4+0x4008] ;  /* 0x0040080402167984 */ /* 0x000fe80008000000 */
[----:B0-----:R-:W-:Y:S04]  /*bcd0*/  STL [R1+0x4], R5 ;  /* 0x0000040501007387 */ /* 0x001fe80000100800 */
[----:B------:R-:W-:Y:S04]  /*bce0*/  LDS.U8 R5, [R14+UR4+0x4308] ;  /* 0x004308040e057984 */ /* 0x000fe80008000000 */
[----:B-1----:R-:W-:Y:S04]  /*bcf0*/  STL [R1+0x1048], R3 ;  /* 0x0010480301007387 */ /* 0x002fe80000100800 */
[----:B--2---:R-:W-:Y:S04]  /*bd00*/  STL [R1], R4 ;  /* 0x0000000401007387 */ /* 0x004fe80000100800 */
[----:B------:R-:W0:Y:S04]  /*bd10*/  LDS.U8 R4, [R14+UR4+0x4100] ;  /* 0x004100040e047984 */ /* 0x000e280008000000 */
[----:B------:R-:W-:Y:S04]  /*bd20*/  LDS.U8 R3, [R14+UR4+0x4388] ;  /* 0x004388040e037984 */ /* 0x000fe80008000000 */
[----:B------:R-:W-:Y:S04]  /*bd30*/  LDS.U8 R23, [R2+UR4+0x4200] ;  /* 0x0042000402177984 */ /* 0x000fe80008000000 */
[----:B------:R-:W-:Y:S04]  /*bd40*/  LDS.U8 R24, [R2+UR4+0x6000] ;  /* 0x0060000402187984 */ /* 0x000fe80008000000 */
[----:B------:R-:W-:Y:S04]  /*bd50*/  LDS.U8 R25, [R2+UR4+0x6208] ;  /* 0x0062080402197984 */ /* 0x000fe80008000000 */
[----:B------:R-:W-:Y:S04]  /*bd60*/  LDS.U8 R26, [R2+UR4+0x6008] ;  /* 0x00600804021a7984 */ /* 0x000fe80008000000 */
[----:B------:R-:W-:Y:S04]  /*bd70*/  LDS.U8 R27, [R2+UR4+0x6200] ;  /* 0x00620004021b7984 */ /* 0x000fe80008000000 */
[----:B------:R-:W-:Y:S04]  /*bd80*/  LDS.U8 R28, [R2+UR4+0x80] ;  /* 0x00008004021c7984 */ /* 0x000fe80008000000 */
[----:B------:R-:W-:Y:S04]  /*bd90*/  LDS.U8 R29, [R2+UR4+0x288] ;  /* 0x00028804021d7984 */ /* 0x000fe80008000000 */
[----:B0-----:R-:W-:Y:S04]  /*bda0*/  STL [R1+0x104c], R4 ;  /* 0x00104c0401007387 */ /* 0x001fe80000100800 */
[----:B------:R-:W0:Y:S04]  /*bdb0*/  LDS.U8 R4, [R14+UR4+0x4180] ;  /* 0x004180040e047984 */ /* 0x000e280008000000 */
[----:B------:R-:W-:Y:S04]  /*bdc0*/  STL [R1+0x1050], R5 ;  /* 0x0010500501007387 */ /* 0x000fe80000100800 */
[----:B------:R-:W1:Y:S04]  /*bdd0*/  LDS.U8 R5, [R14+UR4+0x4188] ;  /* 0x004188040e057984 */ /* 0x000e680008000000 */
[----:B0-----:R-:W-:Y:S04]  /*bde0*/  STL [R1+0x5c], R4 ;  /* 0x00005c0401007387 */ /* 0x001fe80000100800 */
[----:B------:R-:W0:Y:S04]  /*bdf0*/  LDS.U8 R4, [R14+UR4+0x4380] ;  /* 0x004380040e047984 */ /* 0x000e280008000000 */
[----:B------:R-:W-:Y:S04]  /*be00*/  STL [R1+0x58], R3 ;  /* 0x0000580301007387 */ /* 0x000fe80000100800 */
[----:B------:R-:W2:Y:S04]  /*be10*/  LDS.U8 R3, [R14+UR4+0x6180] ;  /* 0x006180040e037984 */ /* 0x000ea80008000000 */
[----:B-1----:R-:W-:Y:S04]  /*be20*/  STL [R1+0x54], R5 ;  /* 0x0000540501007387 */ /* 0x002fe80000100800 */
[----:B------:R-:W1:Y:S04]  /*be30*/  LDS.U8 R5, [R14+UR4+0x6388] ;  /* 0x006388040e057984 */ /* 0x000e680008000000 */
[----:B0-----:R-:W-:Y:S04]  /*be40*/  STL [R1+0x50], R4 ;  /* 0x0000500401007387 */ /* 0x001fe80000100800 */
[----:B------:R-:W0:Y:S04]  /*be50*/  LDS.U8 R4, [R14+UR4+0x6188] ;  /* 0x006188040e047984 */ /* 0x000e280008000000 */
[----:B--2---:R-:W-:Y:S04]  /*be60*/  STL [R1+0x4c], R3 ;  /* 0x00004c0301007387 */ /* 0x004fe80000100800 */
[----:B------:R-:W2:Y:S04]  /*be70*/  LDS.U8 R3, [R14+UR4+0x6380] ;  /* 0x006380040e037984 */ /* 0x000ea80008000000 */
[----:B-1----:R-:W-:Y:S04]  /*be80*/  STL [R1+0x48], R5 ;  /* 0x0000480501007387 */ /* 0x002fe80000100800 */
[----:B------:R-:W-:Y:S04]  /*be90*/  STL [R1+0x1028], R14 ;  /* 0x0010280e01007387 */ /* 0x000fe80000100800 */
[----:B------:R-:W-:Y:S04]  /*bea0*/  LDS.U8 R5, [R2+UR4+0x208] ;  /* 0x0002080402057984 */ /* 0x000fe80008000000 */
[----:B------:R-:W-:Y:S04]  /*beb0*/  LDS.U8 R14, [R2+UR4+0x200] ;  /* 0x00020004020e7984 */ /* 0x000fe80008000000 */
[----:B0-----:R-:W-:Y:S04]  /*bec0*/  STL [R1+0x44], R4 ;  /* 0x0000440401007387 */ /* 0x001fe80000100800 */
[----:B------:R-:W0:Y:S04]  /*bed0*/  LDS.U8 R4, [R2+UR4] ;  /* 0x0000000402047984 */ /* 0x000e280008000000 */
[----:B--2---:R-:W-:Y:S04]  /*bee0*/  STL [R1+0x40], R3 ;  /* 0x0000400301007387 */ /* 0x004fe80000100800 */
[----:B0-----:R-:W-:Y:S04]  /*bef0*/  STL [R1+0x3c], R4 ;  /* 0x00003c0401007387 */ /* 0x001fe80000100800 */
[----:B------:R-:W0:Y:S04]  /*bf00*/  LDS.U8 R4, [R2+UR4+0x8] ;  /* 0x0000080402047984 */ /* 0x000e280008000000 */
[----:B------:R-:W-:Y:S04]  /*bf10*/  STL [R1+0x38], R5 ;  /* 0x0000380501007387 */ /* 0x000fe80000100800 */
[----:B------:R-:W1:Y:S04]  /*bf20*/  LDS.U8 R5, [R2+UR4+0x2000] ;  /* 0x0020000402057984 */ /* 0x000e680008000000 */
[----:B0-----:R-:W-:Y:S04]  /*bf30*/  STL [R1+0x34], R4 ;  /* 0x0000340401007387 */ /* 0x001fe80000100800 */
[----:B------:R-:W0:Y:S01]  /*bf40*/  LDS.U8 R4, [R2+UR4+0x2208] ;  /* 0x0022080402047984 */ /* 0x000e220008000000 */
[----:B------:R-:W-:-:S03]  /*bf50*/  IMAD.MOV.U32 R3, RZ, RZ, R21 ;  /* 0x000000ffff037224 */ /* 0x000fc600078e0015 */
[----:B------:R-:W-:Y:S04]  /*bf60*/  STL [R1+0x30], R14 ;  /* 0x0000300e01007387 */ /* 0x000fe80000100800 */
[----:B------:R-:W2:Y:S04]  /*bf70*/  LDS.U8 R14, [R2+UR4+0x2008] ;  /* 0x00200804020e7984 */ /* 0x000ea80008000000 */
[----:B-1----:R-:W-:Y:S04]  /*bf80*/  STL [R1+0x2c], R5 ;  /* 0x00002c0501007387 */ /* 0x002fe80000100800 */
[----:B------:R-:W1:Y:S04]  /*bf90*/  LDS.U8 R5, [R2+UR4+0x2200] ;  /* 0x0022000402057984 */ /* 0x000e680008000000 */
[----:B------:R-:W3:Y:S04]  /*bfa0*/  LDS.U8 R21, [R2+UR4+0x4208] ;  /* 0x0042080402157984 */ /* 0x000ee80008000000 */
[----:B0-----:R-:W-:Y:S04]  /*bfb0*/  STL [R1+0x28], R4 ;  /* 0x0000280401007387 */ /* 0x001fe80000100800 */
[----:B------:R-:W0:Y:S04]  /*bfc0*/  LDS.U8 R4, [R2+UR4+0x4000] ;  /* 0x0040000402047984 */ /* 0x000e280008000000 */
[----:B--2---:R-:W-:Y:S04]  /*bfd0*/  STL [R1+0x24], R14 ;  /* 0x0000240e01007387 */ /* 0x004fe80000100800 */
[----:B------:R-:W-:Y:S04]  /*bfe0*/  LDS.U8 R14, [R2+UR4+0x2080] ;  /* 0x00208004020e7984 */ /* 0x000fe80008000000 */
[----:B-1----:R-:W-:Y:S04]  /*bff0*/  STL [R1+0x20], R5 ;  /* 0x0000200501007387 */ /* 0x002fe80000100800 */
[----:B---3--:R-:W-:Y:S04]  /*c000*/  STL [R1+0x1038], R21 ;  /* 0x0010381501007387 */ /* 0x008fe80000100800 */
[----:B------:R-:W-:Y:S04]  /*c010*/  LDS.U8 R5, [R2+UR4+0x280] ;  /* 0x0002800402057984 */ /* 0x000fe80008000000 */
[----:B0-----:R-:W-:Y:S04]  /*c020*/  STL [R1+0x1c], R4 ;  /* 0x00001c0401007387 */ /* 0x001fe80000100800 */
[----:B------:R-:W0:Y:S04]  /*c030*/  LDS.U8 R4, [R2+UR4+0x88] ;  /* 0x0000880402047984 */ /* 0x000e280008000000 */
[----:B------:R-:W-:Y:S04]  /*c040*/  STL [R1+0x103c], R22 ;  /* 0x00103c1601007387 */ /* 0x000fe80000100800 */
[----:B------:R-:W-:Y:S04]  /*c050*/  STL [R1+0x1040], R23 ;  /* 0x0010401701007387 */ /* 0x000fe80000100800 */
[----:B------:R-:W-:Y:S04]  /*c060*/  STL [R1+0x1044], R24 ;  /* 0x0010441801007387 */ /* 0x000fe80000100800 */
[----:B0-----:R-:W-:Y:S04]  /*c070*/  STL [R1+0x64], R4 ;  /* 0x0000640401007387 */ /* 0x001fe80000100800 */
[----:B------:R-:W0:Y:S04]  /*c080*/  LDS.U8 R4, [R2+UR4+0x2288] ;  /* 0x0022880402047984 */ /* 0x000e280008000000 */
[----:B------:R-:W-:Y:S04]  /*c090*/  STL [R1+0x60], R5 ;  /* 0x0000600501007387 */ /* 0x000fe80000100800 */
[----:B------:R-:W1:Y:S04]  /*c0a0*/  LDS.U8 R5, [R2+UR4+0x2088] ;  /* 0x0020880402057984 */ /* 0x000e680008000000 */
[----:B------:R-:W-:Y:S04]  /*c0b0*/  STL [R1+0x6c], R14 ;  /* 0x00006c0e01007387 */ /* 0x000fe80000100800 */
[----:B------:R-:W2:Y:S04]  /*c0c0*/  LDS.U8 R14, [R2+UR4+0x2280] ;  /* 0x00228004020e7984 */ /* 0x000ea80008000000 */
[----:B0-----:R-:W-:Y:S04]  /*c0d0*/  STL [R1+0x68], R4 ;  /* 0x0000680401007387 */ /* 0x001fe80000100800 */
[----:B------:R-:W0:Y:S04]  /*c0e0*/  LDS.U8 R4, [R2+UR4+0x4080] ;  /* 0x0040800402047984 */ /* 0x000e280008000000 */
[----:B-1----:R-:W-:Y:S04]  /*c0f0*/  STL [R1+0x74], R5 ;  /* 0x0000740501007387 */ /* 0x002fe80000100800 */
[----:B------:R-:W1:Y:S04]  /*c100*/  LDS.U8 R5, [R2+UR4+0x4288] ;  /* 0x0042880402057984 */ /* 0x000e680008000000 */
[----:B--2---:R-:W-:Y:S04]  /*c110*/  STL [R1+0x70], R14 ;  /* 0x0000700e01007387 */ /* 0x004fe80000100800 */
[----:B------:R-:W2:Y:S04]  /*c120*/  LDS.U8 R14, [R2+UR4+0x4088] ;  /* 0x00408804020e7984 */ /* 0x000ea80008000000 */
[----:B0-----:R0:W-:Y:S04]  /*c130*/  STL [R1+0x9c], R4 ;  /* 0x00009c0401007387 */ /* 0x0011e80000100800 */
[----:B-1----:R1:W-:Y:S04]  /*c140*/  STL [R1+0x98], R5 ;  /* 0x0000980501007387 */ /* 0x0023e80000100800 */
[----:B--2---:R-:W-:Y:S04]  /*c150*/  STL [R1+0x94], R14 ;  /* 0x0000940e01007387 */ /* 0x004fe80000100800 */
[----:B------:R-:W2:Y:S01]  /*c160*/  LDS.U8 R14, [R2+UR4+0x4280] ;  /* 0x00428004020e7984 */ /* 0x000ea20008000000 */
[----:B0-----:R-:W-:-:S03]  /*c170*/  IMAD.MOV.U32 R4, RZ, RZ, R3 ;  /* 0x000000ffff047224 */ /* 0x001fc600078e0003 */
[----:B------:R-:W3:Y:S01]  /*c180*/  LDL.LU R3, [R1+0x10] ;  /* 0x0000100001037983 */ /* 0x000ee20000300800 */
[----:B-1----:R-:W-:-:S03]  /*c190*/  IMAD.MOV.U32 R5, RZ, RZ, R0 ;  /* 0x000000ffff057224 */ /* 0x002fc600078e0000 */
[----:B------:R-:W3:Y:S04]  /*c1a0*/  LDL.LU R24, [R1+0xc] ;  /* 0x00000c0001187983 */ /* 0x000ee80000300800 */
[----:B------:R-:W4:Y:S04]  /*c1b0*/  LDL.LU R23, [R1+0x8] ;  /* 0x0000080001177983 */ /* 0x000f280000300800 */
[----:B------:R-:W4:Y:S04]  /*c1c0*/  LDL.LU R22, [R1+0x4] ;  /* 0x0000040001167983 */ /* 0x000f280000300800 */
[----:B------:R-:W5:Y:S04]  /*c1d0*/  LDL.LU R21, [R1] ;  /* 0x0000000001157983 */ /* 0x000f680000300800 */
[----:B------:R-:W0:Y:S04]  /*c1e0*/  LDS.U8 R0, [R2+UR4+0x6080] ;  /* 0x0060800402007984 */ /* 0x000e280008000000 */
[----:B--2---:R-:W-:Y:S04]  /*c1f0*/  STL [R1+0x90], R14 ;  /* 0x0000900e01007387 */ /* 0x004fe80000100800 */
[----:B------:R-:W1:Y:S04]  /*c200*/  LDS.U8 R14, [R2+UR4+0x6288] ;  /* 0x00628804020e7984 */ /* 0x000e680008000000 */
[----:B0-----:R-:W-:Y:S04]  /*c210*/  STL [R1+0x8c], R0 ;  /* 0x00008c0001007387 */ /* 0x001fe80000100800 */
[----:B------:R-:W0:Y:S04]  /*c220*/  LDS.U8 R0, [R2+UR4+0x6088] ;  /* 0x0060880402007984 */ /* 0x000e280008000000 */
[----:B-1----:R-:W-:Y:S04]  /*c230*/  STL [R1+0x88], R14 ;  /* 0x0000880e01007387 */ /* 0x002fe80000100800 */
        /* <DEDUP_REMOVED lines=10> */
[----:B------:R-:W-:Y:S04]  /*c2e0*/  LDS.U8 R0, [R2+UR4+0x2100] ;  /* 0x0021000402007984 */ /* 0x000fe80008000000 */
[----:B-1----:R-:W-:Y:S04]  /*c2f0*/  STL [R1+0xa0], R14 ;  /* 0x0000a00e01007387 */ /* 0x002fe80000100800 */
[----:B------:R-:W0:Y:S04]  /*c300*/  LDS.U8 R14, [R2+UR4+0x2308] ;  /* 0x00230804020e7984 */ /* 0x000e280008000000 */
[----:B0-----:R-:W-:Y:S04]  /*c310*/  STL [R1+0x102c], R14 ;  /* 0x00102c0e01007387 */ /* 0x001fe80000100800 */
[----:B------:R-:W-:Y:S04]  /*c320*/  STL [R1+0xac], R0 ;  /* 0x0000ac0001007387 */ /* 0x000fe80000100800 */
[----:B------:R-:W0:Y:S04]  /*c330*/  LDS.U8 R0, [R2+UR4+0x2108] ;  /* 0x0021080402007984 */ /* 0x000e280008000000 */
[----:B------:R-:W1:Y:S04]  /*c340*/  LDS.U8 R14, [R2+UR4+0x2300] ;  /* 0x00230004020e7984 */ /* 0x000e680008000000 */
[----:B0-----:R-:W-:Y:S04]  /*c350*/  STL [R1+0xbc], R0 ;  /* 0x0000bc0001007387 */ /* 0x001fe80000100800 */
[----:B------:R-:W0:Y:S04]  /*c360*/  LDS.U8 R0, [R2+UR4+0x180] ;  /* 0x0001800402007984 */ /* 0x000e280008000000 */
[----:B-1----:R-:W-:Y:S04]  /*c370*/  STL [R1+0xb8], R14 ;  /* 0x0000b80e01007387 */ /* 0x002fe80000100800 */
[----:B------:R-:W1:Y:S04]  /*c380*/  LDS.U8 R14, [R2+UR4+0x388] ;  /* 0x00038804020e7984 */ /* 0x000e680008000000 */
[----:B0-----:R-:W-:Y:S04]  /*c390*/  STL [R1+0xcc], R0 ;  /* 0x0000cc0001007387 */ /* 0x001fe80000100800 */
[----:B------:R-:W0:Y:S04]  /*c3a0*/  LDS.U8 R0, [R2+UR4+0x188] ;  /* 0x0001880402007984 */ /* 0x000e280008000000 */
[----:B-1----:R1:W-:Y:S04]  /*c3b0*/  STL [R1+0xc8], R14 ;  /* 0x0000c80e01007387 */ /* 0x0023e80000100800 */
[----:B-1----:R-:W2:Y:S04]  /*c3c0*/  LDL.LU R14, [R1+0x30] ;  /* 0x00003000010e7983 */ /* 0x002ea80000300800 */
[----:B0-----:R-:W-:Y:S04]  /*c3d0*/  STL [R1+0x104], R0 ;  /* 0x0001040001007387 */ /* 0x001fe80000100800 */
[----:B------:R-:W0:Y:S04]  /*c3e0*/  LDS.U8 R0, [R2+UR4+0x380] ;  /* 0x0003800402007984 */ /* 0x000e280008000000 */
[----:B0-----:R-:W-:Y:S04]  /*c3f0*/  STL [R1+0xfc], R0 ;  /* 0x0000fc0001007387 */ /* 0x001fe80000100800 */
[----:B------:R-:W0:Y:S04]  /*c400*/  LDS.U8 R0, [R2+UR4+0x2180] ;  /* 0x0021800402007984 */ /* 0x000e280008000000 */
[----:B0-----:R-:W-:Y:S04]  /*c410*/  STL [R1+0x10c], R0 ;  /* 0x00010c0001007387 */ /* 0x001fe80000100800 */
[----:B------:R-:W0:Y:S04]  /*c420*/  LDS.U8 R0, [R2+UR4+0x2388] ;  /* 0x0023880402007984 */ /* 0x000e280008000000 */
[----:B0-----:R-:W-:Y:S04]  /*c430*/  STL [R1+0x108], R0 ;  /* 0x0001080001007387 */ /* 0x001fe80000100800 */
[----:B------:R-:W0:Y:S04]  /*c440*/  LDS.U8 R0, [R2+UR4+0x2188] ;  /* 0x0021880402007984 */ /* 0x000e280008000000 */
[----:B0-----:R-:W-:Y:S04]  /*c450*/  STL [R1+0x114], R0 ;  /* 0x0001140001007387 */ /* 0x001fe80000100800 */
[----:B------:R-:W0:Y:S01]  /*c460*/  LDS.U8 R0, [R2+UR4+0x2380] ;  /* 0x0023800402007984 */ /* 0x000e220008000000 */
[----:B------:R-:W-:-:S02]  /*c470*/  IMAD R4, R4, 0x100, R5 ;  /* 0x0000010004047824 */ /* 0x000fc400078e0205 */
[----:B---3--:R-:W-:Y:S01]  /*c480*/  IMAD R24, R24, 0x100, R3 ;  /* 0x0000010018187824 */ /* 0x008fe200078e0203 */
[----:B0-----:R0:W-:Y:S04]  /*c490*/  STL [R1+0x1034], R0 ;  /* 0x0010340001007387 */ /* 0x0011e80000100800 */
[----:B0-----:R-:W2:Y:S04]  /*c4a0*/  LDL.LU R0, [R1+0x34] ;  /* 0x0000340001007983 */ /* 0x001ea80000300800 */
[----:B------:R0:W-:Y:S04]  /*c4b0*/  STL [R1+0x1030], R2 ;  /* 0x0010300201007387 */ /* 0x0001e80000100800 */
[----:B0-----:R-:W3:Y:S04]  /*c4c0*/  LDL.LU R2, [R1+0x38] ;  /* 0x0000380001027983 */ /* 0x001ee80000300800 */
[----:B------:R-:W2:Y:S04]  /*c4d0*/  LDL.LU R5, [R1+0x1050] ;  /* 0x0010500001057983 */ /* 0x000ea80000300800 */
[----:B------:R0:W-:Y:S04]  /*c4e0*/  STL [R1+0x124], R4 ;  /* 0x0001240401007387 */ /* 0x0001e80000100800 */
[----:B0-----:R-:W2:Y:S04]  /*c4f0*/  LDL.LU R4, [R1+0x104c] ;  /* 0x00104c0001047983 */ /* 0x001ea80000300800 */
[----:B------:R-:W5:Y:S01]  /*c500*/  LDL.LU R3, [R1+0x1048] ;  /* 0x0010480001037983 */ /* 0x000f620000300800 */
[----:B----4-:R-:W-:-:S03]  /*c510*/  IMAD R22, R22, 0x100, R23 ;  /* 0x0000010016167824 */ /* 0x010fc600078e0217 */
[----:B------:R-:W-:Y:S04]  /*c520*/  STL [R1+0x120], R24 ;  /* 0x0001201801007387 */ /* 0x000fe80000100800 */
[----:B------:R-:W-:Y:S01]  /*c530*/  STL [R1+0x118], R22 ;  /* 0x0001181601007387 */ /* 0x000fe20000100800 */
[----:B-----5:R-:W-:Y:S02]  /*c540*/  IMAD R21, R3, 0x100, R21 ;  /* 0x0000010003157824 */ /* 0x020fe400078e0215 */
[----:B--2---:R-:W-:Y:S02]  /*c550*/  IMAD R3, R5, 0x100, R4 ;  /* 0x0000010005037824 */ /* 0x004fe400078e0204 */
[----:B------:R-:W2:Y:S04]  /*c560*/  LDL.LU R5, [R1+0x40] ;  /* 0x0000400001057983 */ /* 0x000ea80000300800 */
[----:B------:R-:W-:Y:S04]  /*c570*/  STL [R1], R21 ;  /* 0x0000001501007387 */ /* 0x000fe80000100800 */
[----:B------:R-:W3:Y:S04]  /*c580*/  LDL.LU R4, [R1+0x3c] ;  /* 0x00003c0001047983 */ /* 0x000ee80000300800 */
[----:B------:R0:W-:Y:S02]  /*c590*/  STL [R1+0x270], R3 ;  /* 0x0002700301007387 */ /* 0x0001e40000100800 */
[----:B0-----:R-:W-:-:S02]  /*c5a0*/  IMAD R3, R7, 0x100, R6 ;  /* 0x0000010007037824 */ /* 0x001fc400078e0206 */
[----:B------:R-:W4:Y:S04]  /*c5b0*/  LDL.LU R7, [R1+0x48] ;  /* 0x0000480001077983 */ /* 0x000f280000300800 */
[----:B------:R-:W2:Y:S04]  /*c5c0*/  LDL.LU R6, [R1+0x44] ;  /* 0x0000440001067983 */ /* 0x000ea80000300800 */
[----:B------:R0:W-:Y:S04]  /*c5d0*/  STL [R1+0x26c], R3 ;  /* 0x00026c0301007387 */ /* 0x0001e80000100800 */
[----:B------:R-:W5:Y:S04]  /*c5e0*/  LDL.LU R24, [R1+0x2c] ;  /* 0x00002c0001187983 */ /* 0x000f680000300800 */
[----:B------:R-:W5:Y:S01]  /*c5f0*/  LDL.LU R23, [R1+0x28] ;  /* 0x0000280001177983 */ /* 0x000f620000300800 */
[----:B0-----:R-:W-:-:S05]  /*c600*/  IMAD R3, R9, 0x100, R8 ;  /* 0x0000010009037824 */ /* 0x001fca00078e0208 */
[----:B------:R0:W-:Y:S01]  /*c610*/  STL [R1+0x268], R3 ;  /* 0x0002680301007387 */ /* 0x0001e20000100800 */
[----:B------:R-:W-:-:S03]  /*c620*/  IMAD R8, R13, 0x100, R12 ;  /* 0x000001000d087824 */ /* 0x000fc600078e020c */
[----:B------:R-:W4:Y:S04]  /*c630*/  LDL.LU R22, [R1+0x24] ;  /* 0x0000240001167983 */ /* 0x000f280000300800 */
[----:B------:R-:W4:Y:S01]  /*c640*/  LDL.LU R21, [R1+0x20] ;  /* 0x0000200001157983 */ /* 0x000f220000300800 */
[----:B0-----:R-:W-:-:S03]  /*c650*/  IMAD R3, R11, 0x100, R10 ;  /* 0x000001000b037824 */ /* 0x001fc600078e020a */
[----:B------:R-:W4:Y:S04]  /*c660*/  LDL.LU R10, [R1+0x4c] ;  /* 0x00004c00010a7983 */ /* 0x000f280000300800 */
[----:B------:R-:W-:Y:S01]  /*c670*/  STL [R1+0x264], R3 ;  /* 0x0002640301007387 */ /* 0x000fe20000100800 */
[----:B------:R-:W-:-:S03]  /*c680*/  IMAD R9, R16, 0x100, R15 ;  /* 0x0000010010097824 */ /* 0x000fc600078e020f */
[----:B------:R-:W5:Y:S04]  /*c690*/  LDL.LU R13, [R1+0x54] ;  /* 0x00005400010d7983 */ /* 0x000f680000300800 */
[----:B------:R-:W5:Y:S04]  /*c6a0*/  LDL.LU R12, [R1+0x50] ;  /* 0x00005000010c7983 */ /* 0x000f680000300800 */
[----:B------:R0:W-:Y:S04]  /*c6b0*/  STL [R1+0x1020], R8 ;  /* 0x0010200801007387 */ /* 0x0001e80000100800 */
[----:B0-----:R-:W5:Y:S04]  /*c6c0*/  LDL.LU R8, [R1+0x58] ;  /* 0x0000580001087983 */ /* 0x001f680000300800 */
[----:B------:R-:W5:Y:S04]  /*c6d0*/  LDL.LU R15, [R1+0x5c] ;  /* 0x00005c00010f7983 */ /* 0x000f680000300800 */
[----:B------:R-:W5:Y:S01]  /*c6e0*/  LDL.LU R16, [R1+0x1c] ;  /* 0x00001c0001107983 */ /* 0x000f620000300800 */
[----:B------:R-:W-:-:S02]  /*c6f0*/  IMAD R3, R18, 0x100, R17 ;  /* 0x0000010012037824 */ /* 0x000fc400078e0211 */
[----:B------:R-:W-:Y:S02]  /*c700*/  IMAD R11, R20, 0x100, R19 ;  /* 0x00000100140b7824 */ /* 0x000fe400078e0213 */
[----:B---3--:R-:W-:Y:S02]  /*c710*/  IMAD R4, R2, 0x100, R4 ;  /* 0x0000010002047824 */ /* 0x008fe400078e0204 */
[----:B------:R-:W-:Y:S02]  /*c720*/  IMAD R2, R14, 0x100, R0 ;  /* 0x000001000e027824 */ /* 0x000fe400078e0200 */
[----:B--2---:R-:W-:Y:S02]  /*c730*/  IMAD R5, R5, 0x100, R6 ;  /* 0x0000010005057824 */ /* 0x004fe400078e0206 */
[----:B----4-:R-:W-:Y:S02]  /*c740*/  IMAD R7, R7, 0x100, R10 ;  /* 0x0000010007077824 */ /* 0x010fe400078e020a */
[----:B-----5:R-:W-:-:S02]  /*c750*/  IMAD R23, R23, 0x100, R24 ;  /* 0x0000010017177824 */ /* 0x020fc400078e0218 */
[----:B------:R-:W-:Y:S02]  /*c760*/  IMAD R21, R21, 0x100, R22 ;  /* 0x0000010015157824 */ /* 0x000fe400078e0216 */
[----:B------:R-:W-:Y:S02]  /*c770*/  IMAD R15, R8, 0x100, R15 ;  /* 0x00000100080f7824 */ /* 0x000fe400078e020f */
[----:B------:R-:W-:-:S03]  /*c780*/  IMAD R8, R12, 0x100, R13 ;  /* 0x000001000c087824 */ /* 0x000fc600078e020d */
[----:B------:R-:W-:Y:S04]  /*c790*/  STL [R1+0x260], R15 ;  /* 0x0002600f01007387 */ /* 0x000fe80000100800 */
[----:B------:R-:W-:Y:S04]  /*c7a0*/  STL [R1+0x25c], R8 ;  /* 0x00025c0801007387 */ /* 0x000fe80000100800 */
[----:B------:R-:W-:Y:S04]  /*c7b0*/  STL [R1+0x258], R7 ;  /* 0x0002580701007387 */ /* 0x000fe80000100800 */
[----:B------:R-:W-:Y:S04]  /*c7c0*/  STL [R1+0x254], R5 ;  /* 0x0002540501007387 */ /* 0x000fe80000100800 */
[----:B------:R-:W2:Y:S04]  /*c7d0*/  LDL.LU R0, [R1+0x64] ;  /* 0x0000640001007983 */ /* 0x000ea80000300800 */
[----:B------:R-:W-:Y:S04]  /*c7e0*/  STL [R1+0x11c], R4 ;  /* 0x00011c0401007387 */ /* 0x000fe80000100800 */
[----:B------:R-:W2:Y:S04]  /*c7f0*/  LDL.LU R17, [R1+0x60] ;  /* 0x0000600001117983 */ /* 0x000ea80000300800 */
[----:B------:R0:W-:Y:S04]  /*c800*/  STL [R1+0x4], R2 ;  /* 0x0000040201007387 */ /* 0x0001e80000100800 */
[----:B0-----:R-:W3:Y:S04]  /*c810*/  LDL.LU R2, [R1+0x6c] ;  /* 0x00006c0001027983 */ /* 0x001ee80000300800 */
[----:B------:R-:W3:Y:S04]  /*c820*/  LDL.LU R18, [R1+0x68] ;  /* 0x0000680001127983 */ /* 0x000ee80000300800 */
[----:B------:R-:W4:Y:S04]  /*c830*/  LDL.LU R14, [R1+0x74] ;  /* 0x00007400010e7983 */ /* 0x000f280000300800 */
[----:B------:R-:W4:Y:S04]  /*c840*/  LDL.LU R19, [R1+0x70] ;  /* 0x0000700001137983 */ /* 0x000f280000300800 */
[----:B------:R-:W5:Y:S04]  /*c850*/  LDL.LU R20, [R1+0x78] ;  /* 0x0000780001147983 */ /* 0x000f680000300800 */
        /* <DEDUP_REMOVED lines=10> */
[----:B------:R0:W-:Y:S04]  /*c900*/  STL [R1+0x8], R23 ;  /* 0x0000081701007387 */ /* 0x0001e80000100800 */
[----:B0-----:R-:W5:Y:S04]  /*c910*/  LDL.LU R23, [R1+0x1040] ;  /* 0x0010400001177983 */ /* 0x001f680000300800 */
[----:B------:R-:W5:Y:S04]  /*c920*/  LDL.LU R22, [R1+0x103c] ;  /* 0x00103c0001167983 */ /* 0x000f680000300800 */
[----:B------:R0:W-:Y:S04]  /*c930*/  STL [R1+0xc], R21 ;  /* 0x00000c1501007387 */ /* 0x0001e80000100800 */
[----:B0-----:R-:W5:Y:S01]  /*c940*/  LDL.LU R21, [R1+0x1038] ;  /* 0x0010380001157983 */ /* 0x001f620000300800 */
[----:B--2---:R-:W-:-:S02]  /*c950*/  IMAD R17, R17, 0x100, R0 ;  /* 0x0000010011117824 */ /* 0x004fc400078e0200 */
[----:B---3--:R-:W-:Y:S02]  /*c960*/  IMAD R18, R18, 0x100, R2 ;  /* 0x0000010012127824 */ /* 0x008fe400078e0202 */
[----:B----4-:R-:W-:Y:S02]  /*c970*/  IMAD R19, R19, 0x100, R14 ;  /* 0x0000010013137824 */ /* 0x010fe400078e020e */
[----:B-----5:R-:W-:Y:S02]  /*c980*/  IMAD R16, R21, 0x100, R16 ;  /* 0x0000010015107824 */ /* 0x020fe400078e0210 */
[----:B------:R-:W2:Y:S04]  /*c990*/  LDL.LU R21, [R1+0xa0] ;  /* 0x0000a00001157983 */ /* 0x000ea80000300800 */
[----:B------:R0:W-:Y:S02]  /*c9a0*/  STL [R1+0x2a0], R16 ;  /* 0x0002a01001007387 */ /* 0x0001e40000100800 */
[----:B0-----:R-:W-:-:S02]  /*c9b0*/  IMAD R16, R23, 0x100, R22 ;  /* 0x0000010017107824 */ /* 0x001fc400078e0216 */
[----:B------:R-:W2:Y:S04]  /*c9c0*/  LDL.LU R23, [R1+0xa4] ;  /* 0x0000a40001177983 */ /* 0x000ea80000300800 */
[----:B------:R-:W3:Y:S04]  /*c9d0*/  LDL.LU R22, [R1+0xac] ;  /* 0x0000ac0001167983 */ /* 0x000ee80000300800 */
[----:B------:R0:W-:Y:S02]  /*c9e0*/  STL [R1+0x29c], R16 ;  /* 0x00029c1001007387 */ /* 0x0001e40000100800 */
[----:B0-----:R-:W-:-:S02]  /*c9f0*/  IMAD R16, R25, 0x100, R24 ;  /* 0x0000010019107824 */ /* 0x001fc400078e0218 */
[----:B------:R-:W4:Y:S04]  /*ca00*/  LDL.LU R25, [R1+0x80] ;  /* 0x0000800001197983 */ /* 0x000f280000300800 */
[----:B------:R-:W5:Y:S04]  /*ca10*/  LDL.LU R24, [R1+0x7c] ;  /* 0x00007c0001187983 */ /* 0x000f680000300800 */
[----:B------:R0:W-:Y:S02]  /*ca20*/  STL [R1+0x298], R16 ;  /* 0x0002981001007387 */ /* 0x0001e40000100800 */
[----:B0-----:R-:W-:-:S02]  /*ca30*/  IMAD R16, R27, 0x100, R26 ;  /* 0x000001001b107824 */ /* 0x001fc400078e021a */
[----:B------:R-:W3:Y:S04]  /*ca40*/  LDL.LU R27, [R1+0x88] ;  /* 0x00008800011b7983 */ /* 0x000ee80000300800 */
[----:B------:R-:W4:Y:S04]  /*ca50*/  LDL.LU R26, [R1+0x84] ;  /* 0x00008400011a7983 */ /* 0x000f280000300800 */
[----:B------:R0:W-:Y:S02]  /*ca60*/  STL [R1+0x294], R16 ;  /* 0x0002941001007387 */ /* 0x0001e40000100800 */
[----:B0-----:R-:W-:-:S02]  /*ca70*/  IMAD R16, R29, 0x100, R28 ;  /* 0x000001001d107824 */ /* 0x001fc400078e021c */
[----:B------:R-:W3:Y:S04]  /*ca80*/  LDL.LU R29, [R1+0x90] ;  /* 0x00009000011d7983 */ /* 0x000ee80000300800 */
[----:B------:R-:W3:Y:S04]  /*ca90*/  LDL.LU R28, [R1+0x8c] ;  /* 0x00008c00011c7983 */ /* 0x000ee80000300800 */
[----:B------:R0:W-:Y:S04]  /*caa0*/  STL [R1+0xfdc], R16 ;  /* 0x000fdc1001007387 */ /* 0x0001e80000100800 */
[----:B0-----:R-:W3:Y:S04]  /*cab0*/  LDL.LU R16, [R1+0x94] ;  /* 0x0000940001107983 */ /* 0x001ee80000300800 */
[----:B------:R-:W3:Y:S04]  /*cac0*/  LDL.LU R0, [R1+0x1034] ;  /* 0x0010340001007983 */ /* 0x000ee80000300800 */
[----:B------:R0:W-:Y:S04]  /*cad0*/  STL [R1+0xfd8], R17 ;  /* 0x000fd81101007387 */ /* 0x0001e80000100800 */
[----:B0-----:R-:W3:Y:S04]  /*cae0*/  LDL.LU R17, [R1+0x98] ;  /* 0x0000980001117983 */ /* 0x001ee80000300800 */
[----:B------:R-:W3:Y:S04]  /*caf0*/  LDL.LU R2, [R1+0x1030] ;  /* 0x0010300001027983 */ /* 0x000ee80000300800 */
[----:B------:R0:W-:Y:S04]  /*cb00*/  STL [R1+0xfd4], R18 ;  /* 0x000fd41201007387 */ /* 0x0001e80000100800 */
[----:B0-----:R-:W3:Y:S04]  /*cb10*/  LDL.LU R18, [R1+0x9c] ;  /* 0x00009c0001127983 */ /* 0x001ee80000300800 */
[----:B------:R-:W4:Y:S04]  /*cb20*/  LDL.LU R14, [R1+0x102c] ;  /* 0x00102c00010e7983 */ /* 0x000f280000300800 */
[----:B------:R-:W-:Y:S01]  /*cb30*/  STL [R1+0xfd0], R19 ;  /* 0x000fd01301007387 */ /* 0x000fe20000100800 */
[----:B--2---:R-:W-:-:S02]  /*cb40*/  IMAD R21, R21, 0x100, R23 ;  /* 0x0000010015157824 */ /* 0x004fc400078e0217 */
[----:B-----5:R-:W-:Y:S02]  /*cb50*/  IMAD R20, R20, 0x100, R24 ;  /* 0x0000010014147824 */ /* 0x020fe400078e0218 */
[----:B---3--:R-:W-:Y:S02]  /*cb60*/  IMAD R18, R17, 0x100, R18 ;  /* 0x0000010011127824 */ /* 0x008fe400078e0212 */
[----:B------:R-:W-:Y:S02]  /*cb70*/  IMAD R17, R29, 0x100, R16 ;  /* 0x000001001d117824 */ /* 0x000fe400078e0210 */
[----:B------:R-:W-:Y:S01]  /*cb80*/  IMAD R16, R27, 0x100, R28 ;  /* 0x000001001b107824 */ /* 0x000fe200078e021c */
[----:B------:R-:W-:Y:S01]  /*cb90*/  STL [R1+0x2c0], R18 ;  /* 0x0002c01201007387 */ /* 0x000fe20000100800 */
[----:B----4-:R-:W-:-:S03]  /*cba0*/  IMAD R28, R25, 0x100, R26 ;  /* 0x00000100191c7824 */ /* 0x010fc600078e021a */
[----:B------:R-:W-:Y:S01]  /*cbb0*/  STL [R1+0x2b4], R17 ;  /* 0x0002b41101007387 */ /* 0x000fe20000100800 */
[----:B------:R-:W-:-:S03]  /*cbc0*/  IMAD R22, R14, 0x100, R22 ;  /* 0x000001000e167824 */ /* 0x000fc600078e0216 */
[----:B------:R-:W-:Y:S04]  /*cbd0*/  STL [R1+0xd4c], R28 ;  /* 0x000d4c1c01007387 */ /* 0x000fe80000100800 */
[----:B------:R-:W-:Y:S04]  /*cbe0*/  STL [R1+0x2a8], R16 ;  /* 0x0002a81001007387 */ /* 0x000fe80000100800 */
[----:B------:R-:W-:Y:S04]  /*cbf0*/  STL [R1+0xfe0], R20 ;  /* 0x000fe01401007387 */ /* 0x000fe80000100800 */
[----:B------:R-:W-:Y:S04]  /*cc00*/  STL [R1+0xfe4], R21 ;  /* 0x000fe41501007387 */ /* 0x000fe80000100800 */
[----:B------:R-:W2:Y:S01]  /*cc10*/  LDL.LU R14, [R1+0x1028] ;  /* 0x00102800010e7983 */ /* 0x000ea20000300800 */
[----:B------:R-:W-:-:S02]  /*cc20*/  IMAD R27, R0, 0x100, R4 ;  /* 0x00000100001b7824 */ /* 0x000fc400078e0204 */
[----:B------:R-:W-:Y:S01]  /*cc30*/  IMAD R23, R8, 0x100, R15 ;  /* 0x0000010008177824 */ /* 0x000fe200078e020f */
[----:B------:R-:W-:Y:S01]  /*cc40*/  LDS.U8 R29, [R2+UR4+0x4308] ;  /* 0x00430804021d7984 */ /* 0x000fe20008000000 */
[----:B------:R-:W-:Y:S02]  /*cc50*/  IMAD R26, R5, 0x100, R6 ;  /* 0x00000100051a7824 */ /* 0x000fe400078e0206 */
[----:B------:R-:W-:Y:S01]  /*cc60*/  IMAD R24, R12, 0x100, R13 ;  /* 0x000001000c187824 */ /* 0x000fe200078e020d */
[----:B------:R-:W-:Y:S01]  /*cc70*/  STL [R1+0xfe8], R22 ;  /* 0x000fe81601007387 */ /* 0x000fe20000100800 */
[----:B------:R-:W-:-:S03]  /*cc80*/  IMAD R25, R7, 0x100, R10 ;  /* 0x0000010007197824 */ /* 0x000fc600078e020a */
[----:B------:R-:W-:Y:S04]  /*cc90*/  STL [R1+0xfec], R23 ;  /* 0x000fec1701007387 */ /* 0x000fe80000100800 */
[----:B------:R-:W3:Y:S04]  /*cca0*/  LDL.LU R0, [R1+0x1024] ;  /* 0x0010240001007983 */ /* 0x000ee80000300800 */
[----:B------:R-:W-:Y:S04]  /*ccb0*/  STL.64 [R1+0xff8], R26 ;  /* 0x000ff81a01007387 */ /* 0x000fe80000100a00 */
[----:B------:R-:W-:Y:S04]  /*ccc0*/  STL.64 [R1+0xff0], R24 ;  /* 0x000ff01801007387 */ /* 0x000fe80000100a00 */
[----:B--2---:R-:W0:Y:S04]  /*ccd0*/  LDS.U8 R4, [R14+UR4+0x8000] ;  /* 0x008000040e047984 */ /* 0x004e280008000000 */
[----:B------:R-:W1:Y:S04]  /*cce0*/  LDS.U8 R6, [R14+UR4+0x8208] ;  /* 0x008208040e067984 */ /* 0x000e680008000000 */
[----:B------:R-:W2:Y:S04]  /*ccf0*/  LDS.U8 R5, [R14+UR4+0x8008] ;  /* 0x008008040e057984 */ /* 0x000ea80008000000 */
[----:B0-----:R-:W-:Y:S04]  /*cd00*/  STL [R1+0x2f0], R4 ;  /* 0x0002f00401007387 */ /* 0x001fe80000100800 */
[----:B------:R-:W0:Y:S04]  /*cd10*/  LDS.U8 R4, [R14+UR4+0x8200] ;  /* 0x008200040e047984 */ /* 0x000e280008000000 */
[----:B-1----:R-:W-:Y:S04]  /*cd20*/  STL [R1+0x2ec], R6 ;  /* 0x0002ec0601007387 */ /* 0x002fe80000100800 */
[----:B------:R-:W1:Y:S04]  /*cd30*/  LDS.U8 R6, [R14+UR4+0xa000] ;  /* 0x00a000040e067984 */ /* 0x000e680008000000 */
[----:B--2---:R-:W-:Y:S04]  /*cd40*/  STL [R1+0x2f8], R5 ;  /* 0x0002f80501007387 */ /* 0x004fe80000100800 */
        /* <DEDUP_REMOVED lines=184> */
[----:B------:R-:W-:Y:S04]  /*d8d0*/  LDS.U8 R6, [R2+UR4+0x4300] ;  /* 0x0043000402067984 */ /* 0x000fe80008000000 */
[----:B--2---:R-:W-:Y:S04]  /*d8e0*/  STL [R1+0x924], R5 ;  /* 0x0009240501007387 */ /* 0x004fe80000100800 */
[----:B------:R-:W-:Y:S04]  /*d8f0*/  STL [R1+0xd40], R29 ;  /* 0x000d401d01007387 */ /* 0x000fe80000100800 */
[----:B------:R-:W-:Y:S04]  /*d900*/  LDS.U8 R5, [R2+UR4+0x6100] ;  /* 0x0061000402057984 */ /* 0x000fe80008000000 */
[----:B0-----:R-:W-:Y:S04]  /*d910*/  STL [R1+0x2a4], R4 ;  /* 0x0002a40401007387 */ /* 0x001fe80000100800 */
[----:B------:R-:W0:Y:S04]  /*d920*/  LDS.U8 R4, [R2+UR4+0x4108] ;  /* 0x0041080402047984 */ /* 0x000e280008000000 */
        /* <DEDUP_REMOVED lines=75> */
[----:B------:R-:W3:Y:S04]  /*dde0*/  LDL.LU R15, [R1+0x100] ;  /* 0x00010000010f7983 */ /* 0x000ee80000300800 */
[----:B--2---:R-:W-:Y:S04]  /*ddf0*/  STL [R1+0x950], R5 ;  /* 0x0009500501007387 */ /* 0x004fe80000100800 */
[----:B------:R-:W2:Y:S04]  /*de00*/  LDL.LU R13, [R1+0xf4] ;  /* 0x0000f400010d7983 */ /* 0x000ea80000300800 */
[----:B------:R-:W-:Y:S04]  /*de10*/  LDS.U8 R6, [R2+UR4+0xc380] ;  /* 0x00c3800402067984 */ /* 0x000fe80008000000 */
[----:B------:R-:W-:Y:S04]  /*de20*/  LDS.U8 R5, [R2+UR4+0xe180] ;  /* 0x00e1800402057984 */ /* 0x000fe80008000000 */
[----:B0-----:R-:W-:Y:S04]  /*de30*/  STL [R1+0x94c], R4 ;  /* 0x00094c0401007387 */ /* 0x001fe80000100800 */
[----:B------:R-:W0:Y:S04]  /*de40*/  LDS.U8 R4, [R2+UR4+0xc188] ;  /* 0x00c1880402047984 */ /* 0x000e280008000000 */
[----:B------:R-:W4:Y:S04]  /*de50*/  LDL.LU R12, [R1+0xec] ;  /* 0x0000ec00010c7983 */ /* 0x000f280000300800 */
[----:B0-----:R-:W-:Y:S04]  /*de60*/  STL [R1+0x958], R4 ;  /* 0x0009580401007387 */ /* 0x001fe80000100800 */
[----:B------:R-:W0:Y:S04]  /*de70*/  LDS.U8 R4, [R2+UR4+0xe388] ;  /* 0x00e3880402047984 */ /* 0x000e280008000000 */
[----:B------:R-:W-:Y:S04]  /*de80*/  STL [R1+0x954], R6 ;  /* 0x0009540601007387 */ /* 0x000fe80000100800 */
[----:B------:R-:W5:Y:S04]  /*de90*/  LDL.LU R8, [R1+0xe4] ;  /* 0x0000e40001087983 */ /* 0x000f680000300800 */
[----:B------:R-:W-:Y:S04]  /*dea0*/  STL [R1+0x964], R5 ;  /* 0x0009640501007387 */ /* 0x000fe80000100800 */
[----:B------:R-:W5:Y:S04]  /*deb0*/  LDL.LU R29, [R1+0xd8] ;  /* 0x0000d800011d7983 */ /* 0x000f680000300800 */
[----:B------:R-:W1:Y:S04]  /*dec0*/  LDS.U8 R5, [R2+UR4+0xe380] ;  /* 0x00e3800402057984 */ /* 0x000e680008000000 */
[----:B0-----:R-:W-:Y:S04]  /*ded0*/  STL [R1+0x960], R4 ;  /* 0x0009600401007387 */ /* 0x001fe80000100800 */
[----:B------:R-:W5:Y:S04]  /*dee0*/  LDL.LU R14, [R1+0xd4] ;  /* 0x0000d400010e7983 */ /* 0x000f680000300800 */
[----:B------:R-:W5:Y:S04]  /*def0*/  LDL.LU R10, [R1+0xd0] ;  /* 0x0000d000010a7983 */ /* 0x000f680000300800 */
[----:B------:R0:W1:Y:S01]  /*df00*/  LDS.U8 R4, [R2+UR4+0xe188] ;  /* 0x00e1880402047984 */ /* 0x0000620008000000 */
[----:B------:R-:W-:Y:S06]  /*df10*/  BAR.SYNC.DEFER_BLOCKING 0x0 ;  /* 0x0000000000007b1d */ /* 0x000fec0000010000 */
[----:B0-----:R-:W5:Y:S04]  /*df20*/  LDL.LU R2, [R1+0xdc] ;  /* 0x0000dc0001027983 */ /* 0x001f680000300800 */
[----:B-1----:R-:W-:Y:S04]  /*df30*/  STL [R1+0x968], R5 ;  /* 0x0009680501007387 */ /* 0x002fe80000100800 */
[----:B------:R-:W5:Y:S04]  /*df40*/  LDL.LU R24, [R1+0xf8] ;  /* 0x0000f80001187983 */ /* 0x000f680000300800 */
[----:B------:R0:W-:Y:S04]  /*df50*/  STL [R1+0x95c], R4 ;  /* 0x00095c0401007387 */ /* 0x0001e80000100800 */
        /* <DEDUP_REMOVED lines=11> */
[----:B0-----:R-:W5:Y:S04]  /*e010*/  LDL.LU R4, [R1+0x134] ;  /* 0x0001340001047983 */ /* 0x001f680000300800 */
[----:B------:R-:W5:Y:S04]  /*e020*/  LDL.LU R5, [R1+0x130] ;  /* 0x0001300001057983 */ /* 0x000f680000300800 */
[----:B------:R-:W5:Y:S04]  /*e030*/  LDL.LU R6, [R1+0x12c] ;  /* 0x00012c0001067983 */ /* 0x000f680000300800 */
[----:B------:R-:W5:Y:S04]  /*e040*/  LDL.LU R7, [R1+0x128] ;  /* 0x0001280001077983 */ /* 0x000f680000300800 */
[----:B---3--:R-:W-:Y:S04]  /*e050*/  STS.U8 [R0+UR4], R15 ;  /* 0x0000000f00007988 */ /* 0x008fe80008000004 */
[----:B--2---:R-:W-:Y:S04]  /*e060*/  STS.U8 [R0+UR4+0x400], R13 ;  /* 0x0004000d00007988 */ /* 0x004fe80008000004 */
[----:B----4-:R0:W-:Y:S04]  /*e070*/  STS.U8 [R0+UR4+0x800], R12 ;  /* 0x0008000c00007988 */ /* 0x0101e80008000004 */
[----:B0-----:R-:W2:Y:S04]  /*e080*/  LDL.LU R12, [R1+0x124] ;  /* 0x00012400010c7983 */ /* 0x001ea80000300800 */
[----:B------:R-:W3:Y:S04]  /*e090*/  LDL.LU R13, [R1+0x120] ;  /* 0x00012000010d7983 */ /* 0x000ee80000300800 */
[----:B------:R-:W4:Y:S04]  /*e0a0*/  LDL.LU R16, [R1+0x118] ;  /* 0x0001180001107983 */ /* 0x000f280000300800 */
[----:B------:R-:W4:Y:S04]  /*e0b0*/  LDL.LU R15, [R1] ;  /* 0x00000000010f7983 */ /* 0x000f280000300800 */
[----:B-----5:R0:W-:Y:S04]  /*e0c0*/  STS.U8 [R0+UR4+0xc00], R8 ;  /* 0x000c000800007988 */ /* 0x0201e80008000004 */
[----:B------:R-:W-:Y:S04]  /*e0d0*/  STS.U8 [R0+UR4+0x1400], R29 ;  /* 0x0014001d00007988 */ /* 0x000fe80008000004 */
[----:B0-----:R-:W5:Y:S04]  /*e0e0*/  LDL.LU R8, [R1+0x1020] ;  /* 0x0010200001087983 */ /* 0x001f680000300800 */
[----:B------:R-:W-:Y:S04]  /*e0f0*/  STS.U8 [R0+UR4+0x1800], R14 ;  /* 0x0018000e00007988 */ /* 0x000fe80008000004 */
[----:B------:R0:W-:Y:S02]  /*e100*/  STS.U8 [R0+UR4+0x1c00], R10 ;  /* 0x001c000a00007988 */ /* 0x0001e40008000004 */
[----:B0-----:R-:W-:-:S02]  /*e110*/  LOP3.LUT R10, R0, 0x40, RZ, 0x3c, !PT ;  /* 0x00000040000a7812 */ /* 0x001fc400078e3cff */
[----:B------:R0:W-:Y:S04]  /*e120*/  STS.U8 [R0+UR4+0x1000], R2 ;  /* 0x0010000200007988 */ /* 0x0001e80008000004 */
[----:B0-----:R-:W5:Y:S04]  /*e130*/  LDL.LU R0, [R1+0x1a8] ;  /* 0x0001a80001007983 */ /* 0x001f680000300800 */
[----:B------:R-:W-:Y:S04]  /*e140*/  STS.U8 [R10+UR4+0x200], R24 ;  /* 0x000200180a007988 */ /* 0x000fe80008000004 */
[----:B------:R-:W-:Y:S04]  /*e150*/  STS.U8 [R10+UR4+0x600], R25 ;  /* 0x000600190a007988 */ /* 0x000fe80008000004 */
[----:B------:R-:W-:Y:S04]  /*e160*/  STS.U8 [R10+UR4+0xa00], R26 ;  /* 0x000a001a0a007988 */ /* 0x000fe80008000004 */
[----:B------:R-:W-:Y:S04]  /*e170*/  STS.U8 [R10+UR4+0xe00], R27 ;  /* 0x000e001b0a007988 */ /* 0x000fe80008000004 */
[----:B------:R-:W-:Y:S04]  /*e180*/  STS.U8 [R10+UR4+0x1200], R23 ;  /* 0x001200170a007988 */ /* 0x000fe80008000004 */
[----:B------:R-:W-:Y:S04]  /*e190*/  STS.U8 [R10+UR4+0x1600], R22 ;  /* 0x001600160a007988 */ /* 0x000fe80008000004 */
[----:B------:R-:W-:Y:S04]  /*e1a0*/  STS.U8 [R10+UR4+0x1a00], R21 ;  /* 0x001a00150a007988 */ /* 0x000fe80008000004 */
[----:B------:R0:W-:Y:S01]  /*e1b0*/  STS.U8 [R10+UR4+0x1e00], R20 ;  /* 0x001e00140a007988 */ /* 0x0001e20008000004 */
[----:B------:R-:W-:-:S02]  /*e1c0*/  F2FP.F16.E5M2.UNPACK_B R2, R28 ;  /* 0x0000001cff02723e */ /* 0x000fc400020004ff */
[----:B------:R-:W-:-:S03]  /*e1d0*/  F2FP.F16.E5M2.UNPACK_B R14, R19 ;  /* 0x00000013ff0e723e */ /* 0x000fc600020004ff */
[----:B------:R1:W-:Y:S01]  /*e1e0*/  STL [R1+0x10], R2 ;  /* 0x0000100201007387 */ /* 0x0003e20000100800 */
[----:B0-----:R-:W-:-:S03]  /*e1f0*/  F2FP.F16.E5M2.UNPACK_B R10, R18 ;  /* 0x00000012ff0a723e */ /* 0x001fc600020004ff */
[----:B------:R4:W-:Y:S01]  /*e200*/  STL [R1+0x14], R14 ;  /* 0x0000140e01007387 */ /* 0x0009e20000100800 */
[----:B-1----:R-:W-:-:S03]  /*e210*/  F2FP.F16.E5M2.UNPACK_B R2, R17 ;  /* 0x00000011ff02723e */ /* 0x002fc600020004ff */
[----:B------:R-:W-:Y:S01]  /*e220*/  STL [R1+0x18], R10 ;  /* 0x0000180a01007387 */ /* 0x000fe20000100800 */
[----:B------:R-:W-:Y:S02]  /*e230*/  F2FP.F16.E5M2.UNPACK_B R4, R4 ;  /* 0x00000004ff04723e */ /* 0x000fe400020004ff */
[----:B------:R-:W-:Y:S01]  /*e240*/  F2FP.F16.E5M2.UNPACK_B R5, R5 ;  /* 0x00000005ff05723e */ /* 0x000fe200020004ff */
[----:B------:R-:W-:Y:S01]  /*e250*/  STL [R1+0x1c], R2 ;  /* 0x00001c0201007387 */ /* 0x000fe20000100800 */
[----:B------:R-:W-:-:S03]  /*e260*/  F2FP.F16.E5M2.UNPACK_B R6, R6 ;  /* 0x00000006ff06723e */ /* 0x000fc600020004ff */
[----:B------:R-:W5:Y:S01]  /*e270*/  LDL.LU.64 R20, [R1+0x1b0] ;  /* 0x0001b00001147983 */ /* 0x000f620000300a00 */
[----:B------:R-:W-:-:S03]  /*e280*/  F2FP.F16.E5M2.UNPACK_B R7, R7 ;  /* 0x00000007ff07723e */ /* 0x000fc600020004ff */
[----:B------:R-:W5:Y:S04]  /*e290*/  LDL.LU.64 R22, [R1+0x1b8] ;  /* 0x0001b80001167983 */ /* 0x000f680000300a00 */
[----:B------:R-:W-:Y:S04]  /*e2a0*/  STL.64 [R1+0x1018], R6 ;  /* 0x0010180601007387 */ /* 0x000fe80000100a00 */
[----:B------:R-:W-:Y:S01]  /*e2b0*/  STL.64 [R1+0x1010], R4 ;  /* 0x0010100401007387 */ /* 0x000fe20000100a00 */
[----:B------:R-:W-:Y:S01]  /*e2c0*/  BAR.SYNC.DEFER_BLOCKING 0x0 ;  /* 0x0000000000007b1d */ /* 0x000fe20000010000 */
[----:B--2---:R-:W-:-:S02]  /*e2d0*/  F2FP.F16.E5M2.UNPACK_B R12, R12 ;  /* 0x0000000cff0c723e */ /* 0x004fc400020004ff */
[----:B---3--:R-:W-:Y:S02]  /*e2e0*/  F2FP.F16.E5M2.UNPACK_B R13, R13 ;  /* 0x0000000dff0d723e */ /* 0x008fe400020004ff */
[----:B----4-:R-:W-:Y:S02]  /*e2f0*/  F2FP.F16.E5M2.UNPACK_B R14, R16 ;  /* 0x00000010ff0e723e */ /* 0x010fe400020004ff */
[----:B------:R-:W2:Y:S01]  /*e300*/  LDL.LU.64 R16, [R1+0x170] ;  /* 0x0001700001107983 */ /* 0x000ea20000300a00 */
[----:B------:R-:W-:-:S03]  /*e310*/  F2FP.F16.E5M2.UNPACK_B R15, R15 ;  /* 0x0000000fff0f723e */ /* 0x000fc600020004ff */
[----:B------:R-:W2:Y:S04]  /*e320*/  LDL.LU.64 R18, [R1+0x178] ;  /* 0x0001780001127983 */ /* 0x000ea80000300a00 */
[----:B------:R0:W-:Y:S04]  /*e330*/  STL.64 [R1+0x1008], R14 ;  /* 0x0010080e01007387 */ /* 0x0001e80000100a00 */
[----:B------:R1:W-:Y:S04]  /*e340*/  STL.64 [R1+0x1000], R12 ;  /* 0x0010000c01007387 */ /* 0x0003e80000100a00 */
[----:B0-----:R-:W3:Y:S04]  /*e350*/  LDL.64 R14, [R1+0x18] ;  /* 0x00001800010e7983 */ /* 0x001ee80000100a00 */
[----:B-1----:R-:W3:Y:S04]  /*e360*/  LDL.64 R12, [R1+0x10] ;  /* 0x00001000010c7983 */ /* 0x002ee80000100a00 */
[----:B-----5:R-:W0:Y:S02]  /*e370*/  LDSM.16.M88.4 R4, [R0+UR4] ;  /* 0x000000040004783b */ /* 0x020e240008000200 */
[----:B0-----:R-:W-:-:S02]  /*e380*/  IMAD.MOV.U32 R29, RZ, RZ, R7 ;  /* 0x000000ffff1d7224 */ /* 0x001fc400078e0007 */
[----:B------:R-:W-:Y:S04]  /*e390*/  STL.64 [R1+0xf0], R4 ;  /* 0x0000f00401007387 */ /* 0x000fe80000100a00 */
[----:B------:R-:W-:Y:S04]  /*e3a0*/  STL.64 [R1+0xf8], R6 ;  /* 0x0000f80601007387 */ /* 0x000fe80000100a00 */
[----:B------:R-:W-:Y:S04]  /*e3b0*/  STL [R1+0xfa8], R0 ;  /* 0x000fa80001007387 */ /* 0x000fe80000100800 */
[----:B------:R0:W-:Y:S04]  /*e3c0*/  STL [R1+0xe50], R29 ;  /* 0x000e501d01007387 */ /* 0x0001e80000100800 */
[----:B0-----:R-:W4:Y:S01]  /*e3d0*/  LDL.LU R29, [R1+0xf4] ;  /* 0x0000f400011d7983 */ /* 0x001f220000300800 */
[----:B------:R-:W-:Y:S01]  /*e3e0*/  IMAD.MOV.U32 R2, RZ, RZ, R4 ;  /* 0x000000ffff027224 */ /* 0x000fe200078e0004 */
[----:B------:R-:W-:-:S02]  /*e3f0*/  F2FP.F16.E5M2.UNPACK_B R10, R3 ;  /* 0x00000003ff0a723e */ /* 0x000fc400020004ff */
[----:B------:R-:W5:Y:S02]  /*e400*/  LDL.LU.64 R24, [R1+0x150] ;  /* 0x0001500001187983 */ /* 0x000f640000300a00 */
[----:B------:R-:W-:Y:S02]  /*e410*/  F2FP.F16.E5M2.UNPACK_B R2, R2 ;  /* 0x00000002ff02723e */ /* 0x000fe400020004ff */
[----:B------:R-:W5:Y:S01]  /*e420*/  LDL.LU.64 R26, [R1+0x158] ;  /* 0x00015800011a7983 */ /* 0x000f620000300a00 */
[----:B----4-:R-:W-:-:S07]  /*e430*/  F2FP.F16.E5M2.UNPACK_B R3, R29 ;  /* 0x0000001dff03723e */ /* 0x010fce00020004ff */
[----:B---3--:R-:W-:-:S15]  /*e440*/  HMMA.16816.F32 R4, R12, R2, R20 ;  /* 0x000000020c04723c */ /* 0x008fde0000001814 */
[----:B------:R-:W-:-:S04]  /*e450*/  NOP ;  /* 0x0000000000007918 */ /* 0x000fc80000000000 */
[----:B------:R-:W-:Y:S02]  /*e460*/  IMAD.MOV.U32 R21, RZ, RZ, R6 ;  /* 0x000000ffff157224 */ /* 0x000fe400078e0006 */
[----:B------:R-:W-:Y:S02]  /*e470*/  IMAD.MOV.U32 R20, RZ, RZ, R7 ;  /* 0x000000ffff147224 */ /* 0x000fe400078e0007 */
[----:B------:R-:W-:Y:S01]  /*e480*/  IMAD.MOV.U32 R23, RZ, RZ, R4 ;  /* 0x000000ffff177224 */ /* 0x000fe200078e0004 */
[----:B------:R-:W2:Y:S01]  /*e490*/  LDL.LU.64 R6, [R1+0x1018] ;  /* 0x0010180001067983 */ /* 0x000ea20000300a00 */
[----:B------:R-:W-:-:S03]  /*e4a0*/  IMAD.MOV.U32 R22, RZ, RZ, R5 ;  /* 0x000000ffff167224 */ /* 0x000fc600078e0005 */
[----:B------:R-:W2:Y:S01]  /*e4b0*/  LDL.LU.64 R4, [R1+0x1010] ;  /* 0x0010100001047983 */ /* 0x000ea20000300a00 */
[----:B------:R-:W-:-:S05]  /*e4c0*/  IMAD.MOV.U32 R28, RZ, RZ, R15 ;  /* 0x000000ffff1c7224 */ /* 0x000fca00078e000f */
[----:B------:R-:W-:Y:S01]  /*e4d0*/  STL [R1+0xfac], R28 ;  /* 0x000fac1c01007387 */ /* 0x000fe20000100800 */
[----:B--2---:R-:W-:-:S15]  /*e4e0*/  HMMA.16816.F32 R12, R4, R2, R16 ;  /* 0x00000002040c723c */ /* 0x004fde0000001810 */
[----:B------:R-:W-:-:S04]  /*e4f0*/  NOP ;  /* 0x0000000000007918 */ /* 0x000fc80000000000 */
[----:B------:R-:W-:Y:S02]  /*e500*/  IMAD.MOV.U32 R18, RZ, RZ, R14 ;  /* 0x000000ffff127224 */ /* 0x000fe400078e000e */
[----:B------:R-:W-:Y:S02]  /*e510*/  IMAD.MOV.U32 R19, RZ, RZ, R15 ;  /* 0x000000ffff137224 */ /* 0x000fe400078e000f */
[----:B------:R-:W-:Y:S01]  /*e520*/  IMAD.MOV.U32 R16, RZ, RZ, R12 ;  /* 0x000000ffff107224 */ /* 0x000fe200078e000c */
[----:B------:R-:W5:Y:S01]  /*e530*/  LDL.LU.64 R14, [R1+0x1008] ;  /* 0x00100800010e7983 */ /* 0x000f620000300a00 */
[----:B------:R-:W-:-:S03]  /*e540*/  IMAD.MOV.U32 R17, RZ, RZ, R13 ;  /* 0x000000ffff117224 */ /* 0x000fc600078e000d */
[----:B------:R-:W5:Y:S04]  /*e550*/  LDL.LU.64 R12, [R1+0x1000] ;  /* 0x00100000010c7983 */ /* 0x000f680000300a00 */
[----:B------:R-:W-:Y:S04]  /*e560*/  STL.64 [R1+0xfa0], R6 ;  /* 0x000fa00601007387 */ /* 0x000fe80000100a00 */
[----:B------:R0:W-:Y:S04]  /*e570*/  STL.64 [R1+0xf98], R4 ;  /* 0x000f980401007387 */ /* 0x0001e80000100a00 */
[----:B0-----:R-:W2:Y:S04]  /*e580*/  LDL.LU.64 R4, [R1+0x140] ;  /* 0x0001400001047983 */ /* 0x001ea80000300a00 */
[----:B------:R-:W2:Y:S01]  /*e590*/  LDL.LU.64 R6, [R1+0x148] ;  /* 0x0001480001067983 */ /* 0x000ea20000300a00 */
[----:B------:R-:W-:-:S02]  /*e5a0*/  F2FP.F16.E5M2.UNPACK_B R8, R8 ;  /* 0x00000008ff08723e */ /* 0x000fc400020004ff */
[----:B------:R-:W-:Y:S02]  /*e5b0*/  F2FP.F16.E5M2.UNPACK_B R9, R9 ;  /* 0x00000009ff09723e */ /* 0x000fe400020004ff */
[----:B------:R-:W-:Y:S01]  /*e5c0*/  F2FP.F16.E5M2.UNPACK_B R11, R11 ;  /* 0x0000000bff0b723e */ /* 0x000fe200020004ff */
[-C--:B-----5:R-:W-:Y:S08]  /*e5d0*/  HMMA.16816.F32 R24, R12, R2.reuse, R24 ;  /* 0x000000020c18723c */ /* 0x0a0ff00000001818 */
[----:B--2---:R-:W-:Y:S11]  /*e5e0*/  HMMA.16816.F32 R4, R8, R2, R4 ;  /* 0x000000020804723c */ /* 0x004ff60000001804 */
[----:B------:R-:W-:Y:S01]  /*e5f0*/  IMAD.MOV.U32 R28, RZ, RZ, R26 ;  /* 0x000000ffff1c7224 */ /* 0x000fe200078e001a */
[----:B------:R0:W-:Y:S01]  /*e600*/  STL.64 [R1+0x30], R24 ;  /* 0x0000301801007387 */ /* 0x0001e20000100a00 */
[----:B------:R-:W-:-:S03]  /*e610*/  IMAD.MOV.U32 R0, RZ, RZ, R27 ;  /* 0x000000ffff007224 */ /* 0x000fc600078e001b */
[----:B------:R-:W2:Y:S04]  /*e620*/  LDL.LU.64 R26, [R1+0xff8] ;  /* 0x000ff800011a7983 */ /* 0x000ea80000300a00 */
[----:B0-----:R-:W3:Y:S04]  /*e630*/  LDL.LU.64 R24, [R1+0xff0] ;  /* 0x000ff00001187983 */ /* 0x001ee80000300a00 */
[----:B------:R0:W-:Y:S04]  /*e640*/  STL.64 [R1+0xf90], R14 ;  /* 0x000f900e01007387 */ /* 0x0001e80000100a00 */
[----:B------:R1:W-:Y:S04]  /*e650*/  STL.64 [R1+0xf88], R12 ;  /* 0x000f880c01007387 */ /* 0x0003e80000100a00 */
[----:B------:R-:W4:Y:S04]  /*e660*/  LDL.LU R2, [R1+0xc] ;  /* 0x00000c0001027983 */ /* 0x000f280000300800 */
[----:B------:R-:W5:Y:S01]  /*e670*/  LDL.LU R3, [R1+0xf0] ;  /* 0x0000f00001037983 */ /* 0x000f620000300800 */
[----:B0-----:R-:W-:-:S02]  /*e680*/  IMAD.MOV.U32 R14, RZ, RZ, R21 ;  /* 0x000000ffff0e7224 */ /* 0x001fc400078e0015 */
[----:B-1----:R-:W-:Y:S02]  /*e690*/  IMAD.MOV.U32 R12, RZ, RZ, R23 ;  /* 0x000000ffff0c7224 */ /* 0x002fe400078e0017 */
[----:B------:R-:W2:Y:S01]  /*e6a0*/  LDL.LU R23, [R1+0xfec] ;  /* 0x000fec0001177983 */ /* 0x000ea20000300800 */
[----:B------:R-:W-:Y:S02]  /*e6b0*/  IMAD.MOV.U32 R13, RZ, RZ, R22 ;  /* 0x000000ffff0d7224 */ /* 0x000fe400078e0016 */
[----:B------:R-:W-:Y:S01]  /*e6c0*/  IMAD.MOV.U32 R15, RZ, RZ, R20 ;  /* 0x000000ffff0f7224 */ /* 0x000fe200078e0014 */
[----:B------:R-:W2:Y:S04]  /*e6d0*/  LDL.LU R22, [R1+0xfe8] ;  /* 0x000fe80001167983 */ /* 0x000ea80000300800 */
[----:B------:R-:W2:Y:S04]  /*e6e0*/  LDL.LU R21, [R1+0xfe4] ;  /* 0x000fe40001157983 */ /* 0x000ea80000300800 */
[----:B------:R-:W2:Y:S04]  /*e6f0*/  LDL.LU R20, [R1+0xfe0] ;  /* 0x000fe00001147983 */ /* 0x000ea80000300800 */
[----:B------:R0:W-:Y:S04]  /*e700*/  STL.64 [R1+0xfc8], R6 ;  /* 0x000fc80601007387 */ /* 0x0001e80000100a00 */
[----:B0-----:R-:W2:Y:S04]  /*e710*/  LDL.LU R6, [R1+0x4] ;  /* 0x0000040001067983 */ /* 0x001ea80000300800 */
[----:B------:R-:W2:Y:S04]  /*e720*/  LDL.LU R7, [R1+0x8] ;  /* 0x0000080001077983 */ /* 0x000ea80000300800 */
[----:B------:R0:W-:Y:S04]  /*e730*/  STL.64 [R1+0xfc0], R4 ;  /* 0x000fc00401007387 */ /* 0x0001e80000100a00 */
[----:B0-----:R-:W2:Y:S04]  /*e740*/  LDL.LU R5, [R1+0x11c] ;  /* 0x00011c0001057983 */ /* 0x001ea80000300800 */
[----:B------:R0:W-:Y:S04]  /*e750*/  STL.64 [R1+0xfb8], R10 ;  /* 0x000fb80a01007387 */ /* 0x0001e80000100a00 */
[----:B------:R1:W-:Y:S01]  /*e760*/  STL.64 [R1+0xfb0], R8 ;  /* 0x000fb00801007387 */ /* 0x0003e20000100a00 */
[----:B0-----:R-:W-:-:S02]  /*e770*/  IMAD.MOV.U32 R10, RZ, RZ, R18 ;  /* 0x000000ffff0a7224 */ /* 0x001fc400078e0012 */
[----:B-1----:R-:W-:Y:S02]  /*e780*/  IMAD.MOV.U32 R8, RZ, RZ, R16 ;  /* 0x000000ffff087224 */ /* 0x002fe400078e0010 */
[----:B------:R-:W3:Y:S01]  /*e790*/  LDL.LU R16, [R1+0xfdc] ;  /* 0x000fdc0001107983 */ /* 0x000ee20000300800 */
[----:B------:R-:W-:Y:S02]  /*e7a0*/  IMAD.MOV.U32 R9, RZ, RZ, R17 ;  /* 0x000000ffff097224 */ /* 0x000fe400078e0011 */
[----:B------:R-:W-:Y:S01]  /*e7b0*/  IMAD.MOV.U32 R11, RZ, RZ, R19 ;  /* 0x000000ffff0b7224 */ /* 0x000fe200078e0013 */
[----:B------:R-:W3:Y:S04]  /*e7c0*/  LDL.LU R17, [R1+0xfd8] ;  /* 0x000fd80001117983 */ /* 0x000ee80000300800 */
[----:B------:R-:W3:Y:S04]  /*e7d0*/  LDL.LU R18, [R1+0xfd4] ;  /* 0x000fd40001127983 */ /* 0x000ee80000300800 */
[----:B------:R-:W3:Y:S01]  /*e7e0*/  LDL.LU R19, [R1+0xfd0] ;  /* 0x000fd00001137983 */ /* 0x000ee20000300800 */
[----:B--2---:R-:W-:-:S02]  /*e7f0*/  F2FP.F16.E5M2.UNPACK_B R4, R5 ;  /* 0x00000005ff04723e */ /* 0x004fc400020004ff */
[----:B------:R-:W-:Y:S02]  /*e800*/  F2FP.F16.E5M2.UNPACK_B R5, R6 ;  /* 0x00000006ff05723e */ /* 0x000fe400020004ff */
[----:B------:R-:W-:Y:S02]  /*e810*/  F2FP.F16.E5M2.UNPACK_B R6, R7 ;  /* 0x00000007ff06723e */ /* 0x000fe400020004ff */
[----:B----4-:R-:W-:Y:S02]  /*e820*/  F2FP.F16.E5M2.UNPACK_B R7, R2 ;  /* 0x00000002ff07723e */ /* 0x010fe400020004ff */
[----:B-----5:R-:W-:Y:S02]  /*e830*/  F2FP.F16.E5M2.UNPACK_B R2, R3.H1 ;  /* 0x00000003ff02723e */ /* 0x020fe400030004ff */
[----:B------:R-:W-:-:S07]  /*e840*/  F2FP.F16.E5M2.UNPACK_B R3, R29.H1 ;  /* 0x0000001dff03723e */ /* 0x000fce00030004ff */
[----:B------:R-:W-:Y:S01]  /*e850*/  HMMA.16816.F32 R12, R4, R2, R12 ;  /* 0x00000002040c723c */ /* 0x000fe2000000180c */
[----:B---3--:R-:W-:Y:S02]  /*e860*/  F2FP.F16.E5M2.UNPACK_B R16, R16 ;  /* 0x00000010ff10723e */ /* 0x008fe400020004ff */
[----:B------:R-:W-:Y:S02]  /*e870*/  F2FP.F16.E5M2.UNPACK_B R17, R17 ;  /* 0x00000011ff11723e */ /* 0x000fe400020004ff */
[----:B------:R-:W-:Y:S02]  /*e880*/  F2FP.F16.E5M2.UNPACK_B R18, R18 ;  /* 0x00000012ff12723e */ /* 0x000fe400020004ff */
[----:B------:R-:W-:-:S07]  /*e890*/  F2FP.F16.E5M2.UNPACK_B R19, R19 ;  /* 0x00000013ff13723e */ /* 0x000fce00020004ff */
[----:B------:R-:W-:Y:S01]  /*e8a0*/  HMMA.16816.F32 R8, R16, R2, R8 ;  /* 0x000000021008723c */ /* 0x000fe20000001808 */
[----:B------:R-:W-:Y:S04]  /*e8b0*/  STL [R1], R4 ;  /* 0x0000000401007387 */ /* 0x000fe80000100800 */
[----:B------:R-:W-:Y:S04]  /*e8c0*/  STL [R1+0x4], R5 ;  /* 0x0000040501007387 */ /* 0x000fe80000100800 */
[----:B------:R-:W-:Y:S04]  /*e8d0*/  STL [R1+0x8], R6 ;  /* 0x0000080601007387 */ /* 0x000fe80000100800 */
[----:B------:R-:W-:Y:S04]  /*e8e0*/  STL [R1+0xc], R7 ;  /* 0x00000c0701007387 */ /* 0x000fe80000100800 */
[----:B------:R0:W-:Y:S04]  /*e8f0*/  STL.64 [R1+0x140], R12 ;  /* 0x0001400c01007387 */ /* 0x0001e80000100a00 */
[----:B------:R1:W-:Y:S01]  /*e900*/  STL.64 [R1+0x148], R14 ;  /* 0x0001480e01007387 */ /* 0x0003e20000100a00 */
[----:B------:R-:W-:-:S02]  /*e910*/  IMAD.MOV.U32 R29, RZ, RZ, R11 ;  /* 0x000000ffff1d7224 */ /* 0x000fc400078e000b */
[----:B0-----:R-:W-:Y:S02]  /*e920*/  IMAD.MOV.U32 R13, RZ, RZ, R6 ;  /* 0x000000ffff0d7224 */ /* 0x001fe400078e0006 */
[----:B------:R-:W-:Y:S02]  /*e930*/  IMAD.MOV.U32 R12, RZ, RZ, R7 ;  /* 0x000000ffff0c7224 */ /* 0x000fe400078e0007 */
[----:B-1----:R-:W-:Y:S01]  /*e940*/  IMAD.MOV.U32 R15, RZ, RZ, R4 ;  /* 0x000000ffff0f7224 */ /* 0x002fe200078e0004 */
[----:B------:R-:W2:Y:S01]  /*e950*/  LDL.LU.64 R6, [R1+0xfc8] ;  /* 0x000fc80001067983 */ /* 0x000ea20000300a00 */
[----:B------:R-:W-:-:S03]  /*e960*/  IMAD.MOV.U32 R14, RZ, RZ, R5 ;  /* 0x000000ffff0e7224 */ /* 0x000fc600078e0005 */
[----:B------:R-:W2:Y:S04]  /*e970*/  LDL.LU.64 R4, [R1+0xfc0] ;  /* 0x000fc00001047983 */ /* 0x000ea80000300a00 */
[----:B------:R-:W-:Y:S04]  /*e980*/  STL.64 [R1+0x80], R8 ;  /* 0x0000800801007387 */ /* 0x000fe80000100a00 */
[----:B------:R0:W-:Y:S04]  /*e990*/  STL [R1+0x88], R10 ;  /* 0x0000880a01007387 */ /* 0x0001e80000100800 */
[----:B0-----:R-:W3:Y:S04]  /*e9a0*/  LDL.LU.64 R10, [R1+0xfb8] ;  /* 0x000fb800010a7983 */ /* 0x001ee80000300a00 */
[----:B------:R-:W3:Y:S04]  /*e9b0*/  LDL.LU.64 R8, [R1+0xfb0] ;  /* 0x000fb00001087983 */ /* 0x000ee80000300a00 */
[----:B------:R0:W-:Y:S04]  /*e9c0*/  STL.64 [R1+0xf50], R18 ;  /* 0x000f501201007387 */ /* 0x0001e80000100a00 */
[----:B------:R1:W-:Y:S01]  /*e9d0*/  STL.64 [R1+0xf48], R16 ;  /* 0x000f481001007387 */ /* 0x0003e20000100a00 */
[----:B0-----:R-:W-:-:S02]  /*e9e0*/  IMAD.MOV.U32 R18, RZ, RZ, R13 ;  /* 0x000000ffff127224 */ /* 0x001fc400078e000d */
[----:B------:R-:W-:Y:S02]  /*e9f0*/  IMAD.MOV.U32 R19, RZ, RZ, R12 ;  /* 0x000000ffff137224 */ /* 0x000fe400078e000c */
[----:B-1----:R-:W-:Y:S01]  /*ea00*/  IMAD.MOV.U32 R16, RZ, RZ, R15 ;  /* 0x000000ffff107224 */ /* 0x002fe200078e000f */
[----:B------:R-:W4:Y:S01]  /*ea10*/  LDL.LU.64 R12, [R1+0x1d0] ;  /* 0x0001d000010c7983 */ /* 0x000f220000300a00 */
[----:B------:R-:W-:-:S03]  /*ea20*/  IMAD.MOV.U32 R17, RZ, RZ, R14 ;  /* 0x000000ffff117224 */ /* 0x000fc600078e000e */
[----:B------:R-:W4:Y:S04]  /*ea30*/  LDL.LU.64 R14, [R1+0x1d8] ;  /* 0x0001d800010e7983 */ /* 0x000f280000300a00 */
[----:B------:R-:W-:Y:S04]  /*ea40*/  STL.64 [R1+0xf78], R18 ;  /* 0x000f781201007387 */ /* 0x000fe80000100a00 */
[----:B------:R0:W-:Y:S04]  /*ea50*/  STL.64 [R1+0xf70], R16 ;  /* 0x000f701001007387 */ /* 0x0001e80000100a00 */
[----:B0-----:R-:W5:Y:S04]  /*ea60*/  LDL.LU R16, [R1+0x30] ;  /* 0x0000300001107983 */ /* 0x001f680000300800 */
[----:B------:R-:W5:Y:S01]  /*ea70*/  LDL.LU R17, [R1+0x34] ;  /* 0x0000340001117983 */ /* 0x000f620000300800 */
[----:B------:R-:W-:-:S02]  /*ea80*/  IMAD.MOV.U32 R18, RZ, RZ, R28 ;  /* 0x000000ffff127224 */ /* 0x000fc400078e001c */
[----:B------:R-:W-:Y:S01]  /*ea90*/  IMAD.MOV.U32 R19, RZ, RZ, R0 ;  /* 0x000000ffff137224 */ /* 0x000fe200078e0000 */
[----:B------:R-:W3:Y:S04]  /*eaa0*/  LDL.LU R28, [R1+0xfac] ;  /* 0x000fac00011c7983 */ /* 0x000ee80000300800 */
[----:B------:R-:W3:Y:S01]  /*eab0*/  LDL.LU R0, [R1+0xfa8] ;  /* 0x000fa80001007983 */ /* 0x000ee20000300800 */
[----:B------:R-:W-:Y:S02]  /*eac0*/  F2FP.F16.E5M2.UNPACK_B R20, R20 ;  /* 0x00000014ff14723e */ /* 0x000fe400020004ff */
[----:B------:R-:W-:Y:S02]  /*ead0*/  F2FP.F16.E5M2.UNPACK_B R21, R21 ;  /* 0x00000015ff15723e */ /* 0x000fe400020004ff */
[----:B------:R-:W-:-:S02]  /*eae0*/  F2FP.F16.E5M2.UNPACK_B R22, R22 ;  /* 0x00000016ff16723e */ /* 0x000fc400020004ff */
[----:B------:R-:W-:Y:S02]  /*eaf0*/  F2FP.F16.E5M2.UNPACK_B R23, R23 ;  /* 0x00000017ff17723e */ /* 0x000fe400020004ff */
[----:B------:R-:W-:Y:S02]  /*eb00*/  F2FP.F16.E5M2.UNPACK_B R24, R24 ;  /* 0x00000018ff18723e */ /* 0x000fe400020004ff */
[----:B------:R-:W-:Y:S02]  /*eb10*/  F2FP.F16.E5M2.UNPACK_B R25, R25 ;  /* 0x00000019ff19723e */ /* 0x000fe400020004ff */
[----:B------:R-:W-:Y:S02]  /*eb20*/  F2FP.F16.E5M2.UNPACK_B R26, R26 ;  /* 0x0000001aff1a723e */ /* 0x000fe400020004ff */
[----:B------:R-:W-:Y:S01]  /*eb30*/  F2FP.F16.E5M2.UNPACK_B R27, R27 ;  /* 0x0000001bff1b723e */ /* 0x000fe200020004ff */
[----:B------:R-:W-:Y:S04]  /*eb40*/  STL [R1+0xe54], R29 ;  /* 0x000e541d01007387 */ /* 0x000fe80000100800 */
[----:B------:R-:W-:Y:S04]  /*eb50*/  STL.64 [R1+0xf60], R22 ;  /* 0x000f601601007387 */ /* 0x000fe80000100a00 */
[----:B------:R0:W-:Y:S01]  /*eb60*/  STL.64 [R1+0xf58], R20 ;  /* 0x000f581401007387 */ /* 0x0001e20000100a00 */
[-C--:B--2---:R-:W-:Y:S08]  /*eb70*/  HMMA.16816.F32 R4, R24, R2.reuse, R4 ;  /* 0x000000021804723c */ /* 0x084ff00000001804 */
[----:B-----5:R-:W-:-:S15]  /*eb80*/  HMMA.16816.F32 R16, R20, R2, R16 ;  /* 0x000000021410723c */ /* 0x020fde0000001810 */
[----:B------:R-:W-:-:S04]  /*eb90*/  NOP ;  /* 0x0000000000007918 */ /* 0x000fc80000000000 */
[----:B------:R1:W-:Y:S04]  /*eba0*/  STL.64 [R1+0x130], R16 ;  /* 0x0001301001007387 */ /* 0x0003e80000100a00 */
[----:B------:R2:W-:Y:S04]  /*ebb0*/  STL.64 [R1+0x138], R18 ;  /* 0x0001381201007387 */ /* 0x0005e80000100a00 */
[----:B0-----:R-:W5:Y:S04]  /*ebc0*/  LDL R20, [R1+0x10] ;  /* 0x0000100001147983 */ /* 0x001f680000100800 */
[----:B------:R-:W5:Y:S04]  /*ebd0*/  LDL R21, [R1+0x14] ;  /* 0x0000140001157983 */ /* 0x000f680000100800 */
[----:B------:R-:W5:Y:S04]  /*ebe0*/  LDL R22, [R1+0x18] ;  /* 0x0000180001167983 */ /* 0x000f680000100800 */
[----:B------:R-:W-:Y:S04]  /*ebf0*/  STL [R1+0xf84], R24 ;  /* 0x000f841801007387 */ /* 0x000fe80000100800 */
[----:B------:R0:W-:Y:S04]  /*ec00*/  STL [R1+0xf80], R25 ;  /* 0x000f801901007387 */ /* 0x0001e80000100800 */
[----:B------:R-:W-:Y:S04]  /*ec10*/  STL.64 [R1+0x120], R4 ;  /* 0x0001200401007387 */ /* 0x000fe80000100a00 */
[----:B------:R-:W-:Y:S04]  /*ec20*/  STL.64 [R1+0x128], R6 ;  /* 0x0001280601007387 */ /* 0x000fe80000100a00 */
[----:B---3--:R-:W3:Y:S04]  /*ec30*/  LDSM.16.M88.4 R4, [R0+UR4+0x800] ;  /* 0x000800040004783b */ /* 0x008ee80008000200 */
[----:B-1----:R-:W4:Y:S04]  /*ec40*/  LDL.LU.64 R16, [R1+0x160] ;  /* 0x0001600001107983 */ /* 0x002f280000300a00 */
[----:B--2---:R-:W2:Y:S04]  /*ec50*/  LDL.LU.64 R18, [R1+0x168] ;  /* 0x0001680001127983 */ /* 0x004ea80000300a00 */
[----:B------:R-:W-:Y:S01]  /*ec60*/  STL [R1+0xf6c], R26 ;  /* 0x000f6c1a01007387 */ /* 0x000fe20000100800 */
[----:B------:R-:W-:-:S03]  /*ec70*/  IMAD.MOV.U32 R23, RZ, RZ, R28 ;  /* 0x000000ffff177224 */ /* 0x000fc600078e001c */
[----:B------:R1:W-:Y:S04]  /*ec80*/  STL [R1+0xf68], R27 ;  /* 0x000f681b01007387 */ /* 0x0003e80000100800 */
[----:B0-----:R-:W5:Y:S04]  /*ec90*/  LDL.LU.64 R24, [R1+0x200] ;  /* 0x0002000001187983 */ /* 0x001f680000300a00 */
[----:B-1----:R-:W5:Y:S04]  /*eca0*/  LDL.LU.64 R26, [R1+0x208] ;  /* 0x00020800011a7983 */ /* 0x002f680000300a00 */
[----:B---3--:R0:W-:Y:S01]  /*ecb0*/  STL.64 [R1+0xb8], R6 ;  /* 0x0000b80601007387 */ /* 0x0081e20000100a00 */
[----:B------:R-:W-:-:S02]  /*ecc0*/  IMAD.MOV.U32 R29, RZ, RZ, R4 ;  /* 0x000000ffff1d7224 */ /* 0x000fc400078e0004 */
[----:B------:R-:W-:Y:S01]  /*ecd0*/  IMAD.MOV.U32 R28, RZ, RZ, R5 ;  /* 0x000000ffff1c7224 */ /* 0x000fe200078e0005 */
[----:B0-----:R-:W4:Y:S04]  /*ece0*/  LDL.LU.64 R6, [R1+0xfa0] ;  /* 0x000fa00001067983 */ /* 0x001f280000300a00 */
[----:B------:R-:W4:Y:S01]  /*ecf0*/  LDL.LU.64 R4, [R1+0xf98] ;  /* 0x000f980001047983 */ /* 0x000f220000300a00 */
[----:B------:R-:W-:Y:S02]  /*ed00*/  F2FP.F16.E5M2.UNPACK_B R2, R29 ;  /* 0x0000001dff02723e */ /* 0x000fe400020004ff */
[----:B------:R-:W-:-:S07]  /*ed10*/  F2FP.F16.E5M2.UNPACK_B R3, R28 ;  /* 0x0000001cff03723e */ /* 0x000fce00020004ff */
[-C--:B-----5:R-:W-:Y:S08]  /*ed20*/  HMMA.16816.F32 R20, R20, R2.reuse, R24 ;  /* 0x000000021414723c */ /* 0x0a0ff00000001818 */
[----:B----4-:R-:W-:-:S15]  /*ed30*/  HMMA.16816.F32 R12, R4, R2, R12 ;  /* 0x00000002040c723c */ /* 0x010fde000000180c */
[----:B------:R-:W-:-:S04]  /*ed40*/  NOP ;  /* 0x0000000000007918 */ /* 0x000fc80000000000 */
[----:B------:R-:W-:Y:S02]  /*ed50*/  IMAD.MOV.U32 R27, RZ, RZ, R14 ;  /* 0x000000ffff1b7224 */ /* 0x000fe400078e000e */
[----:B------:R-:W-:Y:S02]  /*ed60*/  IMAD.MOV.U32 R26, RZ, RZ, R15 ;  /* 0x000000ffff1a7224 */ /* 0x000fe400078e000f */
[----:B------:R-:W-:Y:S01]  /*ed70*/  IMAD.MOV.U32 R24, RZ, RZ, R12 ;  /* 0x000000ffff187224 */ /* 0x000fe200078e000c */
[----:B------:R-:W3:Y:S01]  /*ed80*/  LDL.LU.64 R14, [R1+0xf90] ;  /* 0x000f9000010e7983 */ /* 0x000ee20000300a00 */
[----:B------:R-:W-:-:S03]  /*ed90*/  IMAD.MOV.U32 R25, RZ, RZ, R13 ;  /* 0x000000ffff197224 */ /* 0x000fc600078e000d */
[----:B------:R-:W4:Y:S04]  /*eda0*/  LDL.LU.64 R12, [R1+0xf88] ;  /* 0x000f8800010c7983 */ /* 0x000f280000300a00 */
[----:B------:R-:W-:Y:S04]  /*edb0*/  STL.64 [R1+0xf30], R6 ;  /* 0x000f300601007387 */ /* 0x000fe80000100a00 */
[----:B------:R0:W-:Y:S04]  /*edc0*/  STL.64 [R1+0xf28], R4 ;  /* 0x000f280401007387 */ /* 0x0001e80000100a00 */
[----:B0-----:R-:W5:Y:S04]  /*edd0*/  LDL.LU.64 R4, [R1+0x190] ;  /* 0x0001900001047983 */ /* 0x001f680000300a00 */
[----:B------:R-:W5:Y:S01]  /*ede0*/  LDL.LU.64 R6, [R1+0x198] ;  /* 0x0001980001067983 */ /* 0x000f620000300a00 */
[-C--:B--2---:R-:W-:Y:S03]  /*edf0*/  HMMA.16816.F32 R16, R8, R2.reuse, R16 ;  /* 0x000000020810723c */ /* 0x084fe60000001810 */
[----:B---3--:R-:W-:Y:S04]  /*ee00*/  STL.64 [R1+0xf20], R14 ;  /* 0x000f200e01007387 */ /* 0x008fe80000100a00 */
[----:B----4-:R0:W-:Y:S01]  /*ee10*/  STL.64 [R1+0xf18], R12 ;  /* 0x000f180c01007387 */ /* 0x0101e20000100a00 */
[----:B-----5:R-:W-:Y:S01]  /*ee20*/  HMMA.16816.F32 R4, R12, R2, R4 ;  /* 0x000000020c04723c */ /* 0x020fe20000001804 */
[----:B0-----:R-:W-:-:S02]  /*ee30*/  IMAD.MOV.U32 R12, RZ, RZ, R24 ;  /* 0x000000ffff0c7224 */ /* 0x001fc400078e0018 */
[----:B------:R-:W2:Y:S01]  /*ee40*/  LDL.LU R24, [R1+0xf84] ;  /* 0x000f840001187983 */ /* 0x000ea20000300800 */
[----:B------:R-:W-:Y:S02]  /*ee50*/  IMAD.MOV.U32 R13, RZ, RZ, R25 ;  /* 0x000000ffff0d7224 */ /* 0x000fe400078e0019 */
[----:B------:R-:W-:Y:S01]  /*ee60*/  IMAD.MOV.U32 R14, RZ, RZ, R27 ;  /* 0x000000ffff0e7224 */ /* 0x000fe200078e001b */
[----:B------:R-:W2:Y:S01]  /*ee70*/  LDL.LU R25, [R1+0xf80] ;  /* 0x000f800001197983 */ /* 0x000ea20000300800 */
[----:B------:R-:W-:-:S03]  /*ee80*/  IMAD.MOV.U32 R15, RZ, RZ, R26 ;  /* 0x000000ffff0f7224 */ /* 0x000fc600078e001a */
[----:B------:R-:W-:Y:S02]  /*ee90*/  IMAD.MOV.U32 R3, RZ, RZ, R18 ;  /* 0x000000ffff037224 */ /* 0x000fe400078e0012 */
[----:B------:R-:W-:Y:S02]  /*eea0*/  IMAD.MOV.U32 R2, RZ, RZ, R19 ;  /* 0x000000ffff027224 */ /* 0x000fe400078e0013 */
[----:B------:R-:W-:Y:S01]  /*eeb0*/  IMAD.MOV.U32 R26, RZ, RZ, R16 ;  /* 0x000000ffff1a7224 */ /* 0x000fe200078e0010 */
[----:B------:R-:W3:Y:S01]  /*eec0*/  LDL.LU.64 R18, [R1+0xf78] ;  /* 0x000f780001127983 */ /* 0x000ee20000300a00 */
[----:B------:R-:W-:-:S03]  /*eed0*/  IMAD.MOV.U32 R27, RZ, RZ, R17 ;  /* 0x000000ffff1b7224 */ /* 0x000fc600078e0011 */
[----:B------:R-:W3:Y:S04]  /*eee0*/  LDL.LU.64 R16, [R1+0xf70] ;  /* 0x000f700001107983 */ /* 0x000ee80000300a00 */
[----:B------:R0:W-:Y:S02]  /*eef0*/  STL.64 [R1+0xf40], R10 ;  /* 0x000f400a01007387 */ /* 0x0001e40000100a00 */
[----:B0-----:R-:W-:Y:S01]  /*ef00*/  IMAD.MOV.U32 R10, RZ, RZ, R3 ;  /* 0x000000ffff0a7224 */ /* 0x001fe200078e0003 */
[----:B------:R-:W-:Y:S01]  /*ef10*/  F2FP.F16.E5M2.UNPACK_B R3, R28.H1 ;  /* 0x0000001cff03723e */ /* 0x000fe200030004ff */
[----:B------:R-:W-:Y:S01]  /*ef20*/  IMAD.MOV.U32 R11, RZ, RZ, R2 ;  /* 0x000000ffff0b7224 */ /* 0x000fe200078e0002 */
[----:B------:R-:W-:Y:S01]  /*ef30*/  F2FP.F16.E5M2.UNPACK_B R2, R29.H1 ;  /* 0x0000001dff02723e */ /* 0x000fe200030004ff */
[----:B------:R0:W-:Y:S02]  /*ef40*/  STL.64 [R1+0xf38], R8 ;  /* 0x000f380801007387 */ /* 0x0001e40000100a00 */
[----:B0-----:R-:W-:-:S02]  /*ef50*/  IMAD.MOV.U32 R8, RZ, RZ, R26 ;  /* 0x000000ffff087224 */ /* 0x001fc400078e001a */
[----:B------:R-:W2:Y:S01]  /*ef60*/  LDL.LU R26, [R1+0xf6c] ;  /* 0x000f6c00011a7983 */ /* 0x000ea20000300800 */
[----:B------:R-:W-:-:S03]  /*ef70*/  IMAD.MOV.U32 R9, RZ, RZ, R27 ;  /* 0x000000ffff097224 */ /* 0x000fc600078e001b */
[----:B------:R-:W2:Y:S01]  /*ef80*/  LDL.LU R27, [R1+0xf68] ;  /* 0x000f6800011b7983 */ /* 0x000ea20000300800 */
[----:B---3--:R-:W-:Y:S03]  /*ef90*/  HMMA.16816.F32 R16, R16, R2, R20 ;  /* 0x000000021010723c */ /* 0x008fe60000001814 */
[----:B------:R-:W3:Y:S04]  /*efa0*/  LDL.LU.64 R22, [R1+0xf60] ;  /* 0x000f600001167983 */ /* 0x000ee80000300a00 */
[----:B------:R-:W3:-:S12]  /*efb0*/  LDL.LU.64 R20, [R1+0xf58] ;  /* 0x000f580001147983 */ /* 0x000ed80000300a00 */
[----:B------:R-:W-:Y:S01]  /*efc0*/  STL.64 [R1+0x110], R16 ;  /* 0x0001101001007387 */ /* 0x000fe20000100a00 */
[----:B------:R-:W-:-:S03]  /*efd0*/  IMAD.MOV.U32 R29, RZ, RZ, R19 ;  /* 0x000000ffff1d7224 */ /* 0x000fc600078e0013 */
[----:B------:R0:W-:Y:S04]  /*efe0*/  STL [R1+0x118], R18 ;  /* 0x0001181201007387 */ /* 0x0001e80000100800 */
[----:B0-----:R-:W4:Y:S04]  /*eff0*/  LDL.LU.64 R18, [R1+0xf50] ;  /* 0x000f500001127983 */ /* 0x001f280000300a00 */
[----:B------:R-:W4:Y:S04]  /*f000*/  LDL.LU.64 R16, [R1+0xf48] ;  /* 0x000f480001107983 */ /* 0x000f280000300a00 */
[----:B------:R-:W-:Y:S01]  /*f010*/  STL [R1+0xe78], R29 ;  /* 0x000e781d01007387 */ /* 0x000fe20000100800 */
[----:B----4-:R-:W-:Y:S03]  /*f020*/  HMMA.16816.F32 R12, R16, R2, R12 ;  /* 0x00000002100c723c */ /* 0x010fe6000000180c */
[----:B------:R-:W-:Y:S04]  /*f030*/  STL.64 [R1+0xee8], R18 ;  /* 0x000ee81201007387 */ /* 0x000fe80000100a00 */
[----:B------:R0:W-:-:S12]  /*f040*/  STL.64 [R1+0xee0], R16 ;  /* 0x000ee01001007387 */ /* 0x0001d80000100a00 */
[----:B------:R-:W-:Y:S04]  /*f050*/  STL.64 [R1+0x70], R12 ;  /* 0x0000700c01007387 */ /* 0x000fe80000100a00 */
[----:B------:R3:W-:Y:S04]  /*f060*/  STL.64 [R1+0x78], R14 ;  /* 0x0000780e01007387 */ /* 0x0007e80000100a00 */
[----:B0-----:R-:W4:Y:S01]  /*f070*/  LDL.LU.64 R16, [R1] ;  /* 0x0000000001107983 */ /* 0x001f220000300a00 */
[-C--:B---3--:R-:W-:Y:S08]  /*f080*/  HMMA.16816.F32 R12, R20, R2.reuse, R4 ;  /* 0x00000002140c723c */ /* 0x088ff00000001804 */
[----:B--2---:R-:W-:Y:S01]  /*f090*/  HMMA.16816.F32 R8, R24, R2, R8 ;  /* 0x000000021808723c */ /* 0x004fe20000001808 */
[----:B----4-:R-:W-:Y:S04]  /*f0a0*/  STL [R1+0xf04], R17 ;  /* 0x000f041101007387 */ /* 0x010fe80000100800 */
[----:B------:R-:W2:Y:S04]  /*f0b0*/  LDL.LU.64 R18, [R1+0x8] ;  /* 0x0000080001127983 */ /* 0x000ea80000300a00 */
[----:B------:R-:W3:Y:S04]  /*f0c0*/  LDL.LU.64 R4, [R1+0x230] ;  /* 0x0002300001047983 */ /* 0x000ee80000300a00 */
[----:B------:R-:W3:Y:S04]  /*f0d0*/  LDL.LU.64 R6, [R1+0x238] ;  /* 0x0002380001067983 */ /* 0x000ee80000300a00 */
[----:B------:R0:W-:Y:S04]  /*f0e0*/  STL.64 [R1+0x100], R12 ;  /* 0x0001000c01007387 */ /* 0x0001e80000100a00 */
[----:B------:R1:W-:Y:S04]  /*f0f0*/  STL.64 [R1+0x108], R14 ;  /* 0x0001080e01007387 */ /* 0x0003e80000100a00 */
[----:B0-----:R-:W4:Y:S04]  /*f100*/  LDL.LU.64 R12, [R1+0x1f0] ;  /* 0x0001f000010c7983 */ /* 0x001f280000300a00 */
[----:B-1----:R-:W4:Y:S04]  /*f110*/  LDL.LU.64 R14, [R1+0x1f8] ;  /* 0x0001f800010e7983 */ /* 0x002f280000300a00 */
[----:B------:R-:W-:Y:S04]  /*f120*/  STL [R1+0xefc], R20 ;  /* 0x000efc1401007387 */ /* 0x000fe80000100800 */
[----:B------:R-:W-:Y:S04]  /*f130*/  STL [R1+0xef8], R21 ;  /* 0x000ef81501007387 */ /* 0x000fe80000100800 */
[----:B------:R-:W-:Y:S04]  /*f140*/  STL [R1+0xef4], R22 ;  /* 0x000ef41601007387 */ /* 0x000fe80000100800 */
[----:B------:R-:W-:Y:S04]  /*f150*/  STL [R1+0xef0], R23 ;  /* 0x000ef01701007387 */ /* 0x000fe80000100800 */
[----:B------:R-:W-:Y:S04]  /*f160*/  STL.64 [R1+0xed8], R26 ;  /* 0x000ed81a01007387 */ /* 0x000fe80000100a00 */
[----:B------:R0:W-:Y:S04]  /*f170*/  STL.64 [R1+0xed0], R24 ;  /* 0x000ed01801007387 */ /* 0x0001e80000100a00 */
[----:B------:R-:W-:Y:S04]  /*f180*/  STL.64 [R1+0xe0], R8 ;  /* 0x0000e00801007387 */ /* 0x000fe80000100a00 */
[----:B------:R-:W-:Y:S04]  /*f190*/  STL.64 [R1+0xe8], R10 ;  /* 0x0000e80a01007387 */ /* 0x000fe80000100a00 */
[----:B0-----:R-:W3:Y:S04]  /*f1a0*/  LDL.64 R24, [R1+0x10] ;  /* 0x0000100001187983 */ /* 0x001ee80000100a00 */
[----:B------:R-:W3:Y:S04]  /*f1b0*/  LDL.LU.64 R26, [R1+0x18] ;  /* 0x00001800011a7983 */ /* 0x000ee80000300a00 */
[----:B------:R-:W0:Y:S02]  /*f1c0*/  LDSM.16.M88.4 R8, [R0+UR4+0x1000] ;  /* 0x001000040008783b */ /* 0x000e240008000200 */
[----:B0-----:R-:W-:-:S02]  /*f1d0*/  IMAD.MOV.U32 R22, RZ, RZ, R8 ;  /* 0x000000ffff167224 */ /* 0x001fc400078e0008 */
[----:B------:R-:W-:-:S03]  /*f1e0*/  IMAD.MOV.U32 R23, RZ, RZ, R9 ;  /* 0x000000ffff177224 */ /* 0x000fc600078e0009 */
[----:B------:R-:W-:Y:S02]  /*f1f0*/  F2FP.F16.E5M2.UNPACK_B R2, R22 ;  /* 0x00000016ff02723e */ /* 0x000fe400020004ff */
[----:B------:R-:W-:Y:S01]  /*f200*/  F2FP.F16.E5M2.UNPACK_B R3, R23 ;  /* 0x00000017ff03723e */ /* 0x000fe200020004ff */
[----:B------:R0:W-:Y:S04]  /*f210*/  STL.64 [R1+0x98], R10 ;  /* 0x0000980a01007387 */ /* 0x0001e80000100a00 */
[----:B0-----:R-:W5:Y:S04]  /*f220*/  LDL.LU.64 R10, [R1+0xf40] ;  /* 0x000f4000010a7983 */ /* 0x001f680000300a00 */
[----:B------:R-:W5:Y:S04]  /*f230*/  LDL.LU.64 R8, [R1+0xf38] ;  /* 0x000f380001087983 */ /* 0x000f680000300a00 */
[----:B------:R-:W-:Y:S01]  /*f240*/  STL [R1+0xf00], R0 ;  /* 0x000f000001007387 */ /* 0x000fe20000100800 */
[----:B---3--:R-:W-:-:S15]  /*f250*/  HMMA.16816.F32 R4, R24, R2, R4 ;  /* 0x000000021804723c */ /* 0x008fde0000001804 */
[----:B------:R-:W-:-:S04]  /*f260*/  NOP ;  /* 0x0000000000007918 */ /* 0x000fc80000000000 */
[----:B------:R-:W-:Y:S04]  /*f270*/  STL.64 [R1+0x50], R4 ;  /* 0x0000500401007387 */ /* 0x000fe80000100a00 */
[----:B------:R0:W-:Y:S04]  /*f280*/  STL.64 [R1+0x58], R6 ;  /* 0x0000580601007387 */ /* 0x0001e80000100a00 */
[----:B0-----:R-:W4:Y:S04]  /*f290*/  LDL.LU.64 R6, [R1+0xf30] ;  /* 0x000f300001067983 */ /* 0x001f280000300a00 */
[----:B------:R-:W4:Y:S01]  /*f2a0*/  LDL.LU.64 R4, [R1+0xf28] ;  /* 0x000f280001047983 */ /* 0x000f220000300a00 */
[----:B------:R-:W-:-:S02]  /*f2b0*/  IMAD.MOV.U32 R29, RZ, RZ, R26 ;  /* 0x000000ffff1d7224 */ /* 0x000fc400078e001a */
[----:B------:R-:W-:Y:S01]  /*f2c0*/  IMAD.MOV.U32 R28, RZ, RZ, R27 ;  /* 0x000000ffff1c7224 */ /* 0x000fe200078e001b */
[----:B------:R-:W3:Y:S04]  /*f2d0*/  LDL.LU.64 R24, [R1+0x1e0] ;  /* 0x0001e00001187983 */ /* 0x000ee80000300a00 */
[----:B------:R-:W3:Y:S01]  /*f2e0*/  LDL.LU.64 R26, [R1+0x1e8] ;  /* 0x0001e800011a7983 */ /* 0x000ee20000300a00 */
[----:B----4-:R-:W-:-:S15]  /*f2f0*/  HMMA.16816.F32 R12, R4, R2, R12 ;  /* 0x00000002040c723c */ /* 0x010fde000000180c */
[----:B------:R-:W-:-:S04]  /*f300*/  NOP ;  /* 0x0000000000007918 */ /* 0x000fc80000000000 */
[----:B------:R-:W-:Y:S02]  /*f310*/  IMAD.MOV.U32 R17, RZ, RZ, R12 ;  /* 0x000000ffff117224 */ /* 0x000fe400078e000c */
[----:B------:R-:W-:Y:S02]  /*f320*/  IMAD.MOV.U32 R20, RZ, RZ, R14 ;  /* 0x000000ffff147224 */ /* 0x000fe400078e000e */
[----:B------:R-:W-:Y:S02]  /*f330*/  IMAD.MOV.U32 R21, RZ, RZ, R15 ;  /* 0x000000ffff157224 */ /* 0x000fe400078e000f */
[----:B------:R-:W-:Y:S01]  /*f340*/  IMAD.MOV.U32 R0, RZ, RZ, R13 ;  /* 0x000000ffff007224 */ /* 0x000fe200078e000d */
[----:B------:R-:W4:Y:S04]  /*f350*/  LDL.LU.64 R14, [R1+0xf20] ;  /* 0x000f2000010e7983 */ /* 0x000f280000300a00 */
[----:B------:R-:W3:Y:S04]  /*f360*/  LDL.LU.64 R12, [R1+0xf18] ;  /* 0x000f1800010c7983 */ /* 0x000ee80000300a00 */
[----:B--2---:R-:W-:Y:S04]  /*f370*/  STL.64 [R1+0xf10], R18 ;  /* 0x000f101201007387 */ /* 0x004fe80000100a00 */
[----:B------:R0:W-:Y:S04]  /*f380*/  STL.64 [R1+0xf08], R16 ;  /* 0x000f081001007387 */ /* 0x0001e80000100a00 */
[----:B0-----:R-:W5:Y:S04]  /*f390*/  LDL.LU.64 R16, [R1+0x180] ;  /* 0x0001800001107983 */ /* 0x001f680000300a00 */
[----:B------:R-:W5:Y:S04]  /*f3a0*/  LDL.LU.64 R18, [R1+0x188] ;  /* 0x0001880001127983 */ /* 0x000f680000300a00 */
[----:B------:R-:W-:Y:S04]  /*f3b0*/  STL.64 [R1+0xeb8], R6 ;  /* 0x000eb80601007387 */ /* 0x000fe80000100a00 */
[----:B------:R0:W-:Y:S04]  /*f3c0*/  STL.64 [R1+0xeb0], R4 ;  /* 0x000eb00401007387 */ /* 0x0001e80000100a00 */
[----:B0-----:R-:W2:Y:S04]  /*f3d0*/  LDL.LU R4, [R1+0x50] ;  /* 0x0000500001047983 */ /* 0x001ea80000300800 */
[----:B------:R-:W2:Y:S04]  /*f3e0*/  LDL.LU R5, [R1+0x54] ;  /* 0x0000540001057983 */ /* 0x000ea80000300800 */
[----:B------:R-:W2:Y:S04]  /*f3f0*/  LDL.LU R6, [R1+0x58] ;  /* 0x0000580001067983 */ /* 0x000ea80000300800 */
[----:B------:R-:W2:Y:S04]  /*f400*/  LDL.LU R7, [R1+0x5c] ;  /* 0x00005c0001077983 */ /* 0x000ea80000300800 */
[----:B----4-:R-:W-:Y:S01]  /*f410*/  STL.64 [R1+0xea8], R14 ;  /* 0x000ea80e01007387 */ /* 0x010fe20000100a00 */
[-C--:B---3--:R-:W-:Y:S03]  /*f420*/  HMMA.16816.F32 R24, R12, R2.reuse, R24 ;  /* 0x000000020c18723c */ /* 0x088fe60000001818 */
[----:B------:R0:W-:Y:S05]  /*f430*/  STL.64 [R1+0xea0], R12 ;  /* 0x000ea00c01007387 */ /* 0x0001ea0000100a00 */
[----:B-----5:R-:W-:-:S15]  /*f440*/  HMMA.16816.F32 R16, R8, R2, R16 ;  /* 0x000000020810723c */ /* 0x020fde0000001810 */
[----:B------:R-:W-:-:S04]  /*f450*/  NOP ;  /* 0x0000000000007918 */ /* 0x000fc80000000000 */
[----:B0-----:R-:W-:Y:S02]  /*f460*/  IMAD.MOV.U32 R13, RZ, RZ, R18 ;  /* 0x000000ffff0d7224 */ /* 0x001fe400078e0012 */
[----:B------:R-:W-:Y:S02]  /*f470*/  IMAD.MOV.U32 R12, RZ, RZ, R19 ;  /* 0x000000ffff0c7224 */ /* 0x000fe400078e0013 */
[----:B------:R-:W-:Y:S01]  /*f480*/  IMAD.MOV.U32 R15, RZ, RZ, R16 ;  /* 0x000000ffff0f7224 */ /* 0x000fe200078e0010 */
[----:B------:R-:W2:Y:S01]  /*f490*/  LDL.LU.64 R18, [R1+0xf10] ;  /* 0x000f100001127983 */ /* 0x000ea20000300a00 */
[----:B------:R-:W-:-:S03]  /*f4a0*/  IMAD.MOV.U32 R14, RZ, RZ, R17 ;  /* 0x000000ffff0e7224 */ /* 0x000fc600078e0011 */
[----:B------:R-:W3:Y:S04]  /*f4b0*/  LDL.LU.64 R16, [R1+0xf08] ;  /* 0x000f080001107983 */ /* 0x000ee80000300a00 */
[----:B------:R-:W-:Y:S04]  /*f4c0*/  STL.64 [R1+0xe98], R10 ;  /* 0x000e980a01007387 */ /* 0x000fe80000100a00 */
[----:B------:R3:W-:Y:S02]  /*f4d0*/  STL.64 [R1+0xe90], R8 ;  /* 0x000e900801007387 */ /* 0x0007e40000100a00 */
[----:B---3--:R-:W-:-:S02]  /*f4e0*/  IMAD.MOV.U32 R8, RZ, RZ, R17 ;  /* 0x000000ffff087224 */ /* 0x008fc400078e0011 */
[----:B------:R-:W2:Y:S01]  /*f4f0*/  LDL.LU R17, [R1+0xf04] ;  /* 0x000f040001117983 */ /* 0x000ea20000300800 */
[----:B------:R-:W-:Y:S02]  /*f500*/  F2FP.F16.E5M2.UNPACK_B R2, R22.H1 ;  /* 0x00000016ff02723e */ /* 0x000fe400030004ff */
[----:B------:R-:W-:Y:S01]  /*f510*/  F2FP.F16.E5M2.UNPACK_B R3, R23.H1 ;  /* 0x00000017ff03723e */ /* 0x000fe200030004ff */
[----:B------:R-:W-:Y:S02]  /*f520*/  IMAD.MOV.U32 R9, RZ, RZ, R0 ;  /* 0x000000ffff097224 */ /* 0x000fe400078e0000 */
[----:B------:R-:W3:Y:S01]  /*f530*/  LDL.LU R0, [R1+0xf00] ;  /* 0x000f000001007983 */ /* 0x000ee20000300800 */
[----:B------:R-:W-:Y:S02]  /*f540*/  IMAD.MOV.U32 R10, RZ, RZ, R20 ;  /* 0x000000ffff0a7224 */ /* 0x000fe400078e0014 */
[----:B------:R-:W-:Y:S01]  /*f550*/  IMAD.MOV.U32 R11, RZ, RZ, R21 ;  /* 0x000000ffff0b7224 */ /* 0x000fe200078e0015 */
[----:B------:R-:W4:Y:S04]  /*f560*/  LDL.LU R20, [R1+0xefc] ;  /* 0x000efc0001147983 */ /* 0x000f280000300800 */
[----:B------:R-:W4:Y:S04]  /*f570*/  LDL.LU R21, [R1+0xef8] ;  /* 0x000ef80001157983 */ /* 0x000f280000300800 */
[----:B------:R-:W4:Y:S04]  /*f580*/  LDL.LU R22, [R1+0xef4] ;  /* 0x000ef40001167983 */ /* 0x000f280000300800 */
[----:B------:R-:W4:Y:S01]  /*f590*/  LDL.LU R23, [R1+0xef0] ;  /* 0x000ef00001177983 */ /* 0x000f220000300800 */
[----:B--2---:R-:W-:-:S15]  /*f5a0*/  HMMA.16816.F32 R4, R16, R2, R4 ;  /* 0x000000021004723c */ /* 0x004fde0000001804 */
[----:B------:R-:W-:-:S04]  /*f5b0*/  NOP ;  /* 0x0000000000007918 */ /* 0x000fc80000000000 */
[----:B------:R0:W-:Y:S04]  /*f5c0*/  STL.64 [R1+0xd0], R4 ;  /* 0x0000d00401007387 */ /* 0x0001e80000100a00 */
[----:B------:R1:W-:Y:S01]  /*f5d0*/  STL.64 [R1+0xd8], R6 ;  /* 0x0000d80601007387 */ /* 0x0003e20000100a00 */
[----:B0-----:R-:W-:Y:S02]  /*f5e0*/  IMAD.MOV.U32 R5, RZ, RZ, R18 ;  /* 0x000000ffff057224 */ /* 0x001fe400078e0012 */
[----:B------:R-:W-:Y:S02]  /*f5f0*/  IMAD.MOV.U32 R4, RZ, RZ, R19 ;  /* 0x000000ffff047224 */ /* 0x000fe400078e0013 */
[----:B-1----:R-:W-:Y:S01]  /*f600*/  IMAD.MOV.U32 R7, RZ, RZ, R16 ;  /* 0x000000ffff077224 */ /* 0x002fe200078e0010 */
[----:B------:R-:W2:Y:S01]  /*f610*/  LDL.LU.64 R18, [R1+0xee8] ;  /* 0x000ee80001127983 */ /* 0x000ea20000300a00 */
[----:B------:R-:W-:-:S03]  /*f620*/  IMAD.MOV.U32 R6, RZ, RZ, R17 ;  /* 0x000000ffff067224 */ /* 0x000fc600078e0011 */
[----:B------:R-:W2:Y:S02]  /*f630*/  LDL.LU.64 R16, [R1+0xee0] ;  /* 0x000ee00001107983 */ /* 0x000ea40000300a00 */
[----:B--2---:R-:W-:Y:S02]  /*f640*/  HMMA.16816.F32 R8, R16, R2, R8 ;  /* 0x000000021008723c */ /* 0x004fe40000001808 */
[----:B------:R0:W-:Y:S04]  /*f650*/  STL.64 [R1+0xe60], R18 ;  /* 0x000e601201007387 */ /* 0x0001e80000100a00 */
[----:B------:R1:W-:Y:S01]  /*f660*/  STL.64 [R1+0xe58], R16 ;  /* 0x000e581001007387 */ /* 0x0003e20000100a00 */
[----:B0-----:R-:W-:Y:S02]  /*f670*/  IMAD.MOV.U32 R18, RZ, RZ, R5 ;  /* 0x000000ffff127224 */ /* 0x001fe400078e0005 */
[----:B------:R-:W-:-:S02]  /*f680*/  IMAD.MOV.U32 R19, RZ, RZ, R4 ;  /* 0x000000ffff137224 */ /* 0x000fc400078e0004 */
[----:B-1----:R-:W-:-:S08]  /*f690*/  IMAD.MOV.U32 R16, RZ, RZ, R7 ;  /* 0x000000ffff107224 */ /* 0x002fd000078e0007 */
[----:B------:R-:W-:Y:S01]  /*f6a0*/  STL.64 [R1+0x40], R8 ;  /* 0x0000400801007387 */ /* 0x000fe20000100a00 */
[----:B------:R-:W-:-:S03]  /*f6b0*/  IMAD.MOV.U32 R17, RZ, RZ, R6 ;  /* 0x000000ffff117224 */ /* 0x000fc600078e0006 */
[----:B------:R-:W-:Y:S04]  /*f6c0*/  STL.64 [R1+0x48], R10 ;  /* 0x0000480a01007387 */ /* 0x000fe80000100a00 */
[----:B------:R-:W2:Y:S04]  /*f6d0*/  LDL.LU.64 R4, [R1+0x240] ;  /* 0x0002400001047983 */ /* 0x000ea80000300a00 */
[----:B------:R-:W5:Y:S01]  /*f6e0*/  LDL.LU.64 R6, [R1+0x248] ;  /* 0x0002480001067983 */ /* 0x000f620000300a00 */
[----:B----4-:R-:W-:Y:S03]  /*f6f0*/  HMMA.16816.F32 R24, R20, R2, R24 ;  /* 0x000000021418723c */ /* 0x010fe60000001818 */
[----:B-----5:R0:W-:Y:S04]  /*f700*/  STL.64 [R1+0xec8], R6 ;  /* 0x000ec80601007387 */ /* 0x0201e80000100a00 */
[----:B--2---:R1:W-:Y:S01]  /*f710*/  STL.64 [R1+0xec0], R4 ;  /* 0x000ec00401007387 */ /* 0x0043e20000100a00 */
[----:B0-----:R-:W-:-:S02]  /*f720*/  IMAD.MOV.U32 R6, RZ, RZ, R13 ;  /* 0x000000ffff067224 */ /* 0x001fc400078e000d */
[----:B------:R-:W-:Y:S02]  /*f730*/  IMAD.MOV.U32 R7, RZ, RZ, R12 ;  /* 0x000000ffff077224 */ /* 0x000fe400078e000c */
[----:B-1----:R-:W-:Y:S01]  /*f740*/  IMAD.MOV.U32 R4, RZ, RZ, R15 ;  /* 0x000000ffff047224 */ /* 0x002fe200078e000f */
[----:B------:R-:W2:Y:S01]  /*f750*/  LDL.LU.64 R12, [R1+0x220] ;  /* 0x00022000010c7983 */ /* 0x000ea20000300a00 */
[----:B------:R-:W-:-:S03]  /*f760*/  IMAD.MOV.U32 R5, RZ, RZ, R14 ;  /* 0x000000ffff057224 */ /* 0x000fc600078e000e */
[----:B------:R-:W2:Y:S04]  /*f770*/  LDL.LU.64 R14, [R1+0x228] ;  /* 0x00022800010e7983 */ /* 0x000ea80000300a00 */
[----:B------:R-:W4:Y:S04]  /*f780*/  LDL.LU.64 R8, [R1+0x210] ;  /* 0x0002100001087983 */ /* 0x000f280000300a00 */
[----:B------:R-:W4:Y:S04]  /*f790*/  LDL.LU.64 R10, [R1+0x218] ;  /* 0x00021800010a7983 */ /* 0x000f280000300a00 */
[----:B------:R-:W-:Y:S04]  /*f7a0*/  STL.64 [R1+0xe88], R18 ;  /* 0x000e881201007387 */ /* 0x000fe80000100a00 */
[----:B------:R0:W-:Y:S04]  /*f7b0*/  STL.64 [R1+0xe80], R16 ;  /* 0x000e801001007387 */ /* 0x0001e80000100a00 */
[----:B0-----:R-:W5:Y:S04]  /*f7c0*/  LDL.LU.64 R16, [R1+0x1c0] ;  /* 0x0001c00001107983 */ /* 0x001f680000300a00 */
[----:B------:R-:W5:Y:S04]  /*f7d0*/  LDL.LU.64 R18, [R1+0x1c8] ;  /* 0x0001c80001127983 */ /* 0x000f680000300a00 */
[----:B------:R-:W-:Y:S04]  /*f7e0*/  STL.64 [R1+0xc0], R24 ;  /* 0x0000c01801007387 */ /* 0x000fe80000100a00 */
[----:B------:R0:W-:Y:S04]  /*f7f0*/  STL.64 [R1+0xc8], R26 ;  /* 0x0000c81a01007387 */ /* 0x0001e80000100a00 */
[----:B0-----:R-:W2:Y:S04]  /*f800*/  LDL.LU.64 R26, [R1+0xed8] ;  /* 0x000ed800011a7983 */ /* 0x001ea80000300a00 */
[----:B------:R-:W2:Y:S04]  /*f810*/  LDL.LU.64 R24, [R1+0xed0] ;  /* 0x000ed00001187983 */ /* 0x000ea80000300a00 */
[----:B------:R-:W-:Y:S04]  /*f820*/  STL.64 [R1+0xe70], R22 ;  /* 0x000e701601007387 */ /* 0x000fe80000100a00 */
[----:B------:R0:W-:Y:S04]  /*f830*/  STL.64 [R1+0xe68], R20 ;  /* 0x000e681401007387 */ /* 0x0001e80000100a00 */
[----:B0-----:R-:W3:Y:S04]  /*f840*/  LDL.LU R20, [R1+0x10] ;  /* 0x0000100001147983 */ /* 0x001ee80000300800 */
[----:B------:R-:W3:Y:S01]  /*f850*/  LDL.LU R21, [R1+0x14] ;  /* 0x0000140001157983 */ /* 0x000ee20000300800 */
[----:B------:R-:W-:-:S02]  /*f860*/  IMAD.MOV.U32 R23, RZ, RZ, R28 ;  /* 0x000000ffff177224 */ /* 0x000fc400078e001c */
[----:B------:R-:W-:Y:S01]  /*f870*/  IMAD.MOV.U32 R22, RZ, RZ, R29 ;  /* 0x000000ffff167224 */ /* 0x000fe200078e001d */
[----:B--2---:R-:W-:-:S15]  /*f880*/  HMMA.16816.F32 R4, R24, R2, R4 ;  /* 0x000000021804723c */ /* 0x004fde0000001804 */
[----:B------:R-:W-:-:S04]  /*f890*/  NOP ;  /* 0x0000000000007918 */ /* 0x000fc80000000000 */
[----:B------:R-:W-:Y:S04]  /*f8a0*/  STL.64 [R1+0xa0], R4 ;  /* 0x0000a00401007387 */ /* 0x000fe80000100a00 */
[----:B------:R-:W-:Y:S04]  /*f8b0*/  STL.64 [R1+0xa8], R6 ;  /* 0x0000a80601007387 */ /* 0x000fe80000100a00 */
[----:B---3--:R-:W0:Y:S02]  /*f8c0*/  LDSM.16.M88.4 R4, [R0+UR4+0x1800] ;  /* 0x001800040004783b */ /* 0x008e240008000200 */
[----:B0-----:R-:W-:-:S02]  /*f8d0*/  IMAD.MOV.U32 R28, RZ, RZ, R7 ;  /* 0x000000ffff1c7224 */ /* 0x001fc400078e0007 */
[----:B------:R-:W-:Y:S01]  /*f8e0*/  STL [R1+0x60], R4 ;  /* 0x0000600401007387 */ /* 0x000fe20000100800 */
[----:B------:R-:W-:-:S03]  /*f8f0*/  IMAD.MOV.U32 R29, RZ, RZ, R5 ;  /* 0x000000ffff1d7224 */ /* 0x000fc600078e0005 */
[----:B------:R0:W-:Y:S04]  /*f900*/  STL [R1+0x68], R6 ;  /* 0x0000680601007387 */ /* 0x0001e80000100800 */
[----:B0-----:R-:W2:Y:S04]  /*f910*/  LDL.LU.64 R6, [R1+0xec8] ;  /* 0x000ec80001067983 */ /* 0x001ea80000300a00 */
[----:B------:R-:W2:Y:S04]  /*f920*/  LDL.LU.64 R4, [R1+0xec0] ;  /* 0x000ec00001047983 */ /* 0x000ea80000300a00 */
[----:B------:R0:W-:Y:S04]  /*f930*/  STL [R1+0xe20], R28 ;  /* 0x000e201c01007387 */ /* 0x0001e80000100800 */
[----:B0-----:R-:W3:Y:S01]  /*f940*/  LDL.LU R28, [R1+0x60] ;  /* 0x00006000011c7983 */ /* 0x001ee20000300800 */
[----:B------:R-:W-:-:S03]  /*f950*/  F2FP.F16.E5M2.UNPACK_B R3, R29 ;  /* 0x0000001dff03723e */ /* 0x000fc600020004ff */
[----:B------:R0:W-:Y:S01]  /*f960*/  STL [R1+0xcd0], R0 ;  /* 0x000cd00001007387 */ /* 0x0001e20000100800 */
[----:B---3--:R-:W-:-:S07]  /*f970*/  F2FP.F16.E5M2.UNPACK_B R2, R28 ;  /* 0x0000001cff02723e */ /* 0x008fce00020004ff */
[-C--:B--2---:R-:W-:Y:S01]  /*f980*/  HMMA.16816.F32 R20, R20, R2.reuse, R4 ;  /* 0x000000021414723c */ /* 0x084fe20000001804 */
[----:B------:R-:W2:Y:S04]  /*f990*/  LDL.LU.64 R6, [R1+0xeb8] ;  /* 0x000eb80001067983 */ /* 0x000ea80000300a00 */
[----:B------:R-:W2:Y:S03]  /*f9a0*/  LDL.LU.64 R4, [R1+0xeb0] ;  /* 0x000eb00001047983 */ /* 0x000ea60000300a00 */
[-C--:B--2---:R-:W-:Y:S01]  /*f9b0*/  HMMA.16816.F32 R4, R4, R2.reuse, R12 ;  /* 0x000000020404723c */ /* 0x084fe2000000180c */
[----:B------:R-:W4:Y:S04]  /*f9c0*/  LDL.LU.64 R14, [R1+0xea8] ;  /* 0x000ea800010e7983 */ /* 0x000f280000300a00 */
[----:B------:R-:W4:Y:S03]  /*f9d0*/  LDL.LU.64 R12, [R1+0xea0] ;  /* 0x000ea000010c7983 */ /* 0x000f260000300a00 */
[-C--:B----4-:R-:W-:Y:S01]  /*f9e0*/  HMMA.16816.F32 R12, R12, R2.reuse, R8 ;  /* 0x000000020c0c723c */ /* 0x090fe20000001808 */
[----:B------:R-:W5:Y:S04]  /*f9f0*/  LDL.LU.64 R10, [R1+0xe98] ;  /* 0x000e9800010a7983 */ /* 0x000f680000300a00 */
[----:B------:R-:W5:Y:S03]  /*fa00*/  LDL.LU.64 R8, [R1+0xe90] ;  /* 0x000e900001087983 */ /* 0x000f660000300a00 */
[----:B-----5:R-:W-:Y:S01]  /*fa10*/  HMMA.16816.F32 R8, R8, R2, R16 ;  /* 0x000000020808723c */ /* 0x020fe20000001810 */
[----:B------:R-:W2:Y:S04]  /*fa20*/  LDL.LU.64 R18, [R1+0xe88] ;  /* 0x000e880001127983 */ /* 0x000ea80000300a00 */
[----:B------:R-:W2:Y:S01]  /*fa30*/  LDL.LU.64 R16, [R1+0xe80] ;  /* 0x000e800001107983 */ /* 0x000ea20000300a00 */
[----:B------:R-:W-:-:S02]  /*fa40*/  F2FP.F16.E5M2.UNPACK_B R2, R28.H1 ;  /* 0x0000001cff02723e */ /* 0x000fc400030004ff */
[----:B------:R-:W-:Y:S02]  /*fa50*/  F2FP.F16.E5M2.UNPACK_B R3, R29.H1 ;  /* 0x0000001dff03723e */ /* 0x000fe400030004ff */
[----:B------:R-:W3:Y:S05]  /*fa60*/  LDL.LU R29, [R1+0xe78] ;  /* 0x000e7800011d7983 */ /* 0x000eea0000300800 */
[----:B--2---:R-:W-:Y:S01]  /*fa70*/  HMMA.16816.F32 R16, R16, R2, R20 ;  /* 0x000000021010723c */ /* 0x004fe20000001814 */
[----:B------:R-:W2:Y:S04]  /*fa80*/  LDL.LU.64 R22, [R1+0xe70] ;  /* 0x000e700001167983 */ /* 0x000ea80000300a00 */
[----:B------:R-:W2:-:S14]  /*fa90*/  LDL.LU.64 R20, [R1+0xe68] ;  /* 0x000e680001147983 */ /* 0x000e9c0000300a00 */
[----:B------:R-:W-:Y:S01]  /*faa0*/  IMAD.MOV.U32 R28, RZ, RZ, R18 ;  /* 0x000000ffff1c7224 */ /* 0x000fe200078e0012 */
[----:B------:R1:W-:Y:S01]  /*fab0*/  STL.64 [R1+0x50], R16 ;  /* 0x0000501001007387 */ /* 0x0003e20000100a00 */
[----:B0-----:R-:W-:-:S03]  /*fac0*/  IMAD.MOV.U32 R0, RZ, RZ, R19 ;  /* 0x000000ffff007224 */ /* 0x001fc600078e0013 */
[----:B------:R-:W4:Y:S04]  /*fad0*/  LDL.LU.64 R18, [R1+0xe60] ;  /* 0x000e600001127983 */ /* 0x000f280000300a00 */
[----:B-1----:R-:W4:Y:S04]  /*fae0*/  LDL.LU.64 R16, [R1+0xe58] ;  /* 0x000e580001107983 */ /* 0x002f280000300a00 */
[----:B------:R-:W-:Y:S04]  /*faf0*/  STL [R1+0xe28], R0 ;  /* 0x000e280001007387 */ /* 0x000fe80000100800 */
[----:B------:R-:W-:Y:S01]  /*fb00*/  STL [R1+0xe24], R28 ;  /* 0x000e241c01007387 */ /* 0x000fe20000100800 */
[-C--:B------:R-:W-:Y:S08]  /*fb10*/  HMMA.16816.F32 R8, R24, R2.reuse, R8 ;  /* 0x000000021808723c */ /* 0x080ff00000001808 */
[----:B----4-:R-:W-:Y:S01]  /*fb20*/  HMMA.16816.F32 R16, R16, R2, R4 ;  /* 0x000000021010723c */ /* 0x010fe20000001804 */
[----:B------:R-:W4:Y:S04]  /*fb30*/  LDL.LU R4, [R1+0x290] ;  /* 0x0002900001047983 */ /* 0x000f280000300800 */
[----:B------:R-:W5:-:S14]  /*fb40*/  LDL.LU R5, [R1+0x28c] ;  /* 0x00028c0001057983 */ /* 0x000f5c0000300800 */
[----:B------:R0:W-:Y:S04]  /*fb50*/  STL.64 [R1+0x30], R16 ;  /* 0x0000301001007387 */ /* 0x0001e80000100a00 */
[----:B------:R1:W-:Y:S04]  /*fb60*/  STL.64 [R1+0x38], R18 ;  /* 0x0000381201007387 */ /* 0x0003e80000100a00 */
[----:B------:R-:W3:Y:S04]  /*fb70*/  LDL.LU R6, [R1+0x288] ;  /* 0x0002880001067983 */ /* 0x000ee80000300800 */
[----:B------:R-:W3:Y:S01]  /*fb80*/  LDL.LU R7, [R1+0x284] ;  /* 0x0002840001077983 */ /* 0x000ee20000300800 */
[----:B--2---:R-:W-:-:S15]  /*fb90*/  HMMA.16816.F32 R12, R20, R2, R12 ;  /* 0x00000002140c723c */ /* 0x004fde000000180c */
[----:B------:R-:W-:-:S04]  /*fba0*/  NOP ;  /* 0x0000000000007918 */ /* 0x000fc80000000000 */
[----:B------:R2:W-:Y:S04]  /*fbb0*/  STL.64 [R1+0x20], R12 ;  /* 0x0000200c01007387 */ /* 0x0005e80000100a00 */
[----:B------:R-:W-:Y:S04]  /*fbc0*/  STL.64 [R1+0xd70], R10 ;  /* 0x000d700a01007387 */ /* 0x000fe80000100a00 */
[----:B------:R0:W-:Y:S04]  /*fbd0*/  STL.64 [R1+0xd68], R8 ;  /* 0x000d680801007387 */ /* 0x0001e80000100a00 */
[----:B------:R-:W3:Y:S04]  /*fbe0*/  LDL.LU R20, [R1+0x280] ;  /* 0x0002800001147983 */ /* 0x000ee80000300800 */
[----:B------:R-:W3:Y:S04]  /*fbf0*/  LDL.LU R21, [R1+0x27c] ;  /* 0x00027c0001157983 */ /* 0x000ee80000300800 */
[----:B------:R-:W3:Y:S04]  /*fc00*/  LDL.LU R22, [R1+0x278] ;  /* 0x0002780001167983 */ /* 0x000ee80000300800 */
[----:B------:R-:W3:Y:S04]  /*fc10*/  LDL.LU R23, [R1+0x274] ;  /* 0x0002740001177983 */ /* 0x000ee80000300800 */
[----:B0-----:R-:W3:Y:S04]  /*fc20*/  LDL.LU R16, [R1+0x270] ;  /* 0x0002700001107983 */ /* 0x001ee80000300800 */
[----:B------:R-:W3:Y:S01]  /*fc30*/  LDL.LU R17, [R1+0x26c] ;  /* 0x00026c0001117983 */ /* 0x000ee20000300800 */
[----:B------:R-:W-:-:S03]  /*fc40*/  IMAD.MOV.U32 R0, RZ, RZ, R14 ;  /* 0x000000ffff007224 */ /* 0x000fc600078e000e */
[----:B-1----:R-:W3:Y:S01]  /*fc50*/  LDL.LU R18, [R1+0x268] ;  /* 0x0002680001127983 */ /* 0x002ee20000300800 */
[----:B------:R-:W-:-:S03]  /*fc60*/  IMAD.MOV.U32 R28, RZ, RZ, R15 ;  /* 0x000000ffff1c7224 */ /* 0x000fc600078e000f */
[----:B------:R-:W3:Y:S04]  /*fc70*/  LDL.LU R19, [R1+0x264] ;  /* 0x0002640001137983 */ /* 0x000ee80000300800 */
[----:B--2---:R-:W2:Y:S04]  /*fc80*/  LDL.LU R12, [R1+0x260] ;  /* 0x00026000010c7983 */ /* 0x004ea80000300800 */
[----:B------:R-:W2:Y:S04]  /*fc90*/  LDL.LU R13, [R1+0x25c] ;  /* 0x00025c00010d7983 */ /* 0x000ea80000300800 */
[----:B------:R-:W2:Y:S04]  /*fca0*/  LDL.LU R14, [R1+0x258] ;  /* 0x00025800010e7983 */ /* 0x000ea80000300800 */
[----:B------:R-:W2:Y:S04]  /*fcb0*/  LDL.LU R15, [R1+0x254] ;  /* 0x00025400010f7983 */ /* 0x000ea80000300800 */
[----:B------:R-:W2:Y:S01]  /*fcc0*/  LDL R3, [R1+0xf8] ;  /* 0x0000f80001037983 */ /* 0x000ea20000100800 */
[----:B----4-:R-:W-:-:S03]  /*fcd0*/  F2FP.F16.E5M2.UNPACK_B R24, R4 ;  /* 0x00000004ff18723e */ /* 0x010fc600020004ff */
[----:B------:R-:W4:Y:S01]  /*fce0*/  LDL.LU R4, [R1+0x140] ;  /* 0x0001400001047983 */ /* 0x000f220000300800 */
[----:B-----5:R-:W-:-:S03]  /*fcf0*/  F2FP.F16.E5M2.UNPACK_B R25, R5 ;  /* 0x00000005ff19723e */ /* 0x020fc600020004ff */
[----:B------:R-:W4:Y:S01]  /*fd00*/  LDL.LU R5, [R1+0x144] ;  /* 0x0001440001057983 */ /* 0x000f220000300800 */
[----:B---3--:R-:W-:-:S03]  /*fd10*/  F2FP.F16.E5M2.UNPACK_B R26, R6 ;  /* 0x00000006ff1a723e */ /* 0x008fc600020004ff */
[----:B------:R-:W4:Y:S01]  /*fd20*/  LDL.LU R6, [R1+0x148] ;  /* 0x0001480001067983 */ /* 0x000f220000300800 */
[----:B------:R-:W-:-:S03]  /*fd30*/  F2FP.F16.E5M2.UNPACK_B R27, R7 ;  /* 0x00000007ff1b723e */ /* 0x000fc600020004ff */
[----:B------:R-:W4:Y:S04]  /*fd40*/  LDL.LU R7, [R1+0x14c] ;  /* 0x00014c0001077983 */ /* 0x000f280000300800 */
[----:B------:R-:W3:Y:S04]  /*fd50*/  LDL.LU R8, [R1+0x110] ;  /* 0x0001100001087983 */ /* 0x000ee80000300800 */
[----:B------:R-:W3:Y:S04]  /*fd60*/  LDL.LU R9, [R1+0x114] ;  /* 0x0001140001097983 */ /* 0x000ee80000300800 */
[----:B------:R-:W5:Y:S01]  /*fd70*/  LDL.LU R10, [R1+0x118] ;  /* 0x00011800010a7983 */ /* 0x000f620000300800 */
[----:B------:R-:W-:-:S03]  /*fd80*/  IMAD.MOV.U32 R11, RZ, RZ, R29 ;  /* 0x000000ffff0b7224 */ /* 0x000fc600078e001d */
[----:B------:R-:W2:Y:S04]  /*fd90*/  LDL.LU R29, [R1+0xe54] ;  /* 0x000e5400011d7983 */ /* 0x000ea80000300800 */
[----:B-----5:R-:W-:Y:S04]  /*fda0*/  STL.64 [R1+0xe38], R10 ;  /* 0x000e380a01007387 */ /* 0x020fe80000100a00 */
[----:B---3--:R0:W-:Y:S04]  /*fdb0*/  STL.64 [R1+0xe30], R8 ;  /* 0x000e300801007387 */ /* 0x0081e80000100a00 */
[----:B0-----:R-:W3:Y:S04]  /*fdc0*/  LDL.LU R8, [R1+0x130] ;  /* 0x0001300001087983 */ /* 0x001ee80000300800 */
[----:B------:R-:W3:Y:S04]  /*fdd0*/  LDL.LU R9, [R1+0x134] ;  /* 0x0001340001097983 */ /* 0x000ee80000300800 */
[----:B------:R-:W5:Y:S04]  /*fde0*/  LDL.LU R10, [R1+0x138] ;  /* 0x00013800010a7983 */ /* 0x000f680000300800 */
[----:B------:R-:W5:Y:S04]  /*fdf0*/  LDL.LU R11, [R1+0x13c] ;  /* 0x00013c00010b7983 */ /* 0x000f680000300800 */
[----:B-----5:R2:W-:Y:S04]  /*fe00*/  STL.64 [R1+0xe48], R10 ;  /* 0x000e480a01007387 */ /* 0x0205e80000100a00 */
[----:B---3--:R0:W-:Y:S01]  /*fe10*/  STL.64 [R1+0xe40], R8 ;  /* 0x000e400801007387 */ /* 0x0081e20000100a00 */
[----:B--2---:R-:W-:-:S03]  /*fe20*/  IMAD.MOV.U32 R11, RZ, RZ, R29 ;  /* 0x000000ffff0b7224 */ /* 0x004fc600078e001d */
[----:B0-----:R-:W2:Y:S04]  /*fe30*/  LDL.LU R8, [R1+0x80] ;  /* 0x0000800001087983 */ /* 0x001ea80000300800 */
[----:B------:R-:W2:Y:S04]  /*fe40*/  LDL.LU R9, [R1+0x84] ;  /* 0x0000840001097983 */ /* 0x000ea80000300800 */
[----:B------:R-:W2:Y:S04]  /*fe50*/  LDL.LU R10, [R1+0x88] ;  /* 0x00008800010a7983 */ /* 0x000ea80000300800 */
[----:B------:R-:W3:Y:S01]  /*fe60*/  LDL.LU R29, [R1+0xe50] ;  /* 0x000e5000011d7983 */ /* 0x000ee20000300800 */
[----:B------:R-:W-:-:S02]  /*fe70*/  F2FP.F16.E5M2.UNPACK_B R2, R3 ;  /* 0x00000003ff02723e */ /* 0x000fc400020004ff */
[----:B------:R-:W-:Y:S02]  /*fe80*/  F2FP.F16.E5M2.UNPACK_B R20, R20 ;  /* 0x00000014ff14723e */ /* 0x000fe400020004ff */
[----:B------:R-:W-:Y:S02]  /*fe90*/  F2FP.F16.E5M2.UNPACK_B R21, R21 ;  /* 0x00000015ff15723e */ /* 0x000fe400020004ff */
[----:B------:R-:W-:Y:S02]  /*fea0*/  F2FP.F16.E5M2.UNPACK_B R22, R22 ;  /* 0x00000016ff16723e */ /* 0x000fe400020004ff */
[----:B------:R-:W-:Y:S02]  /*feb0*/  F2FP.F16.E5M2.UNPACK_B R23, R23 ;  /* 0x00000017ff17723e */ /* 0x000fe400020004ff */
[----:B---3--:R-:W-:-:S07]  /*fec0*/  F2FP.F16.E5M2.UNPACK_B R3, R29 ;  /* 0x0000001dff03723e */ /* 0x008fce00020004ff */
[-C--:B----4-:R-:W-:Y:S08]  /*fed0*/  HMMA.16816.F32 R4, R24, R2.reuse, R4 ;  /* 0x000000021804723c */ /* 0x090ff00000001804 */
[----:B--2---:R-:W-:Y:S11]  /*fee0*/  HMMA.16816.F32 R8, R20, R2, R8 ;  /* 0x000000021408723c */ /* 0x004ff60000001808 */
[----:B------:R0:W-:Y:S04]  /*fef0*/  STL [R1+0xd98], R4 ;  /* 0x000d980401007387 */ /* 0x0001e80000100800 */
[----:B0-----:R-:W2:Y:S04]  /*ff00*/  LDL R4, [R1+0xbc] ;  /* 0x0000bc0001047983 */ /* 0x001ea80000100800 */
[----:B------:R0:W-:Y:S04]  /*ff10*/  STL [R1+0xd80], R5 ;  /* 0x000d800501007387 */ /* 0x0001e80000100800 */
[----:B0-----:R-:W3:Y:S04]  /*ff20*/  LDL R5, [R1+0xb8] ;  /* 0x0000b80001057983 */ /* 0x001ee80000100800 */
[----:B------:R-:W-:Y:S04]  /*ff30*/  STL [R1+0xd7c], R6 ;  /* 0x000d7c0601007387 */ /* 0x000fe80000100800 */
[----:B------:R-:W-:Y:S04]  /*ff40*/  STL [R1+0xd78], R7 ;  /* 0x000d780701007387 */ /* 0x000fe80000100800 */
[----:B------:R-:W-:Y:S04]  /*ff50*/  STL.64 [R1+0x80], R8 ;  /* 0x0000800801007387 */ /* 0x000fe80000100a00 */
[----:B------:R0:W-:Y:S04]  /*ff60*/  STL.64 [R1+0x88], R10 ;  /* 0x0000880a01007387 */ /* 0x0001e80000100a00 */
[----:B0-----:R-:W4:Y:S04]  /*ff70*/  LDL.LU.64 R10, [R1+0xe48] ;  /* 0x000e4800010a7983 */ /* 0x001f280000300a00 */
[----:B------:R-:W4:Y:S01]  /*ff80*/  LDL.LU.64 R8, [R1+0xe40] ;  /* 0x000e400001087983 */ /* 0x000f220000300a00 */
[----:B------:R-:W-:-:S02]  /*ff90*/  F2FP.F16.E5M2.UNPACK_B R16, R16 ;  /* 0x00000010ff10723e */ /* 0x000fc400020004ff */
[----:B------:R-:W-:Y:S02]  /*ffa0*/  F2FP.F16.E5M2.UNPACK_B R17, R17 ;  /* 0x00000011ff11723e */ /* 0x000fe400020004ff */
[----:B------:R-:W-:Y:S02]  /*ffb0*/  F2FP.F16.E5M2.UNPACK_B R18, R18 ;  /* 0x00000012ff12723e */ /* 0x000fe400020004ff */
[----:B------:R-:W-:-:S07]  /*ffc0*/  F2FP.F16.E5M2.UNPACK_B R19, R19 ;  /* 0x00000013ff13723e */ /* 0x000fce00020004ff */
[----:B----4-:R-:W-:-:S15]  /*ffd0*/  HMMA.16816.F32 R8, R16, R2, R8 ;  /* 0x000000021008723c */ /* 0x010fde0000001808 */
[----:B------:R-:W-:-:S04]  /*ffe0*/  NOP ;  /* 0x0000000000007918 */ /* 0x000fc80000000000 */
[----:B------:R-:W-:Y:S01]  /*fff0*/  STL.64 [R1+0x130], R8 ;  /* 0x0001300801007387 */ /* 0x000fe20000100a00 */
[----:B------:R-:W-:-:S03]  /*10000*/  IMAD.MOV.U32 R29, RZ, RZ, R11 ;  /* 0x000000ffff1d7224 */ /* 0x000fc600078e000b */
[----:B------:R0:W-:Y:S04]  /*10010*/  STL [R1+0x138], R10 ;  /* 0x0001380a01007387 */ /* 0x0001e80000100800 */
[----:B0-----:R-:W4:Y:S04]  /*10020*/  LDL.LU.64 R10, [R1+0xe38] ;  /* 0x000e3800010a7983 */ /* 0x001f280000300a00 */
[----:B------:R-:W4:Y:S04]  /*10030*/  LDL.LU.64 R8, [R1+0xe30] ;  /* 0x000e300001087983 */ /* 0x000f280000300a00 */
[----:B------:R-:W-:Y:S04]  /*10040*/  STL.64 [R1+0xe18], R18 ;  /* 0x000e181201007387 */ /* 0x000fe80000100a00 */
[----:B------:R0:W-:Y:S04]  /*10050*/  STL.64 [R1+0xe10], R16 ;  /* 0x000e101001007387 */ /* 0x0001e80000100a00 */
[----:B0-----:R-:W5:Y:S04]  /*10060*/  LDL.LU R16, [R1+0x120] ;  /* 0x0001200001107983 */ /* 0x001f680000300800 */
[----:B------:R-:W5:Y:S04]  /*10070*/  LDL.LU R17, [R1+0x124] ;  /* 0x0001240001117983 */ /* 0x000f680000300800 */
[----:B------:R-:W5:Y:S04]  /*10080*/  LDL.LU R18, [R1+0x128] ;  /* 0x0001280001127983 */ /* 0x000f680000300800 */
[----:B------:R-:W5:Y:S01]  /*10090*/  LDL.LU R19, [R1+0x12c] ;  /* 0x00012c0001137983 */ /* 0x000f620000300800 */
[----:B------:R-:W-:-:S02]  /*100a0*/  F2FP.F16.E5M2.UNPACK_B R12, R12 ;  /* 0x0000000cff0c723e */ /* 0x000fc400020004ff */
[----:B------:R-:W-:Y:S02]  /*100b0*/  F2FP.F16.E5M2.UNPACK_B R13, R13 ;  /* 0x0000000dff0d723e */ /* 0x000fe400020004ff */
[----:B------:R-:W-:Y:S02]  /*100c0*/  F2FP.F16.E5M2.UNPACK_B R14, R14 ;  /* 0x0000000eff0e723e */ /* 0x000fe400020004ff */
[----:B------:R-:W-:Y:S01]  /*100d0*/  F2FP.F16.E5M2.UNPACK_B R15, R15 ;  /* 0x0000000fff0f723e */ /* 0x000fe200020004ff */
[----:B------:R-:W-:Y:S04]  /*100e0*/  STL [R1+0xd44], R29 ;  /* 0x000d441d01007387 */ /* 0x000fe80000100800 */
[----:B------:R-:W-:Y:S04]  /*100f0*/  STL.64 [R1+0xe08], R14 ;  /* 0x000e080e01007387 */ /* 0x000fe80000100a00 */
[----:B------:R-:W-:Y:S01]  /*10100*/  STL.64 [R1+0xe00], R12 ;  /* 0x000e000c01007387 */ /* 0x000fe20000100a00 */
[----:B-----5:R-:W-:Y:S01]  /*10110*/  HMMA.16816.F32 R16, R12, R2, R16 ;  /* 0x000000020c10723c */ /* 0x020fe20000001810 */
[----:B---3--:R-:W-:-:S02]  /*10120*/  F2FP.F16.E5M2.UNPACK_B R2, R5 ;  /* 0x00000005ff02723e */ /* 0x008fc400020004ff */
[----:B--2---:R-:W-:-:S07]  /*10130*/  F2FP.F16.E5M2.UNPACK_B R3, R4 ;  /* 0x00000004ff03723e */ /* 0x004fce00020004ff */
[----:B----4-:R-:W-:Y:S09]  /*10140*/  HMMA.16816.F32 R4, R24, R2, R8 ;  /* 0x000000021804723c */ /* 0x010ff20000001808 */
[----:B------:R-:W-:Y:S04]  /*10150*/  STL.64 [R1+0x140], R16 ;  /* 0x0001401001007387 */ /* 0x000fe80000100a00 */
[----:B------:R-:W-:Y:S06]  /*10160*/  STL.64 [R1+0x148], R18 ;  /* 0x0001481201007387 */ /* 0x000fec0000100a00 */
[----:B------:R-:W-:Y:S04]  /*10170*/  STL.64 [R1+0x10], R4 ;  /* 0x0000100401007387 */ /* 0x000fe80000100a00 */
[----:B------:R-:W-:Y:S04]  /*10180*/  STL [R1+0x18], R6 ;  /* 0x0000180601007387 */ /* 0x000fe80000100800 */
[----:B------:R-:W-:Y:S04]  /*10190*/  STL.64 [R1+0xdf8], R26 ;  /* 0x000df81a01007387 */ /* 0x000fe80000100a00 */
[----:B------:R-:W-:Y:S04]  /*101a0*/  STL.64 [R1+0xdf0], R24 ;  /* 0x000df01801007387 */ /* 0x000fe80000100a00 */
[----:B------:R-:W2:Y:S04]  /*101b0*/  LDL.LU R8, [R1+0x20] ;  /* 0x0000200001087983 */ /* 0x000ea80000300800 */
[----:B------:R-:W2:Y:S01]  /*101c0*/  LDL.LU R9, [R1+0x24] ;  /* 0x0000240001097983 */ /* 0x000ea20000300800 */
[----:B------:R-:W-:-:S02]  /*101d0*/  IMAD.MOV.U32 R10, RZ, RZ, R0 ;  /* 0x000000ffff0a7224 */ /* 0x000fc400078e0000 */
[----:B------:R-:W-:Y:S01]  /*101e0*/  IMAD.MOV.U32 R11, RZ, RZ, R28 ;  /* 0x000000ffff0b7224 */ /* 0x000fe200078e001c */
[----:B------:R-:W3:Y:S04]  /*101f0*/  LDL.LU R0, [R1+0xe28] ;  /* 0x000e280001007983 */ /* 0x000ee80000300800 */
[----:B------:R-:W4:Y:S04]  /*10200*/  LDL.LU R28, [R1+0xe24] ;  /* 0x000e2400011c7983 */ /* 0x000f280000300800 */
[----:B------:R-:W-:Y:S04]  /*10210*/  STL.64 [R1+0xd90], R10 ;  /* 0x000d900a01007387 */ /* 0x000fe80000100a00 */
[----:B--2---:R0:W-:Y:S04]  /*10220*/  STL.64 [R1+0xd88], R8 ;  /* 0x000d880801007387 */ /* 0x0041e80000100a00 */
[----:B0-----:R-:W2:Y:S04]  /*10230*/  LDL.LU R8, [R1+0x30] ;  /* 0x0000300001087983 */ /* 0x001ea80000300800 */
[----:B------:R-:W2:Y:S04]  /*10240*/  LDL.LU R9, [R1+0x34] ;  /* 0x0000340001097983 */ /* 0x000ea80000300800 */
[----:B------:R-:W5:Y:S04]  /*10250*/  LDL.LU R10, [R1+0x38] ;  /* 0x00003800010a7983 */ /* 0x000f680000300800 */
[----:B------:R-:W5:Y:S04]  /*10260*/  LDL.LU R11, [R1+0x3c] ;  /* 0x00003c00010b7983 */ /* 0x000f680000300800 */
[----:B-----5:R-:W-:Y:S04]  /*10270*/  STL.64 [R1+0xda8], R10 ;  /* 0x000da80a01007387 */ /* 0x020fe80000100a00 */
[----:B--2---:R0:W-:Y:S04]  /*10280*/  STL.64 [R1+0xda0], R8 ;  /* 0x000da00801007387 */ /* 0x0041e80000100a00 */
[----:B0-----:R-:W2:Y:S04]  /*10290*/  LDL.LU R8, [R1+0x50] ;  /* 0x0000500001087983 */ /* 0x001ea80000300800 */
[----:B------:R-:W2:Y:S01]  /*102a0*/  LDL.LU R9, [R1+0x54] ;  /* 0x0000540001097983 */ /* 0x000ea20000300800 */
[----:B----4-:R-:W-:-:S03]  /*102b0*/  IMAD.MOV.U32 R10, RZ, RZ, R28 ;  /* 0x000000ffff0a7224 */ /* 0x010fc600078e001c */
[----:B------:R-:W4:Y:S04]  /*102c0*/  LDL.LU R28, [R1+0xe20] ;  /* 0x000e2000011c7983 */ /* 0x000f280000300800 */
[----:B------:R-:W5:Y:S04]  /*102d0*/  LDL.LU R12, [R1+0x100] ;  /* 0x00010000010c7983 */ /* 0x000f680000300800 */
[----:B------:R-:W5:Y:S04]  /*102e0*/  LDL.LU R13, [R1+0x104] ;  /* 0x00010400010d7983 */ /* 0x000f680000300800 */
[----:B------:R-:W5:Y:S04]  /*102f0*/  LDL.LU R14, [R1+0x108] ;  /* 0x00010800010e7983 */ /* 0x000f680000300800 */
[----:B------:R-:W5:Y:S04]  /*10300*/  LDL.LU R15, [R1+0x10c] ;  /* 0x00010c00010f7983 */ /* 0x000f680000300800 */
[----:B------:R-:W4:Y:S01]  /*10310*/  LDL.LU R16, [R1+0x70] ;  /* 0x0000700001107983 */ /* 0x000f220000300800 */
[----:B---3--:R-:W-:-:S03]  /*10320*/  IMAD.MOV.U32 R11, RZ, RZ, R0 ;  /* 0x000000ffff0b7224 */ /* 0x008fc600078e0000 */
[----:B------:R-:W4:Y:S04]  /*10330*/  LDL.LU R17, [R1+0x74] ;  /* 0x0000740001117983 */ /* 0x000f280000300800 */
[----:B------:R-:W4:Y:S04]  /*10340*/  LDL.LU R18, [R1+0x78] ;  /* 0x0000780001127983 */ /* 0x000f280000300800 */
[----:B------:R-:W4:Y:S04]  /*10350*/  LDL.LU R19, [R1+0x7c] ;  /* 0x00007c0001137983 */ /* 0x000f280000300800 */
[----:B------:R-:W3:Y:S04]  /*10360*/  LDL.LU R24, [R1+0xe0] ;  /* 0x0000e00001187983 */ /* 0x000ee80000300800 */
[----:B------:R-:W3:Y:S04]  /*10370*/  LDL.LU R25, [R1+0xe4] ;  /* 0x0000e40001197983 */ /* 0x000ee80000300800 */
[----:B------:R-:W3:Y:S04]  /*10380*/  LDL.LU R26, [R1+0xe8] ;  /* 0x0000e800011a7983 */ /* 0x000ee80000300800 */
[----:B------:R-:W3:Y:S04]  /*10390*/  LDL.LU R27, [R1+0xec] ;  /* 0x0000ec00011b7983 */ /* 0x000ee80000300800 */
[----:B------:R-:W3:Y:S04]  /*103a0*/  LDL R5, [R1+0x98] ;  /* 0x0000980001057983 */ /* 0x000ee80000100800 */
[----:B------:R-:W3:Y:S04]  /*103b0*/  LDL R0, [R1+0x9c] ;  /* 0x00009c0001007983 */ /* 0x000ee80000100800 */
[----:B------:R-:W-:Y:S04]  /*103c0*/  STL.64 [R1+0xdb8], R10 ;  /* 0x000db80a01007387 */ /* 0x000fe80000100a00 */
[----:B--2---:R0:W-:Y:S04]  /*103d0*/  STL.64 [R1+0xdb0], R8 ;  /* 0x000db00801007387 */ /* 0x0041e80000100a00 */
[----:B0-----:R-:W2:Y:S04]  /*103e0*/  LDL.LU R8, [R1+0xa0] ;  /* 0x0000a00001087983 */ /* 0x001ea80000300800 */
[----:B------:R-:W2:Y:S04]  /*103f0*/  LDL.LU R9, [R1+0xa4] ;  /* 0x0000a40001097983 */ /* 0x000ea80000300800 */
[----:B------:R-:W2:Y:S04]  /*10400*/  LDL.LU R10, [R1+0xa8] ;  /* 0x0000a800010a7983 */ /* 0x000ea80000300800 */
[----:B------:R-:W2:Y:S04]  /*10410*/  LDL.LU R11, [R1+0xac] ;  /* 0x0000ac00010b7983 */ /* 0x000ea80000300800 */
[----:B--2---:R-:W-:Y:S04]  /*10420*/  STL.64 [R1+0xdc8], R10 ;  /* 0x000dc80a01007387 */ /* 0x004fe80000100a00 */
[----:B------:R0:W-:Y:S04]  /*10430*/  STL.64 [R1+0xdc0], R8 ;  /* 0x000dc00801007387 */ /* 0x0001e80000100a00 */
[----:B0-----:R-:W2:Y:S04]  /*10440*/  LDL.LU R8, [R1+0xc0] ;  /* 0x0000c00001087983 */ /* 0x001ea80000300800 */
[----:B------:R-:W2:Y:S04]  /*10450*/  LDL.LU R9, [R1+0xc4] ;  /* 0x0000c40001097983 */ /* 0x000ea80000300800 */
[----:B------:R-:W2:Y:S04]  /*10460*/  LDL.LU R10, [R1+0xc8] ;  /* 0x0000c800010a7983 */ /* 0x000ea80000300800 */
[----:B------:R-:W2:Y:S01]  /*10470*/  LDL.LU R11, [R1+0xcc] ;  /* 0x0000cc00010b7983 */ /* 0x000ea20000300800 */
[-C--:B----4-:R-:W-:Y:S03]  /*10480*/  HMMA.16816.F32 R16, R20, R2.reuse, R16 ;  /* 0x000000021410723c */ /* 0x090fe60000001810 */
[----:B--2---:R-:W-:Y:S04]  /*10490*/  STL.64 [R1+0xdd8], R10 ;  /* 0x000dd80a01007387 */ /* 0x004fe80000100a00 */
[----:B------:R0:W-:Y:S04]  /*104a0*/  STL.64 [R1+0xdd0], R8 ;  /* 0x000dd00801007387 */ /* 0x0001e80000100a00 */
[----:B0-----:R-:W2:Y:S04]  /*104b0*/  LDL.LU R8, [R1+0x40] ;  /* 0x0000400001087983 */ /* 0x001ea80000300800 */
[----:B------:R-:W2:Y:S04]  /*104c0*/  LDL.LU R9, [R1+0x44] ;  /* 0x0000440001097983 */ /* 0x000ea80000300800 */
[----:B------:R-:W4:Y:S04]  /*104d0*/  LDL.LU R10, [R1+0x48] ;  /* 0x00004800010a7983 */ /* 0x000f280000300800 */
[----:B------:R-:W4:Y:S04]  /*104e0*/  LDL.LU R11, [R1+0x4c] ;  /* 0x00004c00010b7983 */ /* 0x000f280000300800 */
[----:B----4-:R-:W-:Y:S04]  /*104f0*/  STL.64 [R1+0xde8], R10 ;  /* 0x000de80a01007387 */ /* 0x010fe80000100a00 */
[----:B--2---:R0:W-:Y:S04]  /*10500*/  STL.64 [R1+0xde0], R8 ;  /* 0x000de00801007387 */ /* 0x0041e80000100a00 */
[----:B0-----:R-:W2:Y:S04]  /*10510*/  LDL.LU R8, [R1+0xd0] ;  /* 0x0000d00001087983 */ /* 0x001ea80000300800 */
[----:B------:R-:W2:Y:S04]  /*10520*/  LDL.LU R9, [R1+0xd4] ;  /* 0x0000d40001097983 */ /* 0x000ea80000300800 */
[----:B------:R-:W2:Y:S04]  /*10530*/  LDL.LU R10, [R1+0xd8] ;  /* 0x0000d800010a7983 */ /* 0x000ea80000300800 */
[----:B------:R-:W2:Y:S04]  /*10540*/  LDL.LU R11, [R1+0xdc] ;  /* 0x0000dc00010b7983 */ /* 0x000ea80000300800 */
[----:B------:R-:W-:Y:S04]  /*10550*/  STL.64 [R1+0x70], R16 ;  /* 0x0000701001007387 */ /* 0x000fe80000100a00 */
[----:B------:R0:W-:Y:S04]  /*10560*/  STL.64 [R1+0x78], R18 ;  /* 0x0000781201007387 */ /* 0x0001e80000100a00 */
[----:B0-----:R-:W5:Y:S04]  /*10570*/  LDL.LU.64 R18, [R1+0xe18] ;  /* 0x000e180001127983 */ /* 0x001f680000300a00 */
[----:B------:R-:W5:Y:S02]  /*10580*/  LDL.LU.64 R16, [R1+0xe10] ;  /* 0x000e100001107983 */ /* 0x000f640000300a00 */
[----:B-----5:R-:W-:-:S15]  /*10590*/  HMMA.16816.F32 R12, R16, R2, R12 ;  /* 0x00000002100c723c */ /* 0x020fde000000180c */
[----:B------:R-:W-:-:S04]  /*105a0*/  NOP ;  /* 0x0000000000007918 */ /* 0x000fc80000000000 */
[----:B------:R-:W-:Y:S01]  /*105b0*/  STL.64 [R1+0x110], R12 ;  /* 0x0001100c01007387 */ /* 0x000fe20000100a00 */
[----:B------:R-:W-:-:S03]  /*105c0*/  IMAD.MOV.U32 R29, RZ, RZ, R14 ;  /* 0x000000ffff1d7224 */ /* 0x000fc600078e000e */
[----:B------:R0:W-:Y:S04]  /*105d0*/  STL [R1+0x11c], R15 ;  /* 0x00011c0f01007387 */ /* 0x0001e80000100800 */
[----:B0-----:R-:W3:Y:S04]  /*105e0*/  LDL.LU.64 R14, [R1+0xe08] ;  /* 0x000e0800010e7983 */ /* 0x001ee80000300a00 */
[----:B------:R-:W3:Y:S04]  /*105f0*/  LDL.LU.64 R12, [R1+0xe00] ;  /* 0x000e0000010c7983 */ /* 0x000ee80000300a00 */
[----:B------:R-:W-:Y:S01]  /*10600*/  STL [R1+0xd48], R29 ;  /* 0x000d481d01007387 */ /* 0x000fe20000100800 */
[----:B---3--:R-:W-:-:S15]  /*10610*/  HMMA.16816.F32 R24, R12, R2, R24 ;  /* 0x000000020c18723c */ /* 0x008fde0000001818 */
[----:B------:R-:W-:-:S04]  /*10620*/  NOP ;  /* 0x0000000000007918 */ /* 0x000fc80000000000 */
[----:B------:R-:W-:Y:S04]  /*10630*/  STL.64 [R1+0x120], R24 ;  /* 0x0001201801007387 */ /* 0x000fe80000100a00 */
[----:B------:R0:W-:Y:S04]  /*10640*/  STL.64 [R1+0x128], R26 ;  /* 0x0001281a01007387 */ /* 0x0001e80000100a00 */
[----:B0-----:R-:W2:Y:S04]  /*10650*/  LDL.LU.64 R26, [R1+0xdf8] ;  /* 0x000df800011a7983 */ /* 0x001ea80000300a00 */
[----:B------:R-:W2:Y:S01]  /*10660*/  LDL.LU.64 R24, [R1+0xdf0] ;  /* 0x000df00001187983 */ /* 0x000ea20000300a00 */
[----:B------:R-:W-:-:S02]  /*10670*/  F2FP.F16.E5M2.UNPACK_B R2, R5 ;  /* 0x00000005ff02723e */ /* 0x000fc400020004ff */
[----:B------:R-:W-:Y:S01]  /*10680*/  F2FP.F16.E5M2.UNPACK_B R3, R0 ;  /* 0x00000000ff03723e */ /* 0x000fe200020004ff */
[----:B------:R-:W-:-:S06]  /*10690*/  IMAD.MOV.U32 R4, RZ, RZ, R7 ;  /* 0x000000ffff047224 */ /* 0x000fcc00078e0007 */
[----:B--2---:R-:W-:-:S15]  /*106a0*/  HMMA.16816.F32 R8, R24, R2, R8 ;  /* 0x000000021808723c */ /* 0x004fde0000001808 */
[----:B------:R-:W-:-:S04]  /*106b0*/  NOP ;  /* 0x0000000000007918 */ /* 0x000fc80000000000 */
[----:B------:R-:W-:Y:S02]  /*106c0*/  IMAD.MOV.U32 R7, RZ, RZ, R10 ;  /* 0x000000ffff077224 */ /* 0x000fe400078e000a */
[----:B------:R-:W-:Y:S02]  /*106d0*/  IMAD.MOV.U32 R0, RZ, RZ, R11 ;  /* 0x000000ffff007224 */ /* 0x000fe400078e000b */
[----:B------:R-:W-:Y:S01]  /*106e0*/  IMAD.MOV.U32 R5, RZ, RZ, R8 ;  /* 0x000000ffff057224 */ /* 0x000fe200078e0008 */
[----:B------:R-:W2:Y:S01]  /*106f0*/  LDL.LU.64 R10, [R1+0xde8] ;  /* 0x000de800010a7983 */ /* 0x000ea20000300a00 */
[----:B------:R-:W-:-:S03]  /*10700*/  IMAD.MOV.U32 R6, RZ, RZ, R9 ;  /* 0x000000ffff067224 */ /* 0x000fc600078e0009 */
[----:B------:R-:W2:Y:S02]  /*10710*/  LDL.LU.64 R8, [R1+0xde0] ;  /* 0x000de00001087983 */ /* 0x000ea40000300a00 */
[----:B--2---:R-:W-:-:S15]  /*10720*/  HMMA.16816.F32 R8, R20, R2, R8 ;  /* 0x000000021408723c */ /* 0x004fde0000001808 */
[----:B------:R-:W-:-:S04]  /*10730*/  NOP ;  /* 0x0000000000007918 */ /* 0x000fc80000000000 */
[----:B------:R-:W-:Y:S04]  /*10740*/  STL.64 [R1+0x40], R8 ;  /* 0x0000400801007387 */ /* 0x000fe80000100a00 */
[----:B------:R0:W-:Y:S04]  /*10750*/  STL.64 [R1+0x48], R10 ;  /* 0x0000480a01007387 */ /* 0x0001e80000100a00 */
[----:B0-----:R-:W2:Y:S04]  /*10760*/  LDL.LU.64 R10, [R1+0xdd8] ;  /* 0x000dd800010a7983 */ /* 0x001ea80000300a00 */
[----:B------:R-:W2:Y:S02]  /*10770*/  LDL.LU.64 R8, [R1+0xdd0] ;  /* 0x000dd00001087983 */ /* 0x000ea40000300a00 */
[----:B--2---:R-:W-:-:S15]  /*10780*/  HMMA.16816.F32 R8, R16, R2, R8 ;  /* 0x000000021008723c */ /* 0x004fde0000001808 */
[----:B------:R-:W-:-:S04]  /*10790*/  NOP ;  /* 0x0000000000007918 */ /* 0x000fc80000000000 */
[----:B------:R-:W-:Y:S01]  /*107a0*/  STL [R1+0xe0], R8 ;  /* 0x0000e00801007387 */ /* 0x000fe20000100800 */
[----:B------:R-:W-:-:S03]  /*107b0*/  IMAD.MOV.U32 R29, RZ, RZ, R9 ;  /* 0x000000ffff1d7224 */ /* 0x000fc600078e0009 */
[----:B------:R0:W-:Y:S04]  /*107c0*/  STL.64 [R1+0xe8], R10 ;  /* 0x0000e80a01007387 */ /* 0x0001e80000100a00 */
[----:B0-----:R-:W2:Y:S04]  /*107d0*/  LDL.LU.64 R10, [R1+0xdc8] ;  /* 0x000dc800010a7983 */ /* 0x001ea80000300a00 */
[----:B------:R-:W2:Y:S04]  /*107e0*/  LDL.LU.64 R8, [R1+0xdc0] ;  /* 0x000dc00001087983 */ /* 0x000ea80000300a00 */
[----:B------:R0:W-:Y:S04]  /*107f0*/  STL [R1+0xd50], R29 ;  /* 0x000d501d01007387 */ /* 0x0001e80000100800 */
[----:B0-----:R-:W3:Y:S01]  /*10800*/  LDL.LU R29, [R1+0x68] ;  /* 0x00006800011d7983 */ /* 0x001ee20000300800 */
[----:B--2---:R-:W-:-:S15]  /*10810*/  HMMA.16816.F32 R8, R12, R2, R8 ;  /* 0x000000020c08723c */ /* 0x004fde0000001808 */
[----:B------:R-:W-:-:S04]  /*10820*/  NOP ;  /* 0x0000000000007918 */ /* 0x000fc80000000000 */
[----:B------:R-:W-:Y:S04]  /*10830*/  STL.64 [R1+0x100], R8 ;  /* 0x0001000801007387 */ /* 0x000fe80000100a00 */
[----:B------:R0:W-:Y:S04]  /*10840*/  STL.64 [R1+0x108], R10 ;  /* 0x0001080a01007387 */ /* 0x0001e80000100a00 */
[----:B0-----:R-:W2:Y:S04]  /*10850*/  LDL.LU.64 R10, [R1+0xdb8] ;  /* 0x000db800010a7983 */ /* 0x001ea80000300a00 */
[----:B------:R-:W2:Y:S01]  /*10860*/  LDL.LU.64 R8, [R1+0xdb0] ;  /* 0x000db00001087983 */ /* 0x000ea20000300a00 */
[----:B---3--:R-:W-:-:S02]  /*10870*/  F2FP.F16.E5M2.UNPACK_B R2, R29 ;  /* 0x0000001dff02723e */ /* 0x008fc400020004ff */
[----:B------:R-:W-:-:S07]  /*10880*/  F2FP.F16.E5M2.UNPACK_B R3, R28 ;  /* 0x0000001cff03723e */ /* 0x000fce00020004ff */
[----:B--2---:R-:W-:Y:S01]  /*10890*/  HMMA.16816.F32 R24, R24, R2, R8 ;  /* 0x000000021818723c */ /* 0x004fe20000001808 */
[----:B------:R-:W2:Y:S04]  /*108a0*/  LDL.LU.64 R10, [R1+0xda8] ;  /* 0x000da800010a7983 */ /* 0x000ea80000300a00 */
[----:B------:R-:W2:-:S14]  /*108b0*/  LDL.LU.64 R8, [R1+0xda0] ;  /* 0x000da00001087983 */ /* 0x000e9c0000300a00 */
[----:B------:R0:W-:Y:S04]  /*108c0*/  STL.64 [R1+0xd60], R26 ;  /* 0x000d601a01007387 */ /* 0x0001e80000100a00 */
[----:B------:R1:W-:Y:S01]  /*108d0*/  STL.64 [R1+0xd58], R24 ;  /* 0x000d581801007387 */ /* 0x0003e20000100a00 */
[----:B0-----:R-:W-:-:S03]  /*108e0*/  IMAD.MOV.U32 R27, RZ, RZ, R4 ;  /* 0x000000ffff1b7224 */ /* 0x001fc600078e0004 */
[----:B-1----:R-:W3:Y:S04]  /*108f0*/  LDL.LU R24, [R1+0x10] ;  /* 0x0000100001187983 */ /* 0x002ee80000300800 */
[----:B------:R-:W3:Y:S04]  /*10900*/  LDL.LU R25, [R1+0x14] ;  /* 0x0000140001197983 */ /* 0x000ee80000300800 */
[----:B------:R-:W3:Y:S04]  /*10910*/  LDL.LU R26, [R1+0x18] ;  /* 0x00001800011a7983 */ /* 0x000ee80000300800 */
[----:B------:R-:W4:Y:S01]  /*10920*/  LDL.LU R4, [R1+0xd98] ;  /* 0x000d980001047983 */ /* 0x000f220000300800 */
[----:B--2---:R-:W-:Y:S03]  /*10930*/  HMMA.16816.F32 R20, R20, R2, R8 ;  /* 0x000000021414723c */ /* 0x004fe60000001808 */
[----:B------:R-:W2:Y:S04]  /*10940*/  LDL.LU.64 R10, [R1+0xd90] ;  /* 0x000d9000010a7983 */ /* 0x000ea80000300a00 */
[----:B------:R-:W2:-:S12]  /*10950*/  LDL.LU.64 R8, [R1+0xd88] ;  /* 0x000d880001087983 */ /* 0x000e980000300a00 */
[----:B------:R0:W-:Y:S04]  /*10960*/  STL.64 [R1+0xd28], R22 ;  /* 0x000d281601007387 */ /* 0x0001e80000100a00 */
[----:B------:R1:W-:Y:S01]  /*10970*/  STL.64 [R1+0xd20], R20 ;  /* 0x000d201401007387 */ /* 0x0003e20000100a00 */
[----:B0-----:R-:W-:Y:S02]  /*10980*/  IMAD.MOV.U32 R22, RZ, RZ, R7 ;  /* 0x000000ffff167224 */ /* 0x001fe400078e0007 */
[----:B-1----:R-:W-:Y:S02]  /*10990*/  IMAD.MOV.U32 R20, RZ, RZ, R5 ;  /* 0x000000ffff147224 */ /* 0x002fe400078e0005 */
[----:B------:R-:W4:Y:S01]  /*109a0*/  LDL.LU R5, [R1+0xd80] ;  /* 0x000d800001057983 */ /* 0x000f220000300800 */
[----:B------:R-:W-:-:S03]  /*109b0*/  IMAD.MOV.U32 R21, RZ, RZ, R6 ;  /* 0x000000ffff157224 */ /* 0x000fc600078e0006 */
[----:B------:R-:W4:Y:S04]  /*109c0*/  LDL.LU R6, [R1+0xd7c] ;  /* 0x000d7c0001067983 */ /* 0x000f280000300800 */
[----:B------:R-:W4:Y:S01]  /*109d0*/  LDL.LU R7, [R1+0xd78] ;  /* 0x000d780001077983 */ /* 0x000f220000300800 */
[----:B--2---:R-:W-:Y:S03]  /*109e0*/  HMMA.16816.F32 R16, R16, R2, R8 ;  /* 0x000000021010723c */ /* 0x004fe60000001808 */
[----:B------:R-:W2:Y:S04]  /*109f0*/  LDL.LU.64 R10, [R1+0xd70] ;  /* 0x000d7000010a7983 */ /* 0x000ea80000300a00 */
[----:B------:R-:W2:-:S12]  /*10a00*/  LDL.LU.64 R8, [R1+0xd68] ;  /* 0x000d680001087983 */ /* 0x000e980000300a00 */
[----:B------:R0:W-:Y:S04]  /*10a10*/  STL.64 [R1+0xcf8], R18 ;  /* 0x000cf81201007387 */ /* 0x0001e80000100a00 */
[----:B0-----:R-:W5:Y:S04]  /*10a20*/  LDL.LU R18, [R1+0x298] ;  /* 0x0002980001127983 */ /* 0x001f680000300800 */
[----:B------:R-:W3:Y:S04]  /*10a30*/  LDL.LU R19, [R1+0x294] ;  /* 0x0002940001137983 */ /* 0x000ee80000300800 */
[----:B------:R0:W-:Y:S04]  /*10a40*/  STL.64 [R1+0xcf0], R16 ;  /* 0x000cf01001007387 */ /* 0x0001e80000100a00 */
[----:B0-----:R-:W4:Y:S04]  /*10a50*/  LDL.LU R16, [R1+0x2a0] ;  /* 0x0002a00001107983 */ /* 0x001f280000300800 */
[----:B------:R-:W4:Y:S01]  /*10a60*/  LDL.LU R17, [R1+0x29c] ;  /* 0x00029c0001117983 */ /* 0x000f220000300800 */
[----:B--2---:R-:W-:-:S15]  /*10a70*/  HMMA.16816.F32 R8, R12, R2, R8 ;  /* 0x000000020c08723c */ /* 0x004fde0000001808 */
[----:B------:R-:W-:-:S04]  /*10a80*/  NOP ;  /* 0x0000000000007918 */ /* 0x000fc80000000000 */
[----:B------:R4:W-:Y:S04]  /*10a90*/  STL [R1+0xa0], R8 ;  /* 0x0000a00801007387 */ /* 0x0009e80000100800 */
[----:B------:R-:W2:Y:S04]  /*10aa0*/  LDL.LU R12, [R1+0xf8] ;  /* 0x0000f800010c7983 */ /* 0x000ea80000300800 */
[----:B------:R-:W2:Y:S01]  /*10ab0*/  LDL.LU R13, [R1+0xfc] ;  /* 0x0000fc00010d7983 */ /* 0x000ea20000300800 */
[----:B------:R-:W-:Y:S02]  /*10ac0*/  IMAD.MOV.U32 R23, RZ, RZ, R0 ;  /* 0x000000ffff177224 */ /* 0x000fe400078e0000 */
[----:B------:R-:W-:-:S02]  /*10ad0*/  IMAD.MOV.U32 R0, RZ, RZ, R9 ;  /* 0x000000ffff007224 */ /* 0x000fc400078e0009 */
[----:B------:R-:W-:Y:S02]  /*10ae0*/  IMAD.MOV.U32 R14, RZ, RZ, R10 ;  /* 0x000000ffff0e7224 */ /* 0x000fe400078e000a */
[----:B------:R-:W-:Y:S01]  /*10af0*/  IMAD.MOV.U32 R15, RZ, RZ, R11 ;  /* 0x000000ffff0f7224 */ /* 0x000fe200078e000b */
[----:B------:R-:W2:Y:S04]  /*10b00*/  LDL.LU R2, [R1+0x98] ;  /* 0x0000980001027983 */ /* 0x000ea80000300800 */
[----:B------:R-:W2:Y:S01]  /*10b10*/  LDL.LU R3, [R1+0x9c] ;  /* 0x00009c0001037983 */ /* 0x000ea20000300800 */
[----:B-----5:R-:W-:Y:S02]  /*10b20*/  F2FP.F16.E5M2.UNPACK_B R10, R18 ;  /* 0x00000012ff0a723e */ /* 0x020fe400020004ff */
[----:B---3--:R-:W-:-:S02]  /*10b30*/  F2FP.F16.E5M2.UNPACK_B R11, R19 ;  /* 0x00000013ff0b723e */ /* 0x008fc400020004ff */
[----:B----4-:R-:W-:Y:S02]  /*10b40*/  F2FP.F16.E5M2.UNPACK_B R8, R16 ;  /* 0x00000010ff08723e */ /* 0x010fe400020004ff */
[----:B------:R-:W-:Y:S01]  /*10b50*/  F2FP.F16.E5M2.UNPACK_B R9, R17 ;  /* 0x00000011ff09723e */ /* 0x000fe200020004ff */
[----:B------:R0:W-:Y:S04]  /*10b60*/  STL [R1+0xce8], R0 ;  /* 0x000ce80001007387 */ /* 0x0001e80000100800 */
[----:B0-----:R-:W3:Y:S04]  /*10b70*/  LDL.LU R0, [R1+0xbc] ;  /* 0x0000bc0001007983 */ /* 0x001ee80000300800 */
[----:B------:R-:W4:Y:S04]  /*10b80*/  LDL.LU R16, [R1+0x80] ;  /* 0x0000800001107983 */ /* 0x000f280000300800 */
[----:B------:R-:W4:Y:S04]  /*10b90*/  LDL.LU R17, [R1+0x84] ;  /* 0x0000840001117983 */ /* 0x000f280000300800 */
[----:B------:R-:W4:Y:S04]  /*10ba0*/  LDL.LU R18, [R1+0x88] ;  /* 0x0000880001127983 */ /* 0x000f280000300800 */
[----:B------:R-:W4:Y:S01]  /*10bb0*/  LDL.LU R19, [R1+0x8c] ;  /* 0x00008c0001137983 */ /* 0x000f220000300800 */
[----:B--2---:R-:W-:-:S02]  /*10bc0*/  F2FP.F16.E5M2.UNPACK_B R12, R12.H1 ;  /* 0x0000000cff0c723e */ /* 0x004fc400030004ff */
[----:B------:R-:W-:-:S07]  /*10bd0*/  F2FP.F16.E5M2.UNPACK_B R13, R13.H1 ;  /* 0x0000000dff0d723e */ /* 0x000fce00030004ff */
[----:B------:R-:W-:-:S15]  /*10be0*/  HMMA.16816.F32 R4, R8, R12, R4 ;  /* 0x0000000c0804723c */ /* 0x000fde0000001804 */
[----:B------:R-:W-:-:S04]  /*10bf0*/  NOP ;  /* 0x0000000000007918 */ /* 0x000fc80000000000 */
[----:B------:R-:W-:Y:S04]  /*10c00*/  STL.64 [R1+0xd0], R4 ;  /* 0x0000d00401007387 */ /* 0x000fe80000100a00 */
[----:B------:R0:W-:Y:S04]  /*10c10*/  STL.64 [R1+0xd8], R6 ;  /* 0x0000d80601007387 */ /* 0x0001e80000100a00 */
[----:B0-----:R-:W2:Y:S01]  /*10c20*/  LDL.LU R7, [R1+0xb8] ;  /* 0x0000b80001077983 */ /* 0x001ea20000300800 */
[----:B------:R-:W-:Y:S02]  /*10c30*/  F2FP.F16.E5M2.UNPACK_B R4, R2.H1 ;  /* 0x00000002ff04723e */ /* 0x000fe400030004ff */
[----:B------:R-:W-:-:S07]  /*10c40*/  F2FP.F16.E5M2.UNPACK_B R5, R3.H1 ;  /* 0x00000003ff05723e */ /* 0x000fce00030004ff */
[----:B------:R-:W-:Y:S01]  /*10c50*/  HMMA.16816.F32 R20, R8, R4, R20 ;  /* 0x000000040814723c */ /* 0x000fe20000001814 */
[----:B--2---:R-:W-:Y:S02]  /*10c60*/  F2FP.F16.E5M2.UNPACK_B R6, R7.H1 ;  /* 0x00000007ff06723e */ /* 0x004fe400030004ff */
[----:B---3--:R-:W-:-:S07]  /*10c70*/  F2FP.F16.E5M2.UNPACK_B R7, R0.H1 ;  /* 0x00000000ff07723e */ /* 0x008fce00030004ff */
[----:B------:R-:W-:-:S15]  /*10c80*/  HMMA.16816.F32 R24, R8, R6, R24 ;  /* 0x000000060818723c */ /* 0x000fde0000001818 */
[----:B------:R-:W-:-:S04]  /*10c90*/  NOP ;  /* 0x0000000000007918 */ /* 0x000fc80000000000 */
[----:B------:R-:W-:Y:S04]  /*10ca0*/  STL.64 [R1+0xc0], R24 ;  /* 0x0000c01801007387 */ /* 0x000fe80000100a00 */
[----:B------:R0:W-:Y:S04]  /*10cb0*/  STL.64 [R1+0xc8], R26 ;  /* 0x0000c81a01007387 */ /* 0x0001e80000100a00 */
[----:B0-----:R-:W2:Y:S04]  /*10cc0*/  LDL.LU.64 R26, [R1+0xd60] ;  /* 0x000d6000011a7983 */ /* 0x001ea80000300a00 */
[----:B------:R-:W2:Y:S04]  /*10cd0*/  LDL.LU.64 R24, [R1+0xd58] ;  /* 0x000d580001187983 */ /* 0x000ea80000300a00 */
[----:B------:R0:W-:Y:S04]  /*10ce0*/  STL.64 [R1+0xb0], R20 ;  /* 0x0000b01401007387 */ /* 0x0001e80000100a00 */
[----:B------:R1:W-:Y:S04]  /*10cf0*/  STL.64 [R1+0xb8], R22 ;  /* 0x0000b81601007387 */ /* 0x0003e80000100a00 */
[----:B0-----:R-:W3:Y:S04]  /*10d00*/  LDL.LU R20, [R1+0x40] ;  /* 0x0000400001147983 */ /* 0x001ee80000300800 */
[----:B------:R-:W3:Y:S04]  /*10d10*/  LDL.LU R21, [R1+0x44] ;  /* 0x0000440001157983 */ /* 0x000ee80000300800 */
[----:B-1----:R-:W5:Y:S04]  /*10d20*/  LDL.LU R22, [R1+0x48] ;  /* 0x0000480001167983 */ /* 0x002f680000300800 */
[----:B------:R-:W5:Y:S01]  /*10d30*/  LDL.LU R23, [R1+0x4c] ;  /* 0x00004c0001177983 */ /* 0x000f620000300800 */
[----:B------:R-:W-:-:S02]  /*10d40*/  F2FP.F16.E5M2.UNPACK_B R2, R29.H1 ;  /* 0x0000001dff02723e */ /* 0x000fc400030004ff */
[----:B------:R-:W-:-:S07]  /*10d50*/  F2FP.F16.E5M2.UNPACK_B R3, R28.H1 ;  /* 0x0000001cff03723e */ /* 0x000fce00030004ff */
[----:B--2---:R-:W-:Y:S01]  /*10d60*/  HMMA.16816.F32 R24, R8, R2, R24 ;  /* 0x000000020818723c */ /* 0x004fe20000001818 */
[----:B-----5:R-:W-:Y:S04]  /*10d70*/  STL.64 [R1+0xd38], R22 ;  /* 0x000d381601007387 */ /* 0x020fe80000100a00 */
[----:B---3--:R0:W-:Y:S04]  /*10d80*/  STL.64 [R1+0xd30], R20 ;  /* 0x000d301401007387 */ /* 0x0081e80000100a00 */
[----:B0-----:R-:W2:Y:S04]  /*10d90*/  LDL.LU R20, [R1+0x70] ;  /* 0x0000700001147983 */ /* 0x001ea80000300800 */
[----:B------:R-:W2:Y:S04]  /*10da0*/  LDL.LU R21, [R1+0x74] ;  /* 0x0000740001157983 */ /* 0x000ea80000300800 */
[----:B------:R-:W2:Y:S04]  /*10db0*/  LDL.LU R22, [R1+0x78] ;  /* 0x0000780001167983 */ /* 0x000ea80000300800 */
[----:B------:R-:W2:Y:S04]  /*10dc0*/  LDL.LU R23, [R1+0x7c] ;  /* 0x00007c0001177983 */ /* 0x000ea80000300800 */
[----:B------:R-:W3:Y:S04]  /*10dd0*/  LDL.LU R29, [R1+0xd50] ;  /* 0x000d5000011d7983 */ /* 0x000ee80000300800 */
[----:B------:R-:W5:Y:S04]  /*10de0*/  LDL.LU R28, [R1+0xd4c] ;  /* 0x000d4c00011c7983 */ /* 0x000f680000300800 */
[----:B------:R-:W2:Y:S04]  /*10df0*/  LDL.LU R9, [R1+0x2c0] ;  /* 0x0002c00001097983 */ /* 0x000ea80000300800 */
[----:B------:R-:W3:Y:S04]  /*10e00*/  LDL.LU R10, [R1+0x2b4] ;  /* 0x0002b400010a7983 */ /* 0x000ee80000300800 */
[----:B------:R0:W-:Y:S04]  /*10e10*/  STL.64 [R1+0x90], R24 ;  /* 0x0000901801007387 */ /* 0x0001e80000100a00 */
[----:B------:R1:W-:Y:S04]  /*10e20*/  STL.64 [R1+0x98], R26 ;  /* 0x0000981a01007387 */ /* 0x0003e80000100a00 */
[----:B------:R-:W4:Y:S04]  /*10e30*/  LDL.LU R11, [R1+0x2a8] ;  /* 0x0002a800010b7983 */ /* 0x000f280000300800 */
[----:B0-----:R-:W5:Y:S04]  /*10e40*/  LDL.LU R24, [R1+0x2a4] ;  /* 0x0002a40001187983 */ /* 0x001f680000300800 */
[----:B------:R-:W5:Y:S04]  /*10e50*/  LDL.LU R25, [R1+0x2b0] ;  /* 0x0002b00001197983 */ /* 0x000f680000300800 */
[----:B-1----:R-:W5:Y:S04]  /*10e60*/  LDL.LU R26, [R1+0x2ac] ;  /* 0x0002ac00011a7983 */ /* 0x002f680000300800 */
[----:B------:R-:W5:Y:S04]  /*10e70*/  LDL.LU R27, [R1+0x2bc] ;  /* 0x0002bc00011b7983 */ /* 0x000f680000300800 */
[----:B------:R-:W5:Y:S01]  /*10e80*/  LDL.LU R0, [R1+0x2b8] ;  /* 0x0002b80001007983 */ /* 0x000f620000300800 */
[----:B--2---:R-:W-:-:S02]  /*10e90*/  F2FP.F16.E5M2.UNPACK_B R8, R9 ;  /* 0x00000009ff08723e */ /* 0x004fc400020004ff */
[----:B---3--:R-:W-:Y:S02]  /*10ea0*/  F2FP.F16.E5M2.UNPACK_B R9, R10 ;  /* 0x0000000aff09723e */ /* 0x008fe400020004ff */
[----:B----4-:R-:W-:Y:S02]  /*10eb0*/  F2FP.F16.E5M2.UNPACK_B R10, R11 ;  /* 0x0000000bff0a723e */ /* 0x010fe400020004ff */
[----:B-----5:R-:W-:-:S07]  /*10ec0*/  F2FP.F16.E5M2.UNPACK_B R11, R28 ;  /* 0x0000001cff0b723e */ /* 0x020fce00020004ff */
[----:B------:R-:W-:-:S15]  /*10ed0*/  HMMA.16816.F32 R16, R8, R12, R16 ;  /* 0x0000000c0810723c */ /* 0x000fde0000001810 */
[----:B------:R-:W-:-:S04]  /*10ee0*/  NOP ;  /* 0x0000000000007918 */ /* 0x000fc80000000000 */
[----:B------:R0:W-:Y:S04]  /*10ef0*/  STL.64 [R1+0x80], R16 ;  /* 0x0000801001007387 */ /* 0x0001e80000100a00 */
[----:B------:R1:W-:Y:S04]  /*10f00*/  STL.64 [R1+0x88], R18 ;  /* 0x0000881201007387 */ /* 0x0003e80000100a00 */
[----:B0-----:R-:W2:Y:S01]  /*10f10*/  LDL.LU R16, [R1+0xe0] ;  /* 0x0000e00001107983 */ /* 0x001ea20000300800 */
[----:B------:R-:W-:-:S03]  /*10f20*/  IMAD.MOV.U32 R17, RZ, RZ, R29 ;  /* 0x000000ffff117224 */ /* 0x000fc600078e001d */
[----:B------:R-:W3:Y:S04]  /*10f30*/  LDL.LU R29, [R1+0xd48] ;  /* 0x000d4800011d7983 */ /* 0x000ee80000300800 */
[----:B-1----:R-:W4:Y:S04]  /*10f40*/  LDL.LU R18, [R1+0xe8] ;  /* 0x0000e80001127983 */ /* 0x002f280000300800 */
[----:B------:R-:W4:Y:S01]  /*10f50*/  LDL.LU R19, [R1+0xec] ;  /* 0x0000ec0001137983 */ /* 0x000f220000300800 */
[----:B------:R-:W-:Y:S03]  /*10f60*/  HMMA.16816.F32 R20, R8, R6, R20 ;  /* 0x000000060814723c */ /* 0x000fe60000001814 */
[----:B----4-:R3:W-:Y:S04]  /*10f70*/  STL.64 [R1+0xd08], R18 ;  /* 0x000d081201007387 */ /* 0x0107e80000100a00 */
[----:B--2---:R0:W-:Y:S01]  /*10f80*/  STL.64 [R1+0xd00], R16 ;  /* 0x000d001001007387 */ /* 0x0041e20000100a00 */
[----:B---3--:R-:W-:-:S03]  /*10f90*/  IMAD.MOV.U32 R18, RZ, RZ, R29 ;  /* 0x000000ffff127224 */ /* 0x008fc600078e001d */
[----:B0-----:R-:W2:Y:S04]  /*10fa0*/  LDL.LU R16, [R1+0x110] ;  /* 0x0001100001107983 */ /* 0x001ea80000300800 */
[----:B------:R-:W2:Y:S04]  /*10fb0*/  LDL.LU R17, [R1+0x114] ;  /* 0x0001140001117983 */ /* 0x000ea80000300800 */
[----:B------:R-:W3:Y:S04]  /*10fc0*/  LDL.LU R29, [R1+0xd44] ;  /* 0x000d4400011d7983 */ /* 0x000ee80000300800 */
[----:B------:R-:W4:Y:S04]  /*10fd0*/  LDL.LU R19, [R1+0x11c] ;  /* 0x00011c0001137983 */ /* 0x000f280000300800 */
[----:B----4-:R-:W-:Y:S04]  /*10fe0*/  STL.64 [R1+0xd18], R18 ;  /* 0x000d181201007387 */ /* 0x010fe80000100a00 */
[----:B--2---:R0:W-:Y:S04]  /*10ff0*/  STL.64 [R1+0xd10], R16 ;  /* 0x000d101001007387 */ /* 0x0041e80000100a00 */
[----:B0-----:R-:W2:Y:S04]  /*11000*/  LDL.LU R16, [R1+0x130] ;  /* 0x0001300001107983 */ /* 0x001ea80000300800 */
[----:B------:R-:W2:Y:S04]  /*11010*/  LDL.LU R17, [R1+0x134] ;  /* 0x0001340001117983 */ /* 0x000ea80000300800 */
[----:B------:R-:W2:Y:S01]  /*11020*/  LDL.LU R18, [R1+0x138] ;  /* 0x0001380001127983 */ /* 0x000ea20000300800 */
[----:B---3--:R-:W-:-:S03]  /*11030*/  IMAD.MOV.U32 R19, RZ, RZ, R29 ;  /* 0x000000ffff137224 */ /* 0x008fc600078e001d */
[----:B------:R-:W3:Y:S04]  /*11040*/  LDL.LU R29, [R1+0xd40] ;  /* 0x000d4000011d7983 */ /* 0x000ee80000300800 */
[----:B------:R-:W-:Y:S04]  /*11050*/  STL.64 [R1+0x70], R20 ;  /* 0x0000701401007387 */ /* 0x000fe80000100a00 */
[----:B------:R0:W-:Y:S04]  /*11060*/  STL.64 [R1+0x78], R22 ;  /* 0x0000781601007387 */ /* 0x0001e80000100a00 */
[----:B0-----:R-:W4:Y:S04]  /*11070*/  LDL.LU.64 R22, [R1+0xd38] ;  /* 0x000d380001167983 */ /* 0x001f280000300a00 */
[----:B------:R-:W4:Y:S02]  /*11080*/  LDL.LU.64 R20, [R1+0xd30] ;  /* 0x000d300001147983 */ /* 0x000f240000300a00 */
[----:B----4-:R-:W-:-:S15]  /*11090*/  HMMA.16816.F32 R20, R8, R4, R20 ;  /* 0x000000040814723c */ /* 0x010fde0000001814 */
[----:B------:R-:W-:-:S04]  /*110a0*/  NOP ;  /* 0x0000000000007918 */ /* 0x000fc80000000000 */
[----:B------:R-:W-:Y:S04]  /*110b0*/  STL.64 [R1+0x60], R20 ;  /* 0x0000601401007387 */ /* 0x000fe80000100a00 */
[----:B------:R0:W-:Y:S04]  /*110c0*/  STL.64 [R1+0x68], R22 ;  /* 0x0000681601007387 */ /* 0x0001e80000100a00 */
[----:B0-----:R-:W4:Y:S04]  /*110d0*/  LDL.LU.64 R22, [R1+0xd28] ;  /* 0x000d280001167983 */ /* 0x001f280000300a00 */
[----:B------:R-:W4:Y:S02]  /*110e0*/  LDL.LU.64 R20, [R1+0xd20] ;  /* 0x000d200001147983 */ /* 0x000f240000300a00 */
[----:B----4-:R-:W-:Y:S02]  /*110f0*/  HMMA.16816.F32 R8, R8, R2, R20 ;  /* 0x000000020808723c */ /* 0x010fe40000001814 */
[----:B------:R-:W4:Y:S04]  /*11100*/  LDL.LU R22, [R1+0x2c8] ;  /* 0x0002c80001167983 */ /* 0x000f280000300800 */
[----:B------:R-:W4:-:S13]  /*11110*/  LDL.LU R23, [R1+0x2c4] ;  /* 0x0002c40001177983 */ /* 0x000f1a0000300800 */
[----:B------:R3:W-:Y:S04]  /*11120*/  STL.64 [R1+0x20], R8 ;  /* 0x0000200801007387 */ /* 0x0007e80000100a00 */
[----:B------:R0:W-:Y:S01]  /*11130*/  STL.64 [R1+0x28], R10 ;  /* 0x0000280a01007387 */ /* 0x0001e20000100a00 */
[----:B---3--:R-:W-:Y:S02]  /*11140*/  IMAD R8, R29, 0x100, R24 ;  /* 0x000001001d087824 */ /* 0x008fe400078e0218 */
[----:B0-----:R-:W-:Y:S01]  /*11150*/  IMAD R10, R0, 0x100, R27 ;  /* 0x00000100000a7824 */ /* 0x001fe200078e021b */
[----:B------:R-:W3:Y:S04]  /*11160*/  LDL.LU R29, [R1+0x2e8] ;  /* 0x0002e800011d7983 */ /* 0x000ee80000300800 */
[----:B------:R-:W3:Y:S04]  /*11170*/  LDL.LU R28, [R1+0x2e4] ;  /* 0x0002e400011c7983 */ /* 0x000ee80000300800 */
[----:B------:R-:W5:Y:S01]  /*11180*/  LDL.LU R0, [R1+0x2d0] ;  /* 0x0002d00001007983 */ /* 0x000f620000300800 */
[----:B------:R-:W-:-:S03]  /*11190*/  IMAD R9, R26, 0x100, R25 ;  /* 0x000001001a097824 */ /* 0x000fc600078e0219 */
[----:B------:R-:W3:Y:S04]  /*111a0*/  LDL.LU R24, [R1+0x120] ;  /* 0x0001200001187983 */ /* 0x000ee80000300800 */
[----:B------:R-:W3:Y:S04]  /*111b0*/  LDL.LU R25, [R1+0x124] ;  /* 0x0001240001197983 */ /* 0x000ee80000300800 */
[----:B------:R-:W3:Y:S04]  /*111c0*/  LDL.LU R26, [R1+0x128] ;  /* 0x00012800011a7983 */ /* 0x000ee80000300800 */
[----:B------:R-:W3:Y:S01]  /*111d0*/  LDL.LU R27, [R1+0x12c] ;  /* 0x00012c00011b7983 */ /* 0x000ee20000300800 */
[----:B------:R-:W-:-:S02]  /*111e0*/  F2FP.F16.E5M2.UNPACK_B R8, R8 ;  /* 0x00000008ff08723e */ /* 0x000fc400020004ff */
[----:B------:R-:W-:Y:S02]  /*111f0*/  F2FP.F16.E5M2.UNPACK_B R9, R9 ;  /* 0x00000009ff09723e */ /* 0x000fe400020004ff */
[----:B------:R-:W-:Y:S01]  /*11200*/  F2FP.F16.E5M2.UNPACK_B R10, R10 ;  /* 0x0000000aff0a723e */ /* 0x000fe200020004ff */
[----:B----4-:R-:W-:-:S05]  /*11210*/  IMAD R11, R23, 0x100, R22 ;  /* 0x00000100170b7824 */ /* 0x010fca00078e0216 */
[----:B------:R-:W-:-:S07]  /*11220*/  F2FP.F16.E5M2.UNPACK_B R11, R11 ;  /* 0x0000000bff0b723e */ /* 0x000fce00020004ff */
[C---:B--2---:R-:W-:Y:S01]  /*11230*/  HMMA.16816.F32 R16, R8.reuse, R12, R16 ;  /* 0x0000000c0810723c */ /* 0x044fe20000001810 */
[----:B---3--:R-:W-:Y:S04]  /*11240*/  STL.64 [R1+0xce0], R26 ;  /* 0x000ce01a01007387 */ /* 0x008fe80000100a00 */
[----:B------:R0:W-:Y:S04]  /*11250*/  STL.64 [R1+0xcd8], R24 ;  /* 0x000cd81801007387 */ /* 0x0001e80000100a00 */
[----:B0-----:R-:W2:Y:S04]  /*11260*/  LDL.LU R24, [R1+0x140] ;  /* 0x0001400001187983 */ /* 0x001ea80000300800 */
[----:B------:R-:W2:Y:S04]  /*11270*/  LDL.LU R25, [R1+0x144] ;  /* 0x0001440001197983 */ /* 0x000ea80000300800 */
[----:B------:R-:W2:Y:S04]  /*11280*/  LDL.LU R26, [R1+0x148] ;  /* 0x00014800011a7983 */ /* 0x000ea80000300800 */
[----:B------:R-:W2:Y:S04]  /*11290*/  LDL.LU R27, [R1+0x14c] ;  /* 0x00014c00011b7983 */ /* 0x000ea80000300800 */
[----:B------:R-:W3:Y:S04]  /*112a0*/  LDL.LU R20, [R1+0x100] ;  /* 0x0001000001147983 */ /* 0x000ee80000300800 */
[----:B------:R-:W3:Y:S04]  /*112b0*/  LDL.LU R21, [R1+0x104] ;  /* 0x0001040001157983 */ /* 0x000ee80000300800 */
[----:B------:R-:W3:Y:S04]  /*112c0*/  LDL.LU R22, [R1+0x108] ;  /* 0x0001080001167983 */ /* 0x000ee80000300800 */
        /* <DEDUP_REMOVED lines=18> */
[----:B------:R-:W5:Y:S04]  /*113f0*/  LDL.LU R8, [R1+0x2cc] ;  /* 0x0002cc0001087983 */ /* 0x000f680000300800 */
[----:B------:R-:W4:-:S13]  /*11400*/  LDL.LU R9, [R1+0x2d8] ;  /* 0x0002d80001097983 */ /* 0x000f1a0000300800 */
[----:B------:R-:W-:Y:S04]  /*11410*/  STL.64 [R1+0x10], R16 ;  /* 0x0000101001007387 */ /* 0x000fe80000100a00 */
[----:B------:R0:W-:Y:S04]  /*11420*/  STL.64 [R1+0x18], R18 ;  /* 0x0000181201007387 */ /* 0x0001e80000100a00 */
[----:B------:R-:W4:Y:S04]  /*11430*/  LDL.LU R10, [R1+0x2d4] ;  /* 0x0002d400010a7983 */ /* 0x000f280000300800 */
[----:B------:R-:W2:Y:S04]  /*11440*/  LDL.LU R11, [R1+0x2e0] ;  /* 0x0002e000010b7983 */ /* 0x000ea80000300800 */
[----:B0-----:R-:W2:Y:S04]  /*11450*/  LDL.LU R19, [R1+0x2dc] ;  /* 0x0002dc0001137983 */ /* 0x001ea80000300800 */
[----:B------:R-:W3:Y:S04]  /*11460*/  LDL.LU R16, [R1+0x2ec] ;  /* 0x0002ec0001107983 */ /* 0x000ee80000300800 */
[----:B------:R-:W3:Y:S04]  /*11470*/  LDL.LU R17, [R1+0x2f4] ;  /* 0x0002f40001117983 */ /* 0x000ee80000300800 */
[----:B------:R-:W3:Y:S01]  /*11480*/  LDL.LU R18, [R1+0x2fc] ;  /* 0x0002fc0001127983 */ /* 0x000ee20000300800 */
[----:B-----5:R-:W-:-:S03]  /*11490*/  IMAD R8, R8, 0x100, R0 ;  /* 0x0000010008087824 */ /* 0x020fc600078e0200 */
[----:B------:R-:W5:Y:S02]  /*114a0*/  LDL.LU R0, [R1+0xce8] ;  /* 0x000ce80001007983 */ /* 0x000f640000300800 */
[----:B------:R-:W-:Y:S01]  /*114b0*/  F2FP.F16.E5M2.UNPACK_B R8, R8 ;  /* 0x00000008ff08723e */ /* 0x000fe200020004ff */
[----:B----4-:R-:W-:-:S05]  /*114c0*/  IMAD R9, R10, 0x100, R9 ;  /* 0x000001000a097824 */ /* 0x010fca00078e0209 */
[----:B------:R-:W-:Y:S01]  /*114d0*/  F2FP.F16.E5M2.UNPACK_B R9, R9 ;  /* 0x00000009ff09723e */ /* 0x000fe200020004ff */
[----:B--2---:R-:W-:Y:S02]  /*114e0*/  IMAD R10, R19, 0x100, R11 ;  /* 0x00000100130a7824 */ /* 0x004fe400078e020b */
[----:B------:R-:W-:-:S03]  /*114f0*/  IMAD R11, R28, 0x100, R29 ;  /* 0x000001001c0b7824 */ /* 0x000fc600078e021d */
[----:B------:R-:W-:Y:S02]  /*11500*/  F2FP.F16.E5M2.UNPACK_B R10, R10 ;  /* 0x0000000aff0a723e */ /* 0x000fe400020004ff */
[----:B------:R-:W-:-:S07]  /*11510*/  F2FP.F16.E5M2.UNPACK_B R11, R11 ;  /* 0x0000000bff0b723e */ /* 0x000fce00020004ff */
[----:B------:R-:W-:-:S15]  /*11520*/  HMMA.16816.F32 R24, R8, R12, R24 ;  /* 0x0000000c0818723c */ /* 0x000fde0000001818 */
[----:B------:R-:W-:-:S04]  /*11530*/  NOP ;  /* 0x0000000000007918 */ /* 0x000fc80000000000 */
[----:B------:R-:W-:Y:S04]  /*11540*/  STL.64 [R1], R24 ;  /* 0x0000001801007387 */ /* 0x000fe80000100a00 */
[----:B------:R0:W-:Y:S01]  /*11550*/  STL [R1+0x8], R26 ;  /* 0x0000081a01007387 */ /* 0x0001e20000100800 */
[----:B------:R-:W-:-:S03]  /*11560*/  IMAD.MOV.U32 R28, RZ, RZ, R27 ;  /* 0x000000ffff1c7224 */ /* 0x000fc600078e001b */
[----:B0-----:R-:W2:Y:S04]  /*11570*/  LDL.LU.64 R26, [R1+0xce0] ;  /* 0x000ce000011a7983 */ /* 0x001ea80000300a00 */
[----:B------:R-:W2:Y:S04]  /*11580*/  LDL.LU.64 R24, [R1+0xcd8] ;  /* 0x000cd80001187983 */ /* 0x000ea80000300a00 */
[----:B------:R-:W4:Y:S01]  /*11590*/  LDL.LU R12, [R1+0xa0] ;  /* 0x0000a000010c7983 */ /* 0x000f220000300800 */
[----:B---3--:R-:W-:Y:S01]  /*115a0*/  HMMA.16816.F32 R20, R8, R4, R20 ;  /* 0x000000040814723c */ /* 0x008fe20000001814 */
[----:B-----5:R-:W-:-:S02]  /*115b0*/  IMAD.MOV.U32 R13, RZ, RZ, R0 ;  /* 0x000000ffff0d7224 */ /* 0x020fc400078e0000 */
[----:B------:R-:W3:Y:S05]  /*115c0*/  LDL.LU R0, [R1+0xcd0] ;  /* 0x000cd00001007983 */ /* 0x000eea0000300800 */
[C---:B--2---:R-:W-:Y:S08]  /*115d0*/  HMMA.16816.F32 R24, R8.reuse, R6, R24 ;  /* 0x000000060818723c */ /* 0x044ff00000001818 */
[----:B----4-:R-:W-:Y:S01]  /*115e0*/  HMMA.16816.F32 R12, R8, R2, R12 ;  /* 0x00000002080c723c */ /* 0x010fe2000000180c */
[----:B------:R-:W2:Y:S04]  /*115f0*/  LDL.LU R6, [R1+0x2f8] ;  /* 0x0002f80001067983 */ /* 0x000ea80000300800 */
[----:B------:R-:W4:Y:S06]  /*11600*/  LDL.LU R7, [R1+0x300] ;  /* 0x0003000001077983 */ /* 0x000f2c0000300800 */
[----:B------:R0:W-:Y:S04]  /*11610*/  STL.64 [R1+0xc08], R26 ;  /* 0x000c081a01007387 */ /* 0x0001e80000100a00 */
[----:B0-----:R-:W5:Y:S04]  /*11620*/  LDL.LU R27, [R1+0x2f0] ;  /* 0x0002f000011b7983 */ /* 0x001f680000300800 */
[----:B------:R-:W-:Y:S04]  /*11630*/  STL.64 [R1+0xc00], R24 ;  /* 0x000c001801007387 */ /* 0x000fe80000100a00 */
[----:B------:R-:W-:Y:S04]  /*11640*/  STL [R1+0xc18], R21 ;  /* 0x000c181501007387 */ /* 0x000fe80000100800 */
[----:B------:R-:W-:Y:S04]  /*11650*/  STL [R1+0xc14], R22 ;  /* 0x000c141601007387 */ /* 0x000fe80000100800 */
[----:B------:R-:W-:Y:S04]  /*11660*/  STL [R1+0xc10], R23 ;  /* 0x000c101701007387 */ /* 0x000fe80000100800 */
[----:B------:R-:W2:Y:S04]  /*11670*/  LDL.LU R19, [R1+0x308] ;  /* 0x0003080001137983 */ /* 0x000ea80000300800 */
[----:B------:R-:W2:Y:S04]  /*11680*/  LDL.LU R29, [R1+0x304] ;  /* 0x00030400011d7983 */ /* 0x000ea80000300800 */
[----:B------:R-:W-:Y:S04]  /*11690*/  STL [R1+0xbf8], R15 ;  /* 0x000bf80f01007387 */ /* 0x000fe80000100800 */
[----:B------:R-:W-:Y:S04]  /*116a0*/  STL [R1+0xcb8], R14 ;  /* 0x000cb80e01007387 */ /* 0x000fe80000100800 */
[----:B------:R0:W-:Y:S04]  /*116b0*/  STL.64 [R1+0xcb0], R12 ;  /* 0x000cb00c01007387 */ /* 0x0001e80000100a00 */
[----:B0-----:R-:W2:Y:S04]  /*116c0*/  LDL.LU R12, [R1+0xd0] ;  /* 0x0000d000010c7983 */ /* 0x001ea80000300800 */
[----:B------:R-:W2:Y:S04]  /*116d0*/  LDL.LU R13, [R1+0xd4] ;  /* 0x0000d400010d7983 */ /* 0x000ea80000300800 */
[----:B------:R-:W2:Y:S04]  /*116e0*/  LDL.LU R14, [R1+0xd8] ;  /* 0x0000d800010e7983 */ /* 0x000ea80000300800 */
[----:B------:R-:W2:Y:S04]  /*116f0*/  LDL.LU R15, [R1+0xdc] ;  /* 0x0000dc00010f7983 */ /* 0x000ea80000300800 */
[----:B--2---:R-:W-:Y:S04]  /*11700*/  STL.64 [R1+0xcc8], R14 ;  /* 0x000cc80e01007387 */ /* 0x004fe80000100a00 */
[----:B------:R-:W-:Y:S04]  /*11710*/  STL.64 [R1+0xcc0], R12 ;  /* 0x000cc00c01007387 */ /* 0x000fe80000100a00 */
[----:B------:R-:W2:Y:S04]  /*11720*/  LDL.LU R11, [R1+0x310] ;  /* 0x00031000010b7983 */ /* 0x000ea80000300800 */
[----:B------:R-:W2:Y:S04]  /*11730*/  LDL.LU R23, [R1+0x30c] ;  /* 0x00030c0001177983 */ /* 0x000ea80000300800 */
[----:B------:R-:W2:Y:S04]  /*11740*/  LDL.LU R22, [R1+0x318] ;  /* 0x0003180001167983 */ /* 0x000ea80000300800 */
[----:B------:R-:W5:Y:S01]  /*11750*/  LDL.LU R21, [R1+0x314] ;  /* 0x0003140001157983 */ /* 0x000f620000300800 */
[----:B---3--:R-:W-:Y:S01]  /*11760*/  LOP3.LUT R0, R0, 0x40, RZ, 0x3c, !PT ;  /* 0x0000004000007812 */ /* 0x008fe200078e3cff */
[----:B------:R-:W-:-:S02]  /*11770*/  IMAD R17, R17, 0x100, R6 ;  /* 0x0000010011117824 */ /* 0x000fc400078e0206 */
[----:B----4-:R-:W-:Y:S02]  /*11780*/  IMAD R18, R18, 0x100, R7 ;  /* 0x0000010012127824 */ /* 0x010fe400078e0207 */
[----:B------:R-:W0:Y:S04]  /*11790*/  LDSM.16.M88.4 R4, [R0+UR4] ;  /* 0x000000040004783b */ /* 0x000e280008000200 */
[----:B------:R-:W1:Y:S04]  /*117a0*/  LDSM.16.M88.4 R12, [R0+UR4+0x800] ;  /* 0x00080004000c783b */ /* 0x000e680008000200 */
[----:B--2---:R-:W-:Y:S04]  /*117b0*/  STL.64 [R1+0xc98], R22 ;  /* 0x000c981601007387 */ /* 0x004fe80000100a00 */
[----:B-----5:R2:W-:Y:S04]  /*117c0*/  STL.64 [R1+0xc90], R20 ;  /* 0x000c901401007387 */ /* 0x0205e80000100a00 */
[----:B--2---:R-:W2:Y:S04]  /*117d0*/  LDL.LU R20, [R1+0xb0] ;  /* 0x0000b00001147983 */ /* 0x004ea80000300800 */
[----:B------:R-:W2:Y:S04]  /*117e0*/  LDL.LU R21, [R1+0xb4] ;  /* 0x0000b40001157983 */ /* 0x000ea80000300800 */
[----:B------:R-:W3:Y:S04]  /*117f0*/  LDL.LU R22, [R1+0xb8] ;  /* 0x0000b80001167983 */ /* 0x000ee80000300800 */
[----:B------:R-:W3:Y:S01]  /*11800*/  LDL.LU R23, [R1+0xbc] ;  /* 0x0000bc0001177983 */ /* 0x000ee20000300800 */
[----:B------:R-:W-:-:S02]  /*11810*/  IMAD R16, R16, 0x100, R27 ;  /* 0x0000010010107824 */ /* 0x000fc400078e021b */
[----:B------:R-:W-:Y:S02]  /*11820*/  IMAD R19, R29, 0x100, R19 ;  /* 0x000001001d137824 */ /* 0x000fe400078e0213 */
[----:B0-----:R-:W-:Y:S02]  /*11830*/  IMAD.MOV.U32 R2, RZ, RZ, R4 ;  /* 0x000000ffff027224 */ /* 0x001fe400078e0004 */
[----:B------:R-:W-:Y:S02]  /*11840*/  IMAD.MOV.U32 R3, RZ, RZ, R5 ;  /* 0x000000ffff037224 */ /* 0x000fe400078e0005 */
[----:B-1----:R-:W-:Y:S01]  /*11850*/  IMAD.MOV.U32 R29, RZ, RZ, R14 ;  /* 0x000000ffff1d7224 */ /* 0x002fe200078e000e */
[----:B---3--:R-:W-:Y:S04]  /*11860*/  STL.64 [R1+0xca8], R22 ;  /* 0x000ca81601007387 */ /* 0x008fe80000100a00 */
[----:B--2---:R0:W-:Y:S04]  /*11870*/  STL.64 [R1+0xca0], R20 ;  /* 0x000ca01401007387 */ /* 0x0041e80000100a00 */
[----:B0-----:R-:W2:Y:S04]  /*11880*/  LDL.LU R20, [R1+0xc0] ;  /* 0x0000c00001147983 */ /* 0x001ea80000300800 */
[----:B------:R-:W2:Y:S04]  /*11890*/  LDL.LU R21, [R1+0xc4] ;  /* 0x0000c40001157983 */ /* 0x000ea80000300800 */
[----:B------:R-:W2:Y:S04]  /*118a0*/  LDL.LU R22, [R1+0xc8] ;  /* 0x0000c80001167983 */ /* 0x000ea80000300800 */
[----:B------:R-:W2:Y:S04]  /*118b0*/  LDL.LU R23, [R1+0xcc] ;  /* 0x0000cc0001177983 */ /* 0x000ea80000300800 */
[----:B------:R-:W3:Y:S04]  /*118c0*/  LDL.LU R24, [R1+0x320] ;  /* 0x0003200001187983 */ /* 0x000ee80000300800 */
[----:B------:R-:W3:Y:S04]  /*118d0*/  LDL.LU R25, [R1+0x31c] ;  /* 0x00031c0001197983 */ /* 0x000ee80000300800 */
[----:B------:R-:W4:Y:S04]  /*118e0*/  LDL.LU R26, [R1+0x328] ;  /* 0x00032800011a7983 */ /* 0x000f280000300800 */
[----:B------:R-:W4:Y:S04]  /*118f0*/  LDL.LU R27, [R1+0x324] ;  /* 0x00032400011b7983 */ /* 0x000f280000300800 */
[----:B------:R0:W-:Y:S04]  /*11900*/  STL.64 [R1+0x150], R4 ;  /* 0x0001500401007387 */ /* 0x0001e80000100a00 */
[----:B------:R-:W-:Y:S04]  /*11910*/  STL.64 [R1+0x158], R6 ;  /* 0x0001580601007387 */ /* 0x000fe80000100a00 */
[----:B------:R-:W-:Y:S04]  /*11920*/  STL.64 [R1+0x160], R12 ;  /* 0x0001600c01007387 */ /* 0x000fe80000100a00 */
[----:B------:R-:W-:Y:S01]  /*11930*/  STL.64 [R1+0x168], R14 ;  /* 0x0001680e01007387 */ /* 0x000fe20000100a00 */
[----:B0-----:R-:W-:-:S02]  /*11940*/  IMAD.MOV.U32 R4, RZ, RZ, R12 ;  /* 0x000000ffff047224 */ /* 0x001fc400078e000c */
[----:B------:R-:W-:Y:S02]  /*11950*/  IMAD.MOV.U32 R5, RZ, RZ, R13 ;  /* 0x000000ffff057224 */ /* 0x000fe400078e000d */
[----:B------:R-:W0:Y:S04]  /*11960*/  LDSM.16.M88.4 R12, [R0+UR4+0x1000] ;  /* 0x00100004000c783b */ /* 0x000e280008000200 */
[----:B------:R1:W-:Y:S04]  /*11970*/  STL [R1+0xb08], R29 ;  /* 0x000b081d01007387 */ /* 0x0003e80000100800 */
[----:B0-----:R-:W-:Y:S01]  /*11980*/  STL [R1+0x184], R13 ;  /* 0x0001840d01007387 */ /* 0x001fe20000100800 */
[----:B------:R-:W-:-:S03]  /*11990*/  IMAD.MOV.U32 R7, RZ, RZ, R13 ;  /* 0x000000ffff077224 */ /* 0x000fc600078e000d */
[----:B------:R-:W-:Y:S01]  /*119a0*/  STL.64 [R1+0x188], R14 ;  /* 0x0001880e01007387 */ /* 0x000fe20000100a00 */
[----:B-1----:R-:W-:-:S03]  /*119b0*/  IMAD.MOV.U32 R29, RZ, RZ, R12 ;  /* 0x000000ffff1d7224 */ /* 0x002fc600078e000c */
[----:B------:R-:W0:Y:S04]  /*119c0*/  LDSM.16.M88.4 R12, [R0+UR4+0x1800] ;  /* 0x00180004000c783b */ /* 0x000e280008000200 */
[----:B0-----:R-:W-:Y:S04]  /*119d0*/  STL.64 [R1+0x170], R12 ;  /* 0x0001700c01007387 */ /* 0x001fe80000100a00 */
[----:B------:R0:W-:Y:S01]  /*119e0*/  STL.64 [R1+0x178], R14 ;  /* 0x0001780e01007387 */ /* 0x0001e20000100a00 */
[----:B------:R-:W-:Y:S02]  /*119f0*/  IMAD.MOV.U32 R8, RZ, RZ, R12 ;  /* 0x000000ffff087224 */ /* 0x000fe400078e000c */
[----:B------:R-:W-:Y:S01]  /*11a00*/  IMAD.MOV.U32 R0, RZ, RZ, R13 ;  /* 0x000000ffff007224 */ /* 0x000fe200078e000d */
[----:B0-----:R-:W5:Y:S04]  /*11a10*/  LDL.LU.64 R14, [R1+0xcc8] ;  /* 0x000cc800010e7983 */ /* 0x001f680000300a00 */
[----:B------:R-:W5:Y:S01]  /*11a20*/  LDL.LU.64 R12, [R1+0xcc0] ;  /* 0x000cc000010c7983 */ /* 0x000f620000300a00 */
[----:B------:R-:W-:-:S02]  /*11a30*/  F2FP.F16.E5M2.UNPACK_B R16, R16 ;  /* 0x00000010ff10723e */ /* 0x000fc400020004ff */
[----:B------:R-:W-:Y:S02]  /*11a40*/  F2FP.F16.E5M2.UNPACK_B R17, R17 ;  /* 0x00000011ff11723e */ /* 0x000fe400020004ff */
[----:B------:R-:W-:Y:S02]  /*11a50*/  F2FP.F16.E5M2.UNPACK_B R18, R18 ;  /* 0x00000012ff12723e */ /* 0x000fe400020004ff */
[----:B------:R-:W-:Y:S02]  /*11a60*/  F2FP.F16.E5M2.UNPACK_B R19, R19 ;  /* 0x00000013ff13723e */ /* 0x000fe400020004ff */
[----:B------:R-:W-:Y:S02]  /*11a70*/  F2FP.F16.E5M2.UNPACK_B R2, R2 ;  /* 0x00000002ff02723e */ /* 0x000fe400020004ff */
[----:B------:R-:W-:-:S07]  /*11a80*/  F2FP.F16.E5M2.UNPACK_B R3, R3 ;  /* 0x00000003ff03723e */ /* 0x000fce00020004ff */
[----:B-----5:R-:W-:-:S15]  /*11a90*/  HMMA.16816.F32 R12, R16, R2, R12 ;  /* 0x00000002100c723c */ /* 0x020fde000000180c */
[----:B------:R-:W-:-:S04]  /*11aa0*/  NOP ;  /* 0x0000000000007918 */ /* 0x000fc80000000000 */
[----:B------:R-:W-:Y:S04]  /*11ab0*/  STL [R1+0xd4], R13 ;  /* 0x0000d40d01007387 */ /* 0x000fe80000100800 */
[----:B------:R0:W-:Y:S02]  /*11ac0*/  STL.64 [R1+0xd8], R14 ;  /* 0x0000d80e01007387 */ /* 0x0001e40000100a00 */
[----:B0-----:R-:W-:Y:S02]  /*11ad0*/  IMAD.MOV.U32 R15, RZ, RZ, R12 ;  /* 0x000000ffff0f7224 */ /* 0x001fe400078e000c */
[----:B------:R-:W5:Y:S04]  /*11ae0*/  LDL.LU R14, [R1+0xcb8] ;  /* 0x000cb800010e7983 */ /* 0x000f680000300800 */
[----:B------:R-:W3:Y:S01]  /*11af0*/  LDL.LU.64 R12, [R1+0xcb0] ;  /* 0x000cb000010c7983 */ /* 0x000ee20000300a00 */
[----:B------:R-:W-:-:S02]  /*11b00*/  F2FP.F16.E5M2.UNPACK_B R4, R4 ;  /* 0x00000004ff04723e */ /* 0x000fc400020004ff */
[----:B------:R-:W-:-:S07]  /*11b10*/  F2FP.F16.E5M2.UNPACK_B R5, R5 ;  /* 0x00000005ff05723e */ /* 0x000fce00020004ff */
[----:B--2---:R-:W-:Y:S01]  /*11b20*/  HMMA.16816.F32 R20, R16, R4, R20 ;  /* 0x000000041014723c */ /* 0x004fe20000001814 */
[----:B-----5:R-:W-:Y:S04]  /*11b30*/  STL.64 [R1+0xc28], R14 ;  /* 0x000c280e01007387 */ /* 0x020fe80000100a00 */
[----:B---3--:R0:W-:Y:S04]  /*11b40*/  STL.64 [R1+0xc20], R12 ;  /* 0x000c200c01007387 */ /* 0x0081e80000100a00 */
[----:B0-----:R-:W2:Y:S04]  /*11b50*/  LDL.LU R12, [R1+0x90] ;  /* 0x00009000010c7983 */ /* 0x001ea80000300800 */
[----:B------:R-:W2:Y:S04]  /*11b60*/  LDL.LU R13, [R1+0x94] ;  /* 0x00009400010d7983 */ /* 0x000ea80000300800 */
[----:B------:R-:W2:Y:S04]  /*11b70*/  LDL.LU R14, [R1+0x98] ;  /* 0x00009800010e7983 */ /* 0x000ea80000300800 */
[----:B------:R-:W2:Y:S04]  /*11b80*/  LDL.LU R15, [R1+0x9c] ;  /* 0x00009c00010f7983 */ /* 0x000ea80000300800 */
[----:B------:R-:W-:Y:S04]  /*11b90*/  STL.64 [R1+0xe0], R20 ;  /* 0x0000e01401007387 */ /* 0x000fe80000100a00 */
[----:B------:R0:W-:Y:S04]  /*11ba0*/  STL.64 [R1+0xe8], R22 ;  /* 0x0000e81601007387 */ /* 0x0001e80000100a00 */
[----:B0-----:R-:W3:Y:S04]  /*11bb0*/  LDL.LU.64 R22, [R1+0xca8] ;  /* 0x000ca80001167983 */ /* 0x001ee80000300a00 */
[----:B------:R-:W3:Y:S01]  /*11bc0*/  LDL.LU.64 R20, [R1+0xca0] ;  /* 0x000ca00001147983 */ /* 0x000ee20000300a00 */
[----:B------:R-:W-:-:S02]  /*11bd0*/  F2FP.F16.E5M2.UNPACK_B R6, R29 ;  /* 0x0000001dff06723e */ /* 0x000fc400020004ff */
[----:B------:R-:W-:Y:S02]  /*11be0*/  F2FP.F16.E5M2.UNPACK_B R7, R7 ;  /* 0x00000007ff07723e */ /* 0x000fe400020004ff */
[----:B------:R-:W-:Y:S02]  /*11bf0*/  F2FP.F16.E5M2.UNPACK_B R8, R8 ;  /* 0x00000008ff08723e */ /* 0x000fe400020004ff */
[----:B------:R-:W-:-:S07]  /*11c00*/  F2FP.F16.E5M2.UNPACK_B R9, R0 ;  /* 0x00000000ff09723e */ /* 0x000fce00020004ff */
[C---:B--2---:R-:W-:Y:S08]  /*11c10*/  HMMA.16816.F32 R12, R16.reuse, R8, R12 ;  /* 0x00000008100c723c */ /* 0x044ff0000000180c */
[----:B---3--:R-:W-:-:S15]  /*11c20*/  HMMA.16816.F32 R20, R16, R6, R20 ;  /* 0x000000061014723c */ /* 0x008fde0000001814 */
[----:B------:R-:W-:-:S04]  /*11c30*/  NOP ;  /* 0x0000000000007918 */ /* 0x000fc80000000000 */
[----:B------:R-:W-:Y:S04]  /*11c40*/  STL.64 [R1+0xf0], R20 ;  /* 0x0000f01401007387 */ /* 0x000fe80000100a00 */
[----:B------:R0:W-:Y:S04]  /*11c50*/  STL.64 [R1+0xf8], R22 ;  /* 0x0000f81601007387 */ /* 0x0001e80000100a00 */
[----:B0-----:R-:W2:Y:S04]  /*11c60*/  LDL.LU.64 R22, [R1+0xc98] ;  /* 0x000c980001167983 */ /* 0x001ea80000300a00 */
[----:B------:R-:W3:Y:S04]  /*11c70*/  LDL.LU.64 R20, [R1+0xc90] ;  /* 0x000c900001147983 */ /* 0x000ee80000300a00 */
[----:B------:R0:W-:Y:S04]  /*11c80*/  STL.64 [R1+0xb0], R12 ;  /* 0x0000b00c01007387 */ /* 0x0001e80000100a00 */
[----:B------:R1:W-:Y:S04]  /*11c90*/  STL.64 [R1+0xb8], R14 ;  /* 0x0000b80e01007387 */ /* 0x0003e80000100a00 */
[----:B0-----:R-:W5:Y:S04]  /*11ca0*/  LDL.LU R12, [R1+0x10] ;  /* 0x00001000010c7983 */ /* 0x001f680000300800 */
[----:B------:R-:W5:Y:S04]  /*11cb0*/  LDL.LU R13, [R1+0x14] ;  /* 0x00001400010d7983 */ /* 0x000f680000300800 */
[----:B-1----:R-:W3:Y:S04]  /*11cc0*/  LDL.LU R14, [R1+0x18] ;  /* 0x00001800010e7983 */ /* 0x002ee80000300800 */
[----:B------:R-:W3:Y:S01]  /*11cd0*/  LDL.LU R15, [R1+0x1c] ;  /* 0x00001c00010f7983 */ /* 0x000ee20000300800 */
[----:B------:R-:W-:-:S02]  /*11ce0*/  IMAD R18, R25, 0x100, R24 ;  /* 0x0000010019127824 */ /* 0x000fc400078e0218 */
[----:B----4-:R-:W-:Y:S02]  /*11cf0*/  IMAD R19, R27, 0x100, R26 ;  /* 0x000001001b137824 */ /* 0x010fe400078e021a */
[----:B--2---:R-:W-:Y:S01]  /*11d00*/  IMAD R16, R23, 0x100, R11 ;  /* 0x0000010017107824 */ /* 0x004fe200078e020b */
[----:B---3--:R-:W-:Y:S04]  /*11d10*/  STL.64 [R1+0xc38], R14 ;  /* 0x000c380e01007387 */ /* 0x008fe80000100a00 */
[----:B-----5:R0:W-:Y:S04]  /*11d20*/  STL.64 [R1+0xc30], R12 ;  /* 0x000c300c01007387 */ /* 0x0201e80000100a00 */
[----:B0-----:R-:W2:Y:S04]  /*11d30*/  LDL.LU R12, [R1+0x30] ;  /* 0x00003000010c7983 */ /* 0x001ea80000300800 */
[----:B------:R-:W2:Y:S04]  /*11d40*/  LDL.LU R13, [R1+0x34] ;  /* 0x00003400010d7983 */ /* 0x000ea80000300800 */
[----:B------:R-:W3:Y:S04]  /*11d50*/  LDL.LU R14, [R1+0x38] ;  /* 0x00003800010e7983 */ /* 0x000ee80000300800 */
[----:B------:R-:W3:Y:S04]  /*11d60*/  LDL.LU R15, [R1+0x3c] ;  /* 0x00003c00010f7983 */ /* 0x000ee80000300800 */
[----:B------:R-:W4:Y:S04]  /*11d70*/  LDL.LU R24, [R1+0x80] ;  /* 0x0000800001187983 */ /* 0x000f280000300800 */
[----:B------:R-:W4:Y:S04]  /*11d80*/  LDL.LU R25, [R1+0x84] ;  /* 0x0000840001197983 */ /* 0x000f280000300800 */
[----:B------:R-:W4:Y:S04]  /*11d90*/  LDL.LU R26, [R1+0x88] ;  /* 0x00008800011a7983 */ /* 0x000f280000300800 */
[----:B------:R-:W4:Y:S04]  /*11da0*/  LDL.LU R27, [R1+0x8c] ;  /* 0x00008c00011b7983 */ /* 0x000f280000300800 */
[----:B------:R-:W5:Y:S04]  /*11db0*/  LDL.LU R0, [R1+0x33c] ;  /* 0x00033c0001007983 */ /* 0x000f680000300800 */
[----:B------:R-:W2:Y:S04]  /*11dc0*/  LDL.LU R10, [R1+0x348] ;  /* 0x00034800010a7983 */ /* 0x000ea80000300800 */
[----:B------:R-:W2:Y:S04]  /*11dd0*/  LDL.LU R11, [R1+0x344] ;  /* 0x00034400010b7983 */ /* 0x000ea80000300800 */
[----:B--2---:R-:W-:Y:S04]  /*11de0*/  STL.64 [R1+0xc78], R10 ;  /* 0x000c780a01007387 */ /* 0x004fe80000100a00 */
[----:B------:R0:W-:Y:S04]  /*11df0*/  STL.64 [R1+0xc70], R8 ;  /* 0x000c700801007387 */ /* 0x0001e80000100a00 */
        /* <DEDUP_REMOVED lines=10> */
[----:B---3--:R-:W-:Y:S04]  /*11ea0*/  STL.64 [R1+0xc48], R14 ;  /* 0x000c480e01007387 */ /* 0x008fe80000100a00 */
[----:B------:R0:W-:Y:S04]  /*11eb0*/  STL.64 [R1+0xc40], R12 ;  /* 0x000c400c01007387 */ /* 0x0001e80000100a00 */
[----:B0-----:R-:W3:Y:S04]  /*11ec0*/  LDL.LU R12, [R1+0x40] ;  /* 0x00004000010c7983 */ /* 0x001ee80000300800 */
[----:B------:R-:W3:Y:S04]  /*11ed0*/  LDL.LU R13, [R1+0x44] ;  /* 0x00004400010d7983 */ /* 0x000ee80000300800 */
[----:B------:R-:W2:Y:S04]  /*11ee0*/  LDL.LU R14, [R1+0x48] ;  /* 0x00004800010e7983 */ /* 0x000ea80000300800 */
[----:B------:R-:W2:Y:S01]  /*11ef0*/  LDL.LU R15, [R1+0x4c] ;  /* 0x00004c00010f7983 */ /* 0x000ea20000300800 */
[----:B------:R-:W-:Y:S01]  /*11f00*/  IMAD R17, R21, 0x100, R22 ;  /* 0x0000010015117824 */ /* 0x000fe200078e0216 */
[----:B------:R-:W-:-:S02]  /*11f10*/  F2FP.F16.E5M2.UNPACK_B R16, R16 ;  /* 0x00000010ff10723e */ /* 0x000fc400020004ff */
[----:B------:R-:W-:Y:S02]  /*11f20*/  F2FP.F16.E5M2.UNPACK_B R18, R18 ;  /* 0x00000012ff12723e */ /* 0x000fe400020004ff */
[----:B------:R-:W-:Y:S02]  /*11f30*/  F2FP.F16.E5M2.UNPACK_B R19, R19 ;  /* 0x00000013ff13723e */ /* 0x000fe400020004ff */
[----:B------:R-:W-:Y:S01]  /*11f40*/  F2FP.F16.E5M2.UNPACK_B R17, R17 ;  /* 0x00000011ff11723e */ /* 0x000fe200020004ff */
[----:B--2---:R-:W-:Y:S04]  /*11f50*/  STL.64 [R1+0xc58], R14 ;  /* 0x000c580e01007387 */ /* 0x004fe80000100a00 */
[----:B---3--:R0:W-:Y:S04]  /*11f60*/  STL.64 [R1+0xc50], R12 ;  /* 0x000c500c01007387 */ /* 0x0081e80000100a00 */
[----:B0-----:R-:W2:Y:S04]  /*11f70*/  LDL.LU R12, [R1+0x50] ;  /* 0x00005000010c7983 */ /* 0x001ea80000300800 */
[----:B------:R-:W2:Y:S04]  /*11f80*/  LDL.LU R13, [R1+0x54] ;  /* 0x00005400010d7983 */ /* 0x000ea80000300800 */
[----:B------:R-:W3:Y:S04]  /*11f90*/  LDL.LU R14, [R1+0x58] ;  /* 0x00005800010e7983 */ /* 0x000ee80000300800 */
[----:B------:R-:W3:Y:S01]  /*11fa0*/  LDL.LU R15, [R1+0x5c] ;  /* 0x00005c00010f7983 */ /* 0x000ee20000300800 */
[C---:B----4-:R-:W-:Y:S08]  /*11fb0*/  HMMA.16816.F32 R24, R16.reuse, R2, R24 ;  /* 0x000000021018723c */ /* 0x050ff00000001818 */
[C---:B------:R-:W-:Y:S01]  /*11fc0*/  HMMA.16816.F32 R8, R16.reuse, R4, R8 ;  /* 0x000000041008723c */ /* 0x040fe20000001808 */
[----:B---3--:R-:W-:Y:S04]  /*11fd0*/  STL.64 [R1+0xc68], R14 ;  /* 0x000c680e01007387 */ /* 0x008fe80000100a00 */
[----:B--2---:R0:W-:Y:S04]  /*11fe0*/  STL.64 [R1+0xc60], R12 ;  /* 0x000c600c01007387 */ /* 0x0041e80000100a00 */
[----:B0-----:R-:W2:Y:S04]  /*11ff0*/  LDL.LU R12, [R1+0x20] ;  /* 0x00002000010c7983 */ /* 0x001ea80000300800 */
[----:B------:R-:W2:Y:S04]  /*12000*/  LDL.LU R13, [R1+0x24] ;  /* 0x00002400010d7983 */ /* 0x000ea80000300800 */
[----:B------:R-:W2:Y:S04]  /*12010*/  LDL.LU R14, [R1+0x28] ;  /* 0x00002800010e7983 */ /* 0x000ea80000300800 */
[----:B------:R-:W2:Y:S04]  /*12020*/  LDL.LU R15, [R1+0x2c] ;  /* 0x00002c00010f7983 */ /* 0x000ea80000300800 */
[----:B------:R-:W3:Y:S04]  /*12030*/  LDL.LU R21, [R1+0x350] ;  /* 0x0003500001157983 */ /* 0x000ee80000300800 */
[----:B------:R-:W4:Y:S04]  /*12040*/  LDL.LU R22, [R1+0x358] ;  /* 0x0003580001167983 */ /* 0x000f280000300800 */
[----:B------:R0:W-:Y:S04]  /*12050*/  STL.64 [R1+0xc0], R24 ;  /* 0x0000c01801007387 */ /* 0x0001e80000100a00 */
[----:B------:R1:W-:Y:S04]  /*12060*/  STL.64 [R1+0xc8], R26 ;  /* 0x0000c81a01007387 */ /* 0x0003e80000100a00 */
[----:B------:R-:W2:Y:S04]  /*12070*/  LDL.LU R23, [R1+0x360] ;  /* 0x0003600001177983 */ /* 0x000ea80000300800 */
[----:B0-----:R-:W2:Y:S04]  /*12080*/  LDL.LU R24, [R1] ;  /* 0x0000000001187983 */ /* 0x001ea80000300800 */
[----:B------:R-:W2:Y:S04]  /*12090*/  LDL.LU R25, [R1+0x4] ;  /* 0x0000040001197983 */ /* 0x000ea80000300800 */
[----:B-1----:R-:W2:Y:S04]  /*120a0*/  LDL.LU R26, [R1+0x8] ;  /* 0x00000800011a7983 */ /* 0x002ea80000300800 */
[----:B------:R-:W-:Y:S04]  /*120b0*/  STL.64 [R1+0xa0], R8 ;  /* 0x0000a00801007387 */ /* 0x000fe80000100a00 */
[----:B------:R0:W-:Y:S04]  /*120c0*/  STL.64 [R1+0xa8], R10 ;  /* 0x0000a80a01007387 */ /* 0x0001e80000100a00 */
[----:B0-----:R-:W2:Y:S04]  /*120d0*/  LDL.LU.64 R10, [R1+0xc88] ;  /* 0x000c8800010a7983 */ /* 0x001ea80000300a00 */
[----:B------:R-:W2:Y:S01]  /*120e0*/  LDL.LU.64 R8, [R1+0xc80] ;  /* 0x000c800001087983 */ /* 0x000ea20000300a00 */
[----:B------:R-:W-:Y:S01]  /*120f0*/  IMAD.MOV.U32 R27, RZ, RZ, R28 ;  /* 0x000000ffff1b7224 */ /* 0x000fe200078e001c */
[----:B--2---:R-:W-:-:S15]  /*12100*/  HMMA.16816.F32 R8, R16, R6, R8 ;  /* 0x000000061008723c */ /* 0x004fde0000001808 */
[----:B------:R-:W-:-:S04]  /*12110*/  NOP ;  /* 0x0000000000007918 */ /* 0x000fc80000000000 */
[----:B------:R-:W-:Y:S04]  /*12120*/  STL.64 [R1+0x90], R8 ;  /* 0x0000900801007387 */ /* 0x000fe80000100a00 */
[----:B------:R0:W-:Y:S01]  /*12130*/  STL [R1+0x98], R10 ;  /* 0x0000980a01007387 */ /* 0x0001e20000100800 */
[----:B------:R-:W-:-:S03]  /*12140*/  IMAD.MOV.U32 R28, RZ, RZ, R11 ;  /* 0x000000ffff1c7224 */ /* 0x000fc600078e000b */
[----:B0-----:R-:W2:Y:S04]  /*12150*/  LDL.LU.64 R10, [R1+0xc78] ;  /* 0x000c7800010a7983 */ /* 0x001ea80000300a00 */
[----:B------:R-:W2:Y:S04]  /*12160*/  LDL.LU.64 R8, [R1+0xc70] ;  /* 0x000c700001087983 */ /* 0x000ea80000300a00 */
[----:B------:R0:W-:Y:S04]  /*12170*/  STL [R1+0xbd0], R28 ;  /* 0x000bd01c01007387 */ /* 0x0001e80000100800 */
[----:B0-----:R-:W5:Y:S01]  /*12180*/  LDL.LU R28, [R1+0x340] ;  /* 0x00034000011c7983 */ /* 0x001f620000300800 */
[----:B--2---:R-:W-:Y:S03]  /*12190*/  HMMA.16816.F32 R16, R16, R8, R12 ;  /* 0x000000081010723c */ /* 0x004fe6000000180c */
[----:B------:R-:W2:Y:S04]  /*121a0*/  LDL.LU.64 R14, [R1+0xc68] ;  /* 0x000c6800010e7983 */ /* 0x000ea80000300a00 */
[----:B------:R-:W2:-:S12]  /*121b0*/  LDL.LU.64 R12, [R1+0xc60] ;  /* 0x000c6000010c7983 */ /* 0x000e980000300a00 */
[----:B------:R0:W-:Y:S04]  /*121c0*/  STL.64 [R1+0x80], R16 ;  /* 0x0000801001007387 */ /* 0x0001e80000100a00 */
[----:B------:R1:W-:Y:S04]  /*121d0*/  STL.64 [R1+0x88], R18 ;  /* 0x0000881201007387 */ /* 0x0003e80000100a00 */
[----:B0-----:R-:W2:Y:S04]  /*121e0*/  LDL.LU R16, [R1+0x330] ;  /* 0x0003300001107983 */ /* 0x001ea80000300800 */
[----:B------:R-:W2:Y:S04]  /*121f0*/  LDL.LU R17, [R1+0x32c] ;  /* 0x00032c0001117983 */ /* 0x000ea80000300800 */
[----:B-1----:R-:W3:Y:S04]  /*12200*/  LDL.LU R18, [R1+0x338] ;  /* 0x0003380001127983 */ /* 0x002ee80000300800 */
[----:B------:R-:W3:Y:S01]  /*12210*/  LDL.LU R19, [R1+0x334] ;  /* 0x0003340001137983 */ /* 0x000ee20000300800 */
[----:B--2---:R-:W-:-:S02]  /*12220*/  IMAD R16, R17, 0x100, R16 ;  /* 0x0000010011107824 */ /* 0x004fc400078e0210 */
[----:B---3--:R-:W-:Y:S02]  /*12230*/  IMAD R17, R19, 0x100, R18 ;  /* 0x0000010013117824 */ /* 0x008fe400078e0212 */
[----:B-----5:R-:W-:Y:S02]  /*12240*/  IMAD R18, R0, 0x100, R28 ;  /* 0x0000010000127824 */ /* 0x020fe400078e021c */
[----:B------:R-:W-:Y:S01]  /*12250*/  IMAD R19, R11, 0x100, R10 ;  /* 0x000001000b137824 */ /* 0x000fe200078e020a */
[----:B------:R-:W-:Y:S01]  /*12260*/  F2FP.F16.E5M2.UNPACK_B R16, R16 ;  /* 0x00000010ff10723e */ /* 0x000fe200020004ff */
[----:B------:R-:W2:Y:S01]  /*12270*/  LDL.LU R0, [R1+0x36c] ;  /* 0x00036c0001007983 */ /* 0x000ea20000300800 */
[----:B------:R-:W-:Y:S02]  /*12280*/  F2FP.F16.E5M2.UNPACK_B R17, R17 ;  /* 0x00000011ff11723e */ /* 0x000fe400020004ff */
[----:B------:R-:W-:Y:S02]  /*12290*/  F2FP.F16.E5M2.UNPACK_B R18, R18 ;  /* 0x00000012ff12723e */ /* 0x000fe400020004ff */
[----:B------:R-:W-:Y:S01]  /*122a0*/  F2FP.F16.E5M2.UNPACK_B R19, R19 ;  /* 0x00000013ff13723e */ /* 0x000fe200020004ff */
[----:B------:R-:W3:Y:S04]  /*122b0*/  LDL.LU R10, [R1+0x380] ;  /* 0x00038000010a7983 */ /* 0x000ee80000300800 */
[----:B------:R-:W5:Y:S02]  /*122c0*/  LDL.LU R11, [R1+0x388] ;  /* 0x00038800010b7983 */ /* 0x000f640000300800 */
[----:B------:R-:W-:-:S15]  /*122d0*/  HMMA.16816.F32 R12, R16, R2, R12 ;  /* 0x00000002100c723c */ /* 0x000fde000000180c */
[----:B------:R-:W-:-:S04]  /*122e0*/  NOP ;  /* 0x0000000000007918 */ /* 0x000fc80000000000 */
[----:B------:R-:W-:Y:S04]  /*122f0*/  STL.64 [R1+0x70], R12 ;  /* 0x0000700c01007387 */ /* 0x000fe80000100a00 */
[----:B------:R0:W-:Y:S04]  /*12300*/  STL.64 [R1+0x78], R14 ;  /* 0x0000780e01007387 */ /* 0x0001e80000100a00 */
[----:B0-----:R-:W2:Y:S04]  /*12310*/  LDL.LU.64 R14, [R1+0xc58] ;  /* 0x000c5800010e7983 */ /* 0x001ea80000300a00 */
        /* <DEDUP_REMOVED lines=15> */
[----:B0-----:R-:W3:Y:S01]  /*12410*/  LDL.LU R28, [R1+0x364] ;  /* 0x00036400011c7983 */ /* 0x001ee20000300800 */
[----:B--2---:R-:W-:Y:S03]  /*12420*/  HMMA.16816.F32 R16, R16, R8, R12 ;  /* 0x000000081010723c */ /* 0x004fe6000000180c */
[----:B------:R-:W2:Y:S04]  /*12430*/  LDL.LU.64 R14, [R1+0xc28] ;  /* 0x000c2800010e7983 */ /* 0x000ea80000300a00 */
[----:B------:R-:W2:-:S12]  /*12440*/  LDL.LU.64 R12, [R1+0xc20] ;  /* 0x000c2000010c7983 */ /* 0x000e980000300a00 */
[----:B------:R0:W-:Y:S04]  /*12450*/  STL.64 [R1+0x40], R16 ;  /* 0x0000401001007387 */ /* 0x0001e80000100a00 */
[----:B------:R1:W-:Y:S04]  /*12460*/  STL.64 [R1+0x48], R18 ;  /* 0x0000481201007387 */ /* 0x0003e80000100a00 */
[----:B0-----:R-:W2:Y:S04]  /*12470*/  LDL.LU R16, [R1+0x34c] ;  /* 0x00034c0001107983 */ /* 0x001ea80000300800 */
[----:B------:R-:W4:Y:S04]  /*12480*/  LDL.LU R17, [R1+0x354] ;  /* 0x0003540001117983 */ /* 0x000f280000300800 */
[----:B-1----:R-:W3:Y:S04]  /*12490*/  LDL.LU R18, [R1+0x35c] ;  /* 0x00035c0001127983 */ /* 0x002ee80000300800 */
[----:B------:R-:W5:Y:S01]  /*124a0*/  LDL.LU R19, [R1+0x368] ;  /* 0x0003680001137983 */ /* 0x000f620000300800 */
[----:B--2---:R-:W-:-:S02]  /*124b0*/  IMAD R16, R16, 0x100, R21 ;  /* 0x0000010010107824 */ /* 0x004fc400078e0215 */
[----:B----4-:R-:W-:Y:S02]  /*124c0*/  IMAD R17, R17, 0x100, R22 ;  /* 0x0000010011117824 */ /* 0x010fe400078e0216 */
[----:B---3--:R-:W-:Y:S02]  /*124d0*/  IMAD R18, R18, 0x100, R23 ;  /* 0x0000010012127824 */ /* 0x008fe400078e0217 */
[----:B-----5:R-:W-:Y:S01]  /*124e0*/  IMAD R19, R28, 0x100, R19 ;  /* 0x000001001c137824 */ /* 0x020fe200078e0213 */
[----:B------:R-:W2:Y:S01]  /*124f0*/  LDL.LU R21, [R1+0xc18] ;  /* 0x000c180001157983 */ /* 0x000ea20000300800 */
[----:B------:R-:W-:Y:S02]  /*12500*/  F2FP.F16.E5M2.UNPACK_B R16, R16 ;  /* 0x00000010ff10723e */ /* 0x000fe400020004ff */
[----:B------:R-:W-:Y:S02]  /*12510*/  F2FP.F16.E5M2.UNPACK_B R17, R17 ;  /* 0x00000011ff11723e */ /* 0x000fe400020004ff */
[----:B------:R-:W-:-:S02]  /*12520*/  F2FP.F16.E5M2.UNPACK_B R18, R18 ;  /* 0x00000012ff12723e */ /* 0x000fc400020004ff */
[----:B------:R-:W-:Y:S01]  /*12530*/  F2FP.F16.E5M2.UNPACK_B R19, R19 ;  /* 0x00000013ff13723e */ /* 0x000fe200020004ff */
[----:B------:R-:W2:Y:S04]  /*12540*/  LDL.LU R22, [R1+0xc14] ;  /* 0x000c140001167983 */ /* 0x000ea80000300800 */
[----:B------:R-:W2:Y:S02]  /*12550*/  LDL.LU R23, [R1+0xc10] ;  /* 0x000c100001177983 */ /* 0x000ea40000300800 */
[----:B------:R-:W-:-:S15]  /*12560*/  HMMA.16816.F32 R24, R16, R2, R24 ;  /* 0x000000021018723c */ /* 0x000fde0000001818 */
[----:B------:R-:W-:-:S04]  /*12570*/  NOP ;  /* 0x0000000000007918 */ /* 0x000fc80000000000 */
[----:B------:R-:W-:Y:S04]  /*12580*/  STL.64 [R1+0x30], R24 ;  /* 0x0000301801007387 */ /* 0x000fe80000100a00 */
[----:B------:R0:W-:Y:S04]  /*12590*/  STL.64 [R1+0x38], R26 ;  /* 0x0000381a01007387 */ /* 0x0001e80000100a00 */
[----:B0-----:R-:W3:Y:S04]  /*125a0*/  LDL.LU.64 R26, [R1+0xc08] ;  /* 0x000c0800011a7983 */ /* 0x001ee80000300a00 */
[----:B------:R-:W3:Y:S04]  /*125b0*/  LDL.LU.64 R24, [R1+0xc00] ;  /* 0x000c000001187983 */ /* 0x000ee80000300a00 */
[----:B------:R-:W4:Y:S04]  /*125c0*/  LDL.LU R2, [R1+0x374] ;  /* 0x0003740001027983 */ /* 0x000f280000300800 */
[----:B------:R-:W5:Y:S01]  /*125d0*/  LDL.LU R3, [R1+0x154] ;  /* 0x0001540001037983 */ /* 0x000f620000300800 */
[C---:B--2---:R-:W-:Y:S08]  /*125e0*/  HMMA.16816.F32 R20, R16.reuse, R6, R20 ;  /* 0x000000061014723c */ /* 0x044ff00000001814 */
[----:B---3--:R-:W-:-:S15]  /*125f0*/  HMMA.16816.F32 R24, R16, R4, R24 ;  /* 0x000000041018723c */ /* 0x008fde0000001818 */
[----:B------:R-:W-:-:S04]  /*12600*/  NOP ;  /* 0x0000000000007918 */ /* 0x000fc80000000000 */
[----:B------:R0:W-:Y:S04]  /*12610*/  STL.64 [R1+0x20], R24 ;  /* 0x0000201801007387 */ /* 0x0001e80000100a00 */
[----:B------:R1:W-:Y:S01]  /*12620*/  STL [R1+0x28], R26 ;  /* 0x0000281a01007387 */ /* 0x0003e20000100800 */
[----:B------:R-:W-:-:S03]  /*12630*/  IMAD.MOV.U32 R28, RZ, RZ, R27 ;  /* 0x000000ffff1c7224 */ /* 0x000fc600078e001b */
[----:B0-----:R-:W2:Y:S04]  /*12640*/  LDL.LU R24, [R1+0x370] ;  /* 0x0003700001187983 */ /* 0x001ea80000300800 */
[----:B------:R-:W4:Y:S04]  /*12650*/  LDL.LU R25, [R1+0x378] ;  /* 0x0003780001197983 */ /* 0x000f280000300800 */
[----:B-1----:R-:W3:Y:S04]  /*12660*/  LDL.LU R26, [R1+0x384] ;  /* 0x00038400011a7983 */ /* 0x002ee80000300800 */
[----:B------:R-:W3:Y:S04]  /*12670*/  LDL.LU R27, [R1+0x38c] ;  /* 0x00038c00011b7983 */ /* 0x000ee80000300800 */
[----:B------:R-:W3:Y:S04]  /*12680*/  LDL.LU R4, [R1+0x160] ;  /* 0x0001600001047983 */ /* 0x000ee80000300800 */
[----:B------:R-:W3:Y:S04]  /*12690*/  LDL.LU R5, [R1+0x164] ;  /* 0x0001640001057983 */ /* 0x000ee80000300800 */
[----:B------:R-:W3:Y:S04]  /*126a0*/  LDL.LU R7, [R1+0x150] ;  /* 0x0001500001077983 */ /* 0x000ee80000300800 */
[----:B------:R0:W-:Y:S04]  /*126b0*/  STL.64 [R1], R20 ;  /* 0x0000001401007387 */ /* 0x0001e80000100a00 */
[----:B------:R1:W-:Y:S01]  /*126c0*/  STL.64 [R1+0x8], R22 ;  /* 0x0000081601007387 */ /* 0x0003e20000100a00 */
[----:B0-----:R-:W-:-:S03]  /*126d0*/  IMAD.MOV.U32 R20, RZ, RZ, R15 ;  /* 0x000000ffff147224 */ /* 0x001fc600078e000f */
[----:B------:R-:W3:Y:S04]  /*126e0*/  LDL.LU R15, [R1+0xbf8] ;  /* 0x000bf800010f7983 */ /* 0x000ee80000300800 */
[----:B------:R-:W3:Y:S04]  /*126f0*/  LDL.LU R21, [R1+0xd4] ;  /* 0x0000d40001157983 */ /* 0x000ee80000300800 */
[----:B-1----:R-:W3:Y:S04]  /*12700*/  LDL.LU R22, [R1+0xd8] ;  /* 0x0000d80001167983 */ /* 0x002ee80000300800 */
[----:B------:R-:W3:Y:S01]  /*12710*/  LDL.LU R23, [R1+0xdc] ;  /* 0x0000dc0001177983 */ /* 0x000ee20000300800 */
[----:B-----5:R-:W-:Y:S01]  /*12720*/  F2FP.F16.E5M2.UNPACK_B R3, R3.H1 ;  /* 0x00000003ff03723e */ /* 0x020fe200030004ff */
[----:B--2---:R-:W-:-:S02]  /*12730*/  IMAD R0, R0, 0x100, R24 ;  /* 0x0000010000007824 */ /* 0x004fc400078e0218 */
[----:B----4-:R-:W-:Y:S02]  /*12740*/  IMAD R2, R2, 0x100, R25 ;  /* 0x0000010002027824 */ /* 0x010fe400078e0219 */
[----:B---3--:R-:W-:Y:S02]  /*12750*/  IMAD R10, R10, 0x100, R26 ;  /* 0x000001000a0a7824 */ /* 0x008fe400078e021a */
[----:B------:R-:W-:-:S03]  /*12760*/  IMAD R11, R11, 0x100, R27 ;  /* 0x000001000b0b7824 */ /* 0x000fc600078e021b */
[----:B------:R-:W-:Y:S02]  /*12770*/  F2FP.F16.E5M2.UNPACK_B R10, R10 ;  /* 0x0000000aff0a723e */ /* 0x000fe400020004ff */
[----:B------:R-:W-:Y:S01]  /*12780*/  F2FP.F16.E5M2.UNPACK_B R11, R11 ;  /* 0x0000000bff0b723e */ /* 0x000fe200020004ff */
[----:B------:R-:W-:Y:S01]  /*12790*/  HMMA.16816.F32 R24, R16, R8, R12 ;  /* 0x000000081018723c */ /* 0x000fe2000000180c */
[----:B------:R-:W-:Y:S02]  /*127a0*/  F2FP.F16.E5M2.UNPACK_B R9, R2 ;  /* 0x00000002ff09723e */ /* 0x000fe400020004ff */
[----:B------:R-:W-:Y:S02]  /*127b0*/  F2FP.F16.E5M2.UNPACK_B R8, R0 ;  /* 0x00000000ff08723e */ /* 0x000fe400020004ff */
[----:B------:R-:W-:-:S07]  /*127c0*/  F2FP.F16.E5M2.UNPACK_B R2, R7.H1 ;  /* 0x00000007ff02723e */ /* 0x000fce00030004ff */
[----:B------:R-:W-:Y:S07]  /*127d0*/  HMMA.16816.F32 R12, R8, R2, R20 ;  /* 0x00000002080c723c */ /* 0x000fee0000001814 */
[----:B------:R0:W-:Y:S04]  /*127e0*/  STL [R1+0xb18], R24 ;  /* 0x000b181801007387 */ /* 0x0001e80000100800 */
[----:B------:R1:W-:Y:S04]  /*127f0*/  STL [R1+0xb14], R25 ;  /* 0x000b141901007387 */ /* 0x0003e80000100800 */
[----:B------:R2:W-:Y:S04]  /*12800*/  STL [R1+0xb10], R26 ;  /* 0x000b101a01007387 */ /* 0x0005e80000100800 */
[----:B------:R3:W-:Y:S04]  /*12810*/  STL [R1+0xb0c], R27 ;  /* 0x000b0c1b01007387 */ /* 0x0007e80000100800 */
[----:B------:R-:W4:Y:S04]  /*12820*/  LDL.LU R7, [R1+0x184] ;  /* 0x0001840001077983 */ /* 0x000f280000300800 */
[----:B------:R-:W5:Y:S04]  /*12830*/  LDL.LU R20, [R1+0x170] ;  /* 0x0001700001147983 */ /* 0x000f680000300800 */
[----:B0-----:R-:W4:Y:S04]  /*12840*/  LDL.LU R24, [R1+0xf0] ;  /* 0x0000f00001187983 */ /* 0x001f280000300800 */
[----:B-1----:R-:W4:Y:S04]  /*12850*/  LDL.LU R25, [R1+0xf4] ;  /* 0x0000f40001197983 */ /* 0x002f280000300800 */
[----:B--2---:R-:W2:Y:S04]  /*12860*/  LDL.LU R26, [R1+0xf8] ;  /* 0x0000f800011a7983 */ /* 0x004ea80000300800 */
[----:B---3--:R-:W2:Y:S04]  /*12870*/  LDL.LU R27, [R1+0xfc] ;  /* 0x0000fc00011b7983 */ /* 0x008ea80000300800 */
[----:B------:R-:W-:Y:S04]  /*12880*/  STL.64 [R1+0xb28], R14 ;  /* 0x000b280e01007387 */ /* 0x000fe80000100a00 */
[----:B------:R0:W-:Y:S04]  /*12890*/  STL.64 [R1+0xb20], R12 ;  /* 0x000b200c01007387 */ /* 0x0001e80000100a00 */
[----:B0-----:R-:W3:Y:S04]  /*128a0*/  LDL.LU R12, [R1+0xe0] ;  /* 0x0000e000010c7983 */ /* 0x001ee80000300800 */
[----:B------:R-:W3:Y:S04]  /*128b0*/  LDL.LU R13, [R1+0xe4] ;  /* 0x0000e400010d7983 */ /* 0x000ee80000300800 */
[----:B------:R-:W3:Y:S04]  /*128c0*/  LDL.LU R14, [R1+0xe8] ;  /* 0x0000e800010e7983 */ /* 0x000ee80000300800 */
[----:B------:R-:W3:Y:S04]  /*128d0*/  LDL.LU R15, [R1+0xec] ;  /* 0x0000ec00010f7983 */ /* 0x000ee80000300800 */
[----:B------:R-:W2:Y:S04]  /*128e0*/  LDL.LU R21, [R1+0x174] ;  /* 0x0001740001157983 */ /* 0x000ea80000300800 */
[----:B------:R-:W2:Y:S04]  /*128f0*/  LDL.LU R16, [R1+0x390] ;  /* 0x0003900001107983 */ /* 0x000ea80000300800 */
[----:B------:R-:W2:Y:S04]  /*12900*/  LDL.LU R0, [R1+0x39c] ;  /* 0x00039c0001007983 */ /* 0x000ea80000300800 */
[----:B------:R-:W2:Y:S04]  /*12910*/  LDL.LU R17, [R1+0x398] ;  /* 0x0003980001117983 */ /* 0x000ea80000300800 */
[----:B------:R-:W2:Y:S04]  /*12920*/  LDL.LU R18, [R1+0x3a4] ;  /* 0x0003a40001127983 */ /* 0x000ea80000300800 */
[----:B------:R-:W2:Y:S01]  /*12930*/  LDL.LU R19, [R1+0x3a0] ;  /* 0x0003a00001137983 */ /* 0x000ea20000300800 */
[----:B------:R-:W-:-:S02]  /*12940*/  F2FP.F16.E5M2.UNPACK_B R4, R4.H1 ;  /* 0x00000004ff04723e */ /* 0x000fc400030004ff */
[----:B------:R-:W-:Y:S02]  /*12950*/  F2FP.F16.E5M2.UNPACK_B R5, R5.H1 ;  /* 0x00000005ff05723e */ /* 0x000fe400030004ff */
[----:B------:R-:W-:-:S05]  /*12960*/  F2FP.F16.E5M2.UNPACK_B R6, R29.H1 ;  /* 0x0000001dff06723e */ /* 0x000fca00030004ff */
[----:B---3--:R-:W-:Y:S01]  /*12970*/  HMMA.16816.F32 R12, R8, R4, R12 ;  /* 0x00000004080c723c */ /* 0x008fe2000000180c */
[----:B--2---:R-:W-:Y:S04]  /*12980*/  STL.64 [R1+0xbf0], R18 ;  /* 0x000bf01201007387 */ /* 0x004fe80000100a00 */
[----:B------:R-:W-:Y:S04]  /*12990*/  STL.64 [R1+0xbe8], R16 ;  /* 0x000be81001007387 */ /* 0x000fe80000100a00 */
[----:B------:R-:W2:Y:S04]  /*129a0*/  LDL.LU R22, [R1+0x3ac] ;  /* 0x0003ac0001167983 */ /* 0x000ea80000300800 */
[----:B------:R-:W2:Y:S06]  /*129b0*/  LDL.LU R23, [R1+0x3a8] ;  /* 0x0003a80001177983 */ /* 0x000eac0000300800 */
[----:B------:R0:W-:Y:S04]  /*129c0*/  STL.64 [R1+0x10], R12 ;  /* 0x0000100c01007387 */ /* 0x0001e80000100a00 */
[----:B------:R1:W-:Y:S01]  /*129d0*/  STL [R1+0x18], R14 ;  /* 0x0000180e01007387 */ /* 0x0003e20000100800 */
[----:B------:R-:W-:-:S03]  /*129e0*/  IMAD.MOV.U32 R29, RZ, RZ, R15 ;  /* 0x000000ffff1d7224 */ /* 0x000fc600078e000f */
[----:B0-----:R-:W3:Y:S04]  /*129f0*/  LDL.LU R12, [R1+0xa0] ;  /* 0x0000a000010c7983 */ /* 0x001ee80000300800 */
[----:B------:R-:W3:Y:S04]  /*12a00*/  LDL.LU R13, [R1+0xa4] ;  /* 0x0000a400010d7983 */ /* 0x000ee80000300800 */
[----:B-1----:R-:W2:Y:S04]  /*12a10*/  LDL.LU R14, [R1+0xa8] ;  /* 0x0000a800010e7983 */ /* 0x002ea80000300800 */
[----:B------:R-:W2:Y:S01]  /*12a20*/  LDL.LU R15, [R1+0xac] ;  /* 0x0000ac00010f7983 */ /* 0x000ea20000300800 */
[----:B----4-:R-:W-:-:S07]  /*12a30*/  F2FP.F16.E5M2.UNPACK_B R7, R7.H1 ;  /* 0x00000007ff07723e */ /* 0x010fce00030004ff */
[----:B------:R-:W-:Y:S01]  /*12a40*/  HMMA.16816.F32 R16, R8, R6, R24 ;  /* 0x000000060810723c */ /* 0x000fe20000001818 */
[----:B--2---:R-:W-:Y:S04]  /*12a50*/  STL.64 [R1+0xbe0], R14 ;  /* 0x000be00e01007387 */ /* 0x004fe80000100a00 */
[----:B---3--:R0:W-:Y:S04]  /*12a60*/  STL.64 [R1+0xbd8], R12 ;  /* 0x000bd80c01007387 */ /* 0x0081e80000100a00 */
[----:B0-----:R-:W2:Y:S04]  /*12a70*/  LDL.LU R12, [R1+0xb0] ;  /* 0x0000b000010c7983 */ /* 0x001ea80000300800 */
[----:B------:R-:W2:Y:S04]  /*12a80*/  LDL.LU R13, [R1+0xb4] ;  /* 0x0000b400010d7983 */ /* 0x000ea80000300800 */
[----:B------:R-:W2:Y:S04]  /*12a90*/  LDL.LU R14, [R1+0xb8] ;  /* 0x0000b800010e7983 */ /* 0x000ea80000300800 */
[----:B------:R-:W2:Y:S01]  /*12aa0*/  LDL.LU R15, [R1+0xbc] ;  /* 0x0000bc00010f7983 */ /* 0x000ea20000300800 */
[----:B-----5:R-:W-:-:S02]  /*12ab0*/  F2FP.F16.E5M2.UNPACK_B R20, R20.H1 ;  /* 0x00000014ff14723e */ /* 0x020fc400030004ff */
[----:B------:R-:W-:Y:S01]  /*12ac0*/  F2FP.F16.E5M2.UNPACK_B R21, R21.H1 ;  /* 0x00000015ff15723e */ /* 0x000fe200030004ff */
[----:B------:R-:W-:Y:S02]  /*12ad0*/  IMAD.MOV.U32 R26, RZ, RZ, R18 ;  /* 0x000000ffff1a7224 */ /* 0x000fe400078e0012 */
[----:B------:R-:W-:Y:S01]  /*12ae0*/  IMAD.MOV.U32 R27, RZ, RZ, R19 ;  /* 0x000000ffff1b7224 */ /* 0x000fe200078e0013 */
[----:B------:R0:W-:Y:S01]  /*12af0*/  STL [R1+0xb60], R29 ;  /* 0x000b601d01007387 */ /* 0x0001e20000100800 */
[----:B------:R-:W-:Y:S02]  /*12b00*/  IMAD.MOV.U32 R24, RZ, RZ, R16 ;  /* 0x000000ffff187224 */ /* 0x000fe400078e0010 */
[----:B------:R-:W-:Y:S01]  /*12b10*/  IMAD.MOV.U32 R25, RZ, RZ, R17 ;  /* 0x000000ffff197224 */ /* 0x000fe200078e0011 */
[----:B0-----:R-:W3:Y:S04]  /*12b20*/  LDL.LU R29, [R1+0x394] ;  /* 0x00039400011d7983 */ /* 0x001ee80000300800 */
[----:B------:R-:W4:Y:S04]  /*12b30*/  LDL.LU.64 R18, [R1+0xbf0] ;  /* 0x000bf00001127983 */ /* 0x000f280000300a00 */
[----:B------:R-:W3:Y:S04]  /*12b40*/  LDL.LU.64 R16, [R1+0xbe8] ;  /* 0x000be80001107983 */ /* 0x000ee80000300a00 */
[----:B------:R-:W-:Y:S04]  /*12b50*/  STL.64 [R1+0xb38], R26 ;  /* 0x000b381a01007387 */ /* 0x000fe80000100a00 */
[----:B------:R0:W-:Y:S04]  /*12b60*/  STL.64 [R1+0xb30], R24 ;  /* 0x000b301801007387 */ /* 0x0001e80000100a00 */
[----:B0-----:R-:W5:Y:S04]  /*12b70*/  LDL.LU R24, [R1+0xc0] ;  /* 0x0000c00001187983 */ /* 0x001f680000300800 */
[----:B------:R-:W5:Y:S04]  /*12b80*/  LDL.LU R25, [R1+0xc4] ;  /* 0x0000c40001197983 */ /* 0x000f680000300800 */
[----:B------:R-:W5:Y:S04]  /*12b90*/  LDL.LU R26, [R1+0xc8] ;  /* 0x0000c800011a7983 */ /* 0x000f680000300800 */
[----:B------:R-:W5:Y:S01]  /*12ba0*/  LDL.LU R27, [R1+0xcc] ;  /* 0x0000cc00011b7983 */ /* 0x000f620000300800 */
[----:B--2---:R-:W-:Y:S03]  /*12bb0*/  HMMA.16816.F32 R8, R8, R20, R12 ;  /* 0x000000140808723c */ /* 0x004fe6000000180c */
[----:B------:R-:W2:Y:S04]  /*12bc0*/  LDL.LU.64 R14, [R1+0xbe0] ;  /* 0x000be000010e7983 */ /* 0x000ea80000300a00 */
[----:B------:R-:W2:Y:S04]  /*12bd0*/  LDL.LU.64 R12, [R1+0xbd8] ;  /* 0x000bd800010c7983 */ /* 0x000ea80000300a00 */
[----:B------:R-:W-:Y:S04]  /*12be0*/  STL [R1+0xbb4], R20 ;  /* 0x000bb41401007387 */ /* 0x000fe80000100800 */
[----:B------:R-:W-:Y:S04]  /*12bf0*/  STL [R1+0xbb0], R21 ;  /* 0x000bb01501007387 */ /* 0x000fe80000100800 */
[----:B------:R0:W-:Y:S04]  /*12c00*/  STL [R1+0xae4], R10 ;  /* 0x000ae40a01007387 */ /* 0x0001e80000100800 */
[----:B0-----:R-:W2:Y:S04]  /*12c10*/  LDL.LU R10, [R1+0x40c] ;  /* 0x00040c00010a7983 */ /* 0x001ea80000300800 */
[----:B------:R0:W-:Y:S04]  /*12c20*/  STL [R1+0xae0], R11 ;  /* 0x000ae00b01007387 */ /* 0x0001e80000100800 */
[----:B0-----:R-:W2:Y:S01]  /*12c30*/  LDL.LU R11, [R1+0x410] ;  /* 0x00041000010b7983 */ /* 0x001ea20000300800 */
[----:B----4-:R-:W-:-:S02]  /*12c40*/  IMAD R18, R19, 0x100, R18 ;  /* 0x0000010013127824 */ /* 0x010fc400078e0212 */
[----:B---3--:R-:W-:Y:S02]  /*12c50*/  IMAD R16, R16, 0x100, R29 ;  /* 0x0000010010107824 */ /* 0x008fe400078e021d */
[----:B------:R-:W-:Y:S02]  /*12c60*/  IMAD R17, R17, 0x100, R0 ;  /* 0x0000010011117824 */ /* 0x000fe400078e0200 */
[----:B------:R-:W-:Y:S01]  /*12c70*/  IMAD R19, R23, 0x100, R22 ;  /* 0x0000010017137824 */ /* 0x000fe200078e0216 */
[----:B------:R-:W-:Y:S02]  /*12c80*/  F2FP.F16.E5M2.UNPACK_B R18, R18 ;  /* 0x00000012ff12723e */ /* 0x000fe400020004ff */
[----:B------:R-:W-:Y:S02]  /*12c90*/  F2FP.F16.E5M2.UNPACK_B R16, R16 ;  /* 0x00000010ff10723e */ /* 0x000fe400020004ff */
[----:B------:R-:W-:Y:S02]  /*12ca0*/  F2FP.F16.E5M2.UNPACK_B R17, R17 ;  /* 0x00000011ff11723e */ /* 0x000fe400020004ff */
[----:B------:R-:W-:Y:S01]  /*12cb0*/  F2FP.F16.E5M2.UNPACK_B R19, R19 ;  /* 0x00000013ff13723e */ /* 0x000fe200020004ff */
[----:B--2---:R-:W-:Y:S04]  /*12cc0*/  STL.64 [R1+0xb48], R10 ;  /* 0x000b480a01007387 */ /* 0x004fe80000100a00 */
[----:B------:R5:W-:Y:S02]  /*12cd0*/  STL.64 [R1+0xb40], R8 ;  /* 0x000b400801007387 */ /* 0x000be40000100a00 */
[----:B-----5:R-:W-:Y:S02]  /*12ce0*/  HMMA.16816.F32 R8, R16, R2, R24 ;  /* 0x000000021008723c */ /* 0x020fe40000001818 */
[----:B------:R-:W-:Y:S04]  /*12cf0*/  STL [R1+0xbbc], R2 ;  /* 0x000bbc0201007387 */ /* 0x000fe80000100800 */
[----:B------:R-:W-:-:S13]  /*12d00*/  STL [R1+0xbb8], R3 ;  /* 0x000bb80301007387 */ /* 0x000fda0000100800 */
[----:B------:R-:W-:Y:S04]  /*12d10*/  STL.64 [R1+0x140], R8 ;  /* 0x0001400801007387 */ /* 0x000fe80000100a00 */
[----:B------:R0:W-:Y:S04]  /*12d20*/  STL.64 [R1+0x148], R10 ;  /* 0x0001480a01007387 */ /* 0x0001e80000100a00 */
[----:B------:R-:W2:Y:S01]  /*12d30*/  LDL.LU R24, [R1+0x20] ;  /* 0x0000200001187983 */ /* 0x000ea20000300800 */
[----:B0-----:R-:W-:Y:S01]  /*12d40*/  HMMA.16816.F32 R8, R16, R4, R12 ;  /* 0x000000041008723c */ /* 0x001fe2000000180c */
[----:B------:R-:W-:-:S15]  /*12d50*/  IMAD.MOV.U32 R27, RZ, RZ, R28 ;  /* 0x000000ffff1b7224 */ /* 0x000fde00078e001c */
[----:B------:R-:W-:-:S03]  /*12d60*/  NOP ;  /* 0x0000000000007918 */ /* 0x000fc60000000000 */
[----:B------:R-:W-:Y:S04]  /*12d70*/  STL.64 [R1+0x130], R8 ;  /* 0x0001300801007387 */ /* 0x000fe80000100a00 */
[----:B------:R-:W-:Y:S04]  /*12d80*/  STL.64 [R1+0x138], R10 ;  /* 0x0001380a01007387 */ /* 0x000fe80000100a00 */
[----:B------:R-:W2:Y:S04]  /*12d90*/  LDL.LU R25, [R1+0x24] ;  /* 0x0000240001197983 */ /* 0x000ea80000300800 */
[----:B------:R-:W3:Y:S04]  /*12da0*/  LDL.LU R26, [R1+0x28] ;  /* 0x00002800011a7983 */ /* 0x000ee80000300800 */
[----:B------:R-:W4:Y:S04]  /*12db0*/  LDL.LU R28, [R1+0xbd4] ;  /* 0x000bd400011c7983 */ /* 0x000f280000300800 */
[----:B------:R-:W5:Y:S04]  /*12dc0*/  LDL.LU R29, [R1+0x3f0] ;  /* 0x0003f000011d7983 */ /* 0x000f680000300800 */
[----:B-----5:R0:W-:Y:S04]  /*12dd0*/  STL [R1+0xb64], R29 ;  /* 0x000b641d01007387 */ /* 0x0201e80000100800 */
[----:B0-----:R-:W5:Y:S04]  /*12de0*/  LDL.LU R29, [R1+0x3e8] ;  /* 0x0003e800011d7983 */ /* 0x001f680000300800 */
[----:B-----5:R0:W-:Y:S04]  /*12df0*/  STL [R1+0xb68], R29 ;  /* 0x000b681d01007387 */ /* 0x0201e80000100800 */
[----:B0-----:R-:W5:Y:S04]  /*12e00*/  LDL.LU R29, [R1+0x3e0] ;  /* 0x0003e000011d7983 */ /* 0x001f680000300800 */
[----:B-----5:R0:W-:Y:S04]  /*12e10*/  STL [R1+0xb6c], R29 ;  /* 0x000b6c1d01007387 */ /* 0x0201e80000100800 */
[----:B0-----:R-:W5:Y:S04]  /*12e20*/  LDL.LU R29, [R1+0x3d8] ;  /* 0x0003d800011d7983 */ /* 0x001f680000300800 */
[----:B---3--:R-:W-:Y:S04]  /*12e30*/  STL.64 [R1+0xb58], R26 ;  /* 0x000b581a01007387 */ /* 0x008fe80000100a00 */
[----:B--2---:R0:W-:Y:S04]  /*12e40*/  STL.64 [R1+0xb50], R24 ;  /* 0x000b501801007387 */ /* 0x0041e80000100a00 */
[----:B0-----:R-:W2:Y:S04]  /*12e50*/  LDL.LU R24, [R1+0x40] ;  /* 0x0000400001187983 */ /* 0x001ea80000300800 */
[----:B------:R-:W2:Y:S04]  /*12e60*/  LDL.LU R25, [R1+0x44] ;  /* 0x0000440001197983 */ /* 0x000ea80000300800 */
[----:B------:R-:W3:Y:S04]  /*12e70*/  LDL.LU R26, [R1+0x48] ;  /* 0x00004800011a7983 */ /* 0x000ee80000300800 */
[----:B------:R-:W3:Y:S04]  /*12e80*/  LDL.LU R27, [R1+0x4c] ;  /* 0x00004c00011b7983 */ /* 0x000ee80000300800 */
[----:B---3--:R-:W-:Y:S04]  /*12e90*/  STL.64 [R1+0xb78], R26 ;  /* 0x000b781a01007387 */ /* 0x008fe80000100a00 */
[----:B--2---:R0:W-:Y:S04]  /*12ea0*/  STL.64 [R1+0xb70], R24 ;  /* 0x000b701801007387 */ /* 0x0041e80000100a00 */
[----:B0-----:R-:W2:Y:S04]  /*12eb0*/  LDL.LU R24, [R1+0x50] ;  /* 0x0000500001187983 */ /* 0x001ea80000300800 */
[----:B------:R-:W2:Y:S04]  /*12ec0*/  LDL.LU R25, [R1+0x54] ;  /* 0x0000540001197983 */ /* 0x000ea80000300800 */
[----:B------:R-:W3:Y:S01]  /*12ed0*/  LDL.LU R26, [R1+0x58] ;  /* 0x00005800011a7983 */ /* 0x000ee20000300800 */
[----:B----4-:R-:W-:-:S03]  /*12ee0*/  IMAD.MOV.U32 R27, RZ, RZ, R28 ;  /* 0x000000ffff1b7224 */ /* 0x010fc600078e001c */
[----:B------:R-:W4:Y:S04]  /*12ef0*/  LDL.LU R28, [R1+0xbd0] ;  /* 0x000bd000011c7983 */ /* 0x000f280000300800 */
[----:B------:R-:W2:Y:S04]  /*12f00*/  LDL.LU R2, [R1+0x3b8] ;  /* 0x0003b80001027983 */ /* 0x000ea80000300800 */
[----:B------:R-:W2:Y:S04]  /*12f10*/  LDL.LU R0, [R1+0x3b4] ;  /* 0x0003b40001007983 */ /* 0x000ea80000300800 */
[----:B------:R-:W2:Y:S04]  /*12f20*/  LDL.LU R3, [R1+0x3c0] ;  /* 0x0003c00001037983 */ /* 0x000ea80000300800 */
[----:B------:R-:W2:Y:S04]  /*12f30*/  LDL.LU R22, [R1+0x3bc] ;  /* 0x0003bc0001167983 */ /* 0x000ea80000300800 */
[----:B------:R-:W2:Y:S04]  /*12f40*/  LDL.LU R20, [R1+0x3c8] ;  /* 0x0003c80001147983 */ /* 0x000ea80000300800 */
[----:B------:R-:W2:Y:S04]  /*12f50*/  LDL.LU R23, [R1+0x3c4] ;  /* 0x0003c40001177983 */ /* 0x000ea80000300800 */
[----:B------:R-:W3:Y:S04]  /*12f60*/  LDL.LU R21, [R1+0x3d0] ;  /* 0x0003d00001157983 */ /* 0x000ee80000300800 */
[----:B--2---:R-:W-:Y:S04]  /*12f70*/  STL.64 [R1+0xbc8], R22 ;  /* 0x000bc81601007387 */ /* 0x004fe80000100a00 */
[----:B---3--:R0:W-:Y:S04]  /*12f80*/  STL.64 [R1+0xbc0], R20 ;  /* 0x000bc01401007387 */ /* 0x0081e80000100a00 */
[----:B0-----:R-:W2:Y:S04]  /*12f90*/  LDL.LU R20, [R1+0x90] ;  /* 0x0000900001147983 */ /* 0x001ea80000300800 */
[----:B------:R-:W2:Y:S04]  /*12fa0*/  LDL.LU R21, [R1+0x94] ;  /* 0x0000940001157983 */ /* 0x000ea80000300800 */
[----:B------:R-:W2:Y:S01]  /*12fb0*/  LDL.LU R22, [R1+0x98] ;  /* 0x0000980001167983 */ /* 0x000ea20000300800 */
[----:B----4-:R-:W-:-:S03]  /*12fc0*/  IMAD.MOV.U32 R23, RZ, RZ, R28 ;  /* 0x000000ffff177224 */ /* 0x010fc600078e001c */
[----:B------:R-:W3:Y:S04]  /*12fd0*/  LDL.LU R28, [R1+0x3cc] ;  /* 0x0003cc00011c7983 */ /* 0x000ee80000300800 */
[----:B------:R-:W-:Y:S04]  /*12fe0*/  STL.64 [R1+0xb88], R26 ;  /* 0x000b881a01007387 */ /* 0x000fe80000100a00 */
[----:B------:R0:W-:Y:S04]  /*12ff0*/  STL.64 [R1+0xb80], R24 ;  /* 0x000b801801007387 */ /* 0x0001e80000100a00 */
[----:B0-----:R-:W4:Y:S04]  /*13000*/  LDL.LU R24, [R1+0x60] ;  /* 0x0000600001187983 */ /* 0x001f280000300800 */
[----:B------:R-:W4:Y:S04]  /*13010*/  LDL.LU R25, [R1+0x64] ;  /* 0x0000640001197983 */ /* 0x000f280000300800 */
[----:B------:R-:W2:Y:S04]  /*13020*/  LDL.LU R26, [R1+0x68] ;  /* 0x00006800011a7983 */ /* 0x000ea80000300800 */
[----:B------:R-:W2:Y:S04]  /*13030*/  LDL.LU R27, [R1+0x6c] ;  /* 0x00006c00011b7983 */ /* 0x000ea80000300800 */
[----:B--2---:R-:W-:Y:S04]  /*13040*/  STL.64 [R1+0xb98], R26 ;  /* 0x000b981a01007387 */ /* 0x004fe80000100a00 */
[----:B----4-:R0:W-:Y:S04]  /*13050*/  STL.64 [R1+0xb90], R24 ;  /* 0x000b901801007387 */ /* 0x0101e80000100a00 */
[----:B0-----:R-:W2:Y:S04]  /*13060*/  LDL.LU R24, [R1+0x70] ;  /* 0x0000700001187983 */ /* 0x001ea80000300800 */
[----:B------:R-:W2:Y:S04]  /*13070*/  LDL.LU R25, [R1+0x74] ;  /* 0x0000740001197983 */ /* 0x000ea80000300800 */
[----:B------:R-:W4:Y:S04]  /*13080*/  LDL.LU R26, [R1+0x78] ;  /* 0x00007800011a7983 */ /* 0x000f280000300800 */
[----:B------:R-:W4:Y:S01]  /*13090*/  LDL.LU R27, [R1+0x7c] ;  /* 0x00007c00011b7983 */ /* 0x000f220000300800 */
[----:B------:R-:W-:Y:S03]  /*130a0*/  HMMA.16816.F32 R20, R16, R6, R20 ;  /* 0x000000061014723c */ /* 0x000fe60000001814 */
[----:B----4-:R-:W-:Y:S04]  /*130b0*/  STL.64 [R1+0xba8], R26 ;  /* 0x000ba81a01007387 */ /* 0x010fe80000100a00 */
[----:B--2---:R0:W-:Y:S04]  /*130c0*/  STL.64 [R1+0xba0], R24 ;  /* 0x000ba01801007387 */ /* 0x0041e80000100a00 */
[----:B0-----:R-:W2:Y:S04]  /*130d0*/  LDL.LU R24, [R1+0x80] ;  /* 0x0000800001187983 */ /* 0x001ea80000300800 */
[----:B------:R-:W2:Y:S04]  /*130e0*/  LDL.LU R25, [R1+0x84] ;  /* 0x0000840001197983 */ /* 0x000ea80000300800 */
[----:B------:R-:W2:Y:S04]  /*130f0*/  LDL.LU R26, [R1+0x88] ;  /* 0x00008800011a7983 */ /* 0x000ea80000300800 */
[----:B------:R-:W2:Y:S04]  /*13100*/  LDL.LU R27, [R1+0x8c] ;  /* 0x00008c00011b7983 */ /* 0x000ea80000300800 */
[----:B------:R-:W4:Y:S04]  /*13110*/  LDL.LU R8, [R1+0x30] ;  /* 0x0000300001087983 */ /* 0x000f280000300800 */
[----:B------:R-:W4:Y:S04]  /*13120*/  LDL.LU R9, [R1+0x34] ;  /* 0x0000340001097983 */ /* 0x000f280000300800 */
[----:B------:R-:W4:Y:S04]  /*13130*/  LDL.LU R10, [R1+0x38] ;  /* 0x00003800010a7983 */ /* 0x000f280000300800 */
[----:B------:R-:W4:Y:S04]  /*13140*/  LDL.LU R11, [R1+0x3c] ;  /* 0x00003c00010b7983 */ /* 0x000f280000300800 */
[----:B------:R-:W2:Y:S04]  /*13150*/  LDL.LU R12, [R1] ;  /* 0x00000000010c7983 */ /* 0x000ea80000300800 */
[----:B------:R-:W2:Y:S04]  /*13160*/  LDL.LU R13, [R1+0x4] ;  /* 0x00000400010d7983 */ /* 0x000ea80000300800 */
[----:B------:R-:W2:Y:S04]  /*13170*/  LDL.LU R14, [R1+0x8] ;  /* 0x00000800010e7983 */ /* 0x000ea80000300800 */
[----:B------:R-:W2:Y:S04]  /*13180*/  LDL.LU R15, [R1+0xc] ;  /* 0x00000c00010f7983 */ /* 0x000ea80000300800 */
[----:B------:R-:W-:Y:S04]  /*13190*/  STL.64 [R1+0x120], R20 ;  /* 0x0001201401007387 */ /* 0x000fe80000100a00 */
[----:B------:R0:W-:Y:S04]  /*131a0*/  STL.64 [R1+0x128], R22 ;  /* 0x0001281601007387 */ /* 0x0001e80000100a00 */
[----:B0-----:R-:W2:Y:S04]  /*131b0*/  LDL.LU.64 R22, [R1+0xbc8] ;  /* 0x000bc80001167983 */ /* 0x001ea80000300a00 */
[----:B------:R-:W3:Y:S01]  /*131c0*/  LDL.LU.64 R20, [R1+0xbc0] ;  /* 0x000bc00001147983 */ /* 0x000ee20000300a00 */
[----:B------:R-:W-:-:S03]  /*131d0*/  IMAD R0, R0, 0x100, R2 ;  /* 0x0000010000007824 */ /* 0x000fc600078e0202 */
[----:B------:R-:W4:Y:S01]  /*131e0*/  LDL.LU R2, [R1+0xbbc] ;  /* 0x000bbc0001027983 */ /* 0x000f220000300800 */
[----:B--2---:R-:W-:Y:S02]  /*131f0*/  IMAD R22, R22, 0x100, R3 ;  /* 0x0000010016167824 */ /* 0x004fe400078e0203 */
[----:B---3--:R-:W-:Y:S01]  /*13200*/  IMAD R23, R23, 0x100, R20 ;  /* 0x0000010017177824 */ /* 0x008fe200078e0214 */
[----:B------:R-:W4:Y:S04]  /*13210*/  LDL.LU R3, [R1+0xbb8] ;  /* 0x000bb80001037983 */ /* 0x000f280000300800 */
[----:B------:R-:W2:Y:S01]  /*13220*/  LDL.LU R20, [R1+0xbb4] ;  /* 0x000bb40001147983 */ /* 0x000ea20000300800 */
[----:B------:R-:W-:-:S03]  /*13230*/  IMAD R28, R28, 0x100, R21 ;  /* 0x000001001c1c7824 */ /* 0x000fc600078e0215 */
[----:B------:R-:W2:Y:S02]  /*13240*/  LDL.LU R21, [R1+0xbb0] ;  /* 0x000bb00001157983 */ /* 0x000ea40000300800 */
[----:B--2---:R-:W-:Y:S02]  /*13250*/  HMMA.16816.F32 R16, R16, R20, R24 ;  /* 0x000000141010723c */ /* 0x004fe40000001818 */
[----:B------:R-:W4:Y:S04]  /*13260*/  LDL.LU.64 R26, [R1+0xba8] ;  /* 0x000ba800011a7983 */ /* 0x000f280000300a00 */
[----:B------:R-:W4:-:S13]  /*13270*/  LDL.LU.64 R24, [R1+0xba0] ;  /* 0x000ba00001187983 */ /* 0x000f1a0000300a00 */
[----:B------:R0:W-:Y:S04]  /*13280*/  STL.64 [R1+0x110], R16 ;  /* 0x0001101001007387 */ /* 0x0001e80000100a00 */
[----:B------:R1:W-:Y:S01]  /*13290*/  STL.64 [R1+0x118], R18 ;  /* 0x0001181201007387 */ /* 0x0003e20000100a00 */
[----:B0-----:R-:W-:Y:S02]  /*132a0*/  F2FP.F16.E5M2.UNPACK_B R16, R0 ;  /* 0x00000000ff10723e */ /* 0x001fe400020004ff */
[----:B------:R-:W-:Y:S02]  /*132b0*/  F2FP.F16.E5M2.UNPACK_B R17, R22 ;  /* 0x00000016ff11723e */ /* 0x000fe400020004ff */
[----:B-1----:R-:W-:Y:S02]  /*132c0*/  F2FP.F16.E5M2.UNPACK_B R18, R23 ;  /* 0x00000017ff12723e */ /* 0x002fe400020004ff */
[----:B------:R-:W-:Y:S01]  /*132d0*/  F2FP.F16.E5M2.UNPACK_B R19, R28 ;  /* 0x0000001cff13723e */ /* 0x000fe200020004ff */
[----:B------:R-:W5:Y:S04]  /*132e0*/  LDL.LU R0, [R1+0x3d4] ;  /* 0x0003d40001007983 */ /* 0x000f680000300800 */
[----:B------:R-:W2:Y:S04]  /*132f0*/  LDL.LU R22, [R1+0x3dc] ;  /* 0x0003dc0001167983 */ /* 0x000ea80000300800 */
[----:B------:R-:W3:Y:S04]  /*13300*/  LDL.LU R23, [R1+0x3e4] ;  /* 0x0003e40001177983 */ /* 0x000ee80000300800 */
[----:B------:R-:W2:Y:S01]  /*13310*/  LDL.LU R28, [R1+0x3ec] ;  /* 0x0003ec00011c7983 */ /* 0x000ea20000300800 */
        /* <DEDUP_REMOVED lines=11> */
[----:B------:R-:W4:Y:S01]  /*133d0*/  LDL.LU.64 R24, [R1+0xb80] ;  /* 0x000b800001187983 */ /* 0x000f220000300a00 */
[----:B-----5:R-:W-:Y:S01]  /*133e0*/  IMAD R0, R0, 0x100, R29 ;  /* 0x0000010000007824 */ /* 0x020fe200078e021d */
[----:B----4-:R-:W-:-:S15]  /*133f0*/  HMMA.16816.F32 R24, R16, R6, R24 ;  /* 0x000000061018723c */ /* 0x010fde0000001818 */
[----:B------:R-:W-:-:S04]  /*13400*/  NOP ;  /* 0x0000000000007918 */ /* 0x000fc80000000000 */
[----:B------:R-:W-:Y:S04]  /*13410*/  STL.64 [R1+0x50], R24 ;  /* 0x0000501801007387 */ /* 0x000fe80000100a00 */
[----:B------:R0:W-:Y:S04]  /*13420*/  STL.64 [R1+0x58], R26 ;  /* 0x0000581a01007387 */ /* 0x0001e80000100a00 */
[----:B0-----:R-:W4:Y:S04]  /*13430*/  LDL.LU.64 R26, [R1+0xb78] ;  /* 0x000b7800011a7983 */ /* 0x001f280000300a00 */
[----:B------:R-:W4:Y:S04]  /*13440*/  LDL.LU.64 R24, [R1+0xb70] ;  /* 0x000b700001187983 */ /* 0x000f280000300a00 */
[----:B------:R-:W2:Y:S02]  /*13450*/  LDL.LU R29, [R1+0xb6c] ;  /* 0x000b6c00011d7983 */ /* 0x000ea40000300800 */
[----:B--2---:R-:W-:-:S02]  /*13460*/  IMAD R22, R22, 0x100, R29 ;  /* 0x0000010016167824 */ /* 0x004fc400078e021d */
[----:B------:R-:W3:Y:S01]  /*13470*/  LDL.LU R29, [R1+0xb68] ;  /* 0x000b6800011d7983 */ /* 0x000ee20000300800 */
[----:B----4-:R-:W-:Y:S01]  /*13480*/  HMMA.16816.F32 R16, R16, R20, R24 ;  /* 0x000000141010723c */ /* 0x010fe20000001818 */
[----:B---3--:R-:W-:Y:S02]  /*13490*/  IMAD R23, R23, 0x100, R29 ;  /* 0x0000010017177824 */ /* 0x008fe400078e021d */
[----:B------:R-:W2:Y:S02]  /*134a0*/  LDL.LU R29, [R1+0xb64] ;  /* 0x000b6400011d7983 */ /* 0x000ea40000300800 */
[----:B--2---:R-:W-:Y:S02]  /*134b0*/  IMAD R28, R28, 0x100, R29 ;  /* 0x000001001c1c7824 */ /* 0x004fe400078e021d */
[----:B------:R-:W2:Y:S04]  /*134c0*/  LDL.LU R29, [R1+0xb60] ;  /* 0x000b6000011d7983 */ /* 0x000ea80000300800 */
[----:B------:R-:W3:Y:S04]  /*134d0*/  LDL.LU.64 R26, [R1+0xb58] ;  /* 0x000b5800011a7983 */ /* 0x000ee80000300a00 */
[----:B------:R-:W3:Y:S04]  /*134e0*/  LDL.LU.64 R24, [R1+0xb50] ;  /* 0x000b500001187983 */ /* 0x000ee80000300a00 */
[----:B------:R0:W-:Y:S04]  /*134f0*/  STL.64 [R1+0x100], R16 ;  /* 0x0001001001007387 */ /* 0x0001e80000100a00 */
[----:B------:R1:W-:Y:S01]  /*13500*/  STL.64 [R1+0x108], R18 ;  /* 0x0001081201007387 */ /* 0x0003e20000100a00 */
[----:B0-----:R-:W-:-:S02]  /*13510*/  F2FP.F16.E5M2.UNPACK_B R16, R0 ;  /* 0x00000000ff10723e */ /* 0x001fc400020004ff */
[----:B------:R-:W-:Y:S02]  /*13520*/  F2FP.F16.E5M2.UNPACK_B R17, R22 ;  /* 0x00000016ff11723e */ /* 0x000fe400020004ff */
[----:B-1----:R-:W-:Y:S02]  /*13530*/  F2FP.F16.E5M2.UNPACK_B R18, R23 ;  /* 0x00000017ff12723e */ /* 0x002fe400020004ff */
[----:B------:R-:W-:Y:S01]  /*13540*/  F2FP.F16.E5M2.UNPACK_B R19, R28 ;  /* 0x0000001cff13723e */ /* 0x000fe200020004ff */
[----:B------:R-:W4:Y:S04]  /*13550*/  LDL.LU R0, [R1+0x3f4] ;  /* 0x0003f40001007983 */ /* 0x000f280000300800 */
[----:B------:R-:W5:Y:S04]  /*13560*/  LDL.LU R22, [R1+0x404] ;  /* 0x0004040001167983 */ /* 0x000f680000300800 */
[----:B------:R-:W5:Y:S04]  /*13570*/  LDL.LU R23, [R1+0x408] ;  /* 0x0004080001177983 */ /* 0x000f680000300800 */
[----:B------:R-:W2:Y:S01]  /*13580*/  LDL.LU R28, [R1+0x3fc] ;  /* 0x0003fc00011c7983 */ /* 0x000ea20000300800 */
[----:B------:R-:W-:-:S15]  /*13590*/  HMMA.16816.F32 R8, R16, R2, R8 ;  /* 0x000000021008723c */ /* 0x000fde0000001808 */
[----:B------:R-:W-:-:S04]  /*135a0*/  NOP ;  /* 0x0000000000007918 */ /* 0x000fc80000000000 */
[----:B------:R-:W-:Y:S04]  /*135b0*/  STL.64 [R1+0xf0], R8 ;  /* 0x0000f00801007387 */ /* 0x000fe80000100a00 */
[----:B------:R0:W-:Y:S04]  /*135c0*/  STL.64 [R1+0xf8], R10 ;  /* 0x0000f80a01007387 */ /* 0x0001e80000100a00 */
[----:B0-----:R-:W2:Y:S04]  /*135d0*/  LDL.LU.64 R10, [R1+0xb48] ;  /* 0x000b4800010a7983 */ /* 0x001ea80000300a00 */
[----:B------:R-:W4:Y:S04]  /*135e0*/  LDL.LU.64 R8, [R1+0xb40] ;  /* 0x000b400001087983 */ /* 0x000f280000300a00 */
[----:B------:R-:W4:Y:S04]  /*135f0*/  LDL.LU R2, [R1+0x3f8] ;  /* 0x0003f80001027983 */ /* 0x000f280000300800 */
[----:B------:R-:W4:Y:S01]  /*13600*/  LDL.LU R3, [R1+0x400] ;  /* 0x0004000001037983 */ /* 0x000f220000300800 */
[C---:B---3--:R-:W-:Y:S08]  /*13610*/  HMMA.16816.F32 R24, R16.reuse, R4, R24 ;  /* 0x000000041018723c */ /* 0x048ff00000001818 */
[----:B------:R-:W-:Y:S11]  /*13620*/  HMMA.16816.F32 R4, R16, R6, R12 ;  /* 0x000000061004723c */ /* 0x000ff6000000180c */
[----:B------:R-:W-:Y:S04]  /*13630*/  STL.64 [R1+0xd0], R24 ;  /* 0x0000d01801007387 */ /* 0x000fe80000100a00 */
[----:B------:R0:W-:Y:S01]  /*13640*/  STL.64 [R1+0xd8], R26 ;  /* 0x0000d81a01007387 */ /* 0x0001e20000100a00 */
[----:B-----5:R-:W-:-:S03]  /*13650*/  IMAD R22, R22, 0x100, R23 ;  /* 0x0000010016167824 */ /* 0x020fc600078e0217 */
[----:B0-----:R-:W3:Y:S04]  /*13660*/  LDL.LU.64 R26, [R1+0xb38] ;  /* 0x000b3800011a7983 */ /* 0x001ee80000300a00 */
[----:B------:R-:W5:Y:S04]  /*13670*/  LDL.LU.64 R24, [R1+0xb30] ;  /* 0x000b300001187983 */ /* 0x000f680000300a00 */
[----:B------:R-:W3:Y:S04]  /*13680*/  LDL.LU.64 R14, [R1+0xb28] ;  /* 0x000b2800010e7983 */ /* 0x000ee80000300a00 */
[----:B------:R-:W3:Y:S04]  /*13690*/  LDL.LU.64 R12, [R1+0xb20] ;  /* 0x000b2000010c7983 */ /* 0x000ee80000300a00 */
[----:B------:R-:W-:Y:S04]  /*136a0*/  STL.64 [R1+0x40], R4 ;  /* 0x0000400401007387 */ /* 0x000fe80000100a00 */
[----:B------:R0:W-:Y:S04]  /*136b0*/  STL.64 [R1+0x48], R6 ;  /* 0x0000480601007387 */ /* 0x0001e80000100a00 */
[----:B0-----:R-:W3:Y:S01]  /*136c0*/  LDL R6, [R1+0x15c] ;  /* 0x00015c0001067983 */ /* 0x001ee20000100800 */
[----:B--2---:R-:W-:-:S02]  /*136d0*/  IMAD R23, R10, 0x100, R11 ;  /* 0x000001000a177824 */ /* 0x004fc400078e020b */
[----:B----4-:R-:W-:Y:S02]  /*136e0*/  IMAD R0, R0, 0x100, R2 ;  /* 0x0000010000007824 */ /* 0x010fe400078e0202 */
[----:B------:R-:W-:Y:S02]  /*136f0*/  IMAD R2, R28, 0x100, R3 ;  /* 0x000001001c027824 */ /* 0x000fe400078e0203 */
[----:B------:R-:W2:Y:S04]  /*13700*/  LDL R3, [R1+0x17c] ;  /* 0x00017c0001037983 */ /* 0x000ea80000100800 */
[----:B------:R-:W4:Y:S04]  /*13710*/  LDL.LU R10, [R1+0x418] ;  /* 0x00041800010a7983 */ /* 0x000f280000300800 */
[----:B------:R-:W4:Y:S04]  /*13720*/  LDL.LU R11, [R1+0x420] ;  /* 0x00042000010b7983 */ /* 0x000f280000300800 */
[----:B----4-:R-:W-:Y:S04]  /*13730*/  STL.64 [R1+0xaf0], R10 ;  /* 0x000af00a01007387 */ /* 0x010fe80000100a00 */
[----:B------:R5:W-:Y:S02]  /*13740*/  STL.64 [R1+0xae8], R8 ;  /* 0x000ae80801007387 */ /* 0x000be40000100a00 */
[----:B-----5:R-:W-:-:S02]  /*13750*/  IMAD.MOV.U32 R8, RZ, RZ, R24 ;  /* 0x000000ffff087224 */ /* 0x020fc400078e0018 */
[----:B------:R-:W-:Y:S01]  /*13760*/  IMAD.MOV.U32 R9, RZ, RZ, R25 ;  /* 0x000000ffff097224 */ /* 0x000fe200078e0019 */
[----:B------:R-:W4:Y:S04]  /*13770*/  LDL.LU R24, [R1+0xb18] ;  /* 0x000b180001187983 */ /* 0x000f280000300800 */
[----:B------:R-:W4:Y:S01]  /*13780*/  LDL.LU R25, [R1+0xb14] ;  /* 0x000b140001197983 */ /* 0x000f220000300800 */
[----:B---3--:R-:W-:Y:S02]  /*13790*/  IMAD.MOV.U32 R10, RZ, RZ, R26 ;  /* 0x000000ffff0a7224 */ /* 0x008fe400078e001a */
[----:B------:R-:W-:Y:S01]  /*137a0*/  IMAD.MOV.U32 R11, RZ, RZ, R27 ;  /* 0x000000ffff0b7224 */ /* 0x000fe200078e001b */
[----:B------:R-:W4:Y:S04]  /*137b0*/  LDL.LU R26, [R1+0xb10] ;  /* 0x000b1000011a7983 */ /* 0x000f280000300800 */
[----:B------:R-:W4:Y:S04]  /*137c0*/  LDL.LU R27, [R1+0xb0c] ;  /* 0x000b0c00011b7983 */ /* 0x000f280000300800 */
[----:B------:R-:W-:Y:S04]  /*137d0*/  STL.64 [R1+0xb00], R10 ;  /* 0x000b000a01007387 */ /* 0x000fe80000100a00 */
[----:B------:R0:W-:Y:S04]  /*137e0*/  STL.64 [R1+0xaf8], R8 ;  /* 0x000af80801007387 */ /* 0x0001e80000100a00 */
[----:B0-----:R-:W3:Y:S04]  /*137f0*/  LDL.LU R8, [R1+0x10] ;  /* 0x0000100001087983 */ /* 0x001ee80000300800 */
[----:B------:R-:W3:Y:S04]  /*13800*/  LDL.LU R9, [R1+0x14] ;  /* 0x0000140001097983 */ /* 0x000ee80000300800 */
[----:B------:R-:W3:Y:S01]  /*13810*/  LDL.LU R10, [R1+0x18] ;  /* 0x00001800010a7983 */ /* 0x000ee20000300800 */
[----:B------:R-:W-:-:S03]  /*13820*/  IMAD.MOV.U32 R11, RZ, RZ, R29 ;  /* 0x000000ffff0b7224 */ /* 0x000fc600078e001d */
[----:B------:R-:W5:Y:S04]  /*13830*/  LDL.LU R29, [R1+0xb08] ;  /* 0x000b0800011d7983 */ /* 0x000f680000300800 */
[----:B------:R-:W2:Y:S04]  /*13840*/  LDL R7, [R1+0x16c] ;  /* 0x00016c0001077983 */ /* 0x000ea80000100800 */
[----:B------:R-:W2:Y:S04]  /*13850*/  LDL R4, [R1+0x188] ;  /* 0x0001880001047983 */ /* 0x000ea80000100800 */
[----:B------:R-:W2:Y:S04]  /*13860*/  LDL R5, [R1+0x18c] ;  /* 0x00018c0001057983 */ /* 0x000ea80000100800 */
[----:B------:R-:W2:Y:S01]  /*13870*/  LDL.LU R28, [R1+0x42c] ;  /* 0x00042c00011c7983 */ /* 0x000ea20000300800 */
[----:B----4-:R-:W-:Y:S03]  /*13880*/  HMMA.16816.F32 R16, R16, R20, R24 ;  /* 0x000000141010723c */ /* 0x010fe60000001818 */
[----:B------:R-:W4:Y:S04]  /*13890*/  LDL R25, [R1+0x158] ;  /* 0x0001580001197983 */ /* 0x000f280000100800 */
[----:B------:R-:W3:Y:S04]  /*138a0*/  LDL.LU R26, [R1+0x438] ;  /* 0x00043800011a7983 */ /* 0x000ee80000300800 */
[----:B------:R-:W3:Y:S01]  /*138b0*/  LDL.LU R27, [R1+0x434] ;  /* 0x00043400011b7983 */ /* 0x000ee20000300800 */
[----:B------:R-:W-:-:S02]  /*138c0*/  F2FP.F16.E5M2.UNPACK_B R20, R0 ;  /* 0x00000000ff14723e */ /* 0x000fc400020004ff */
[----:B------:R-:W-:-:S05]  /*138d0*/  F2FP.F16.E5M2.UNPACK_B R21, R2 ;  /* 0x00000002ff15723e */ /* 0x000fca00020004ff */
[----:B------:R-:W-:Y:S04]  /*138e0*/  STL [R1+0xa84], R16 ;  /* 0x000a841001007387 */ /* 0x000fe80000100800 */
[----:B------:R0:W-:Y:S04]  /*138f0*/  STL [R1+0xa80], R17 ;  /* 0x000a801101007387 */ /* 0x0001e80000100800 */
[----:B------:R-:W-:Y:S04]  /*13900*/  STL [R1+0xa7c], R18 ;  /* 0x000a7c1201007387 */ /* 0x000fe80000100800 */
[----:B------:R-:W-:Y:S04]  /*13910*/  STL [R1+0xa78], R19 ;  /* 0x000a781301007387 */ /* 0x000fe80000100800 */
[----:B------:R-:W3:Y:S04]  /*13920*/  LDL.LU R0, [R1+0x414] ;  /* 0x0004140001007983 */ /* 0x000ee80000300800 */
[----:B------:R-:W3:Y:S04]  /*13930*/  LDL R2, [R1+0x178] ;  /* 0x0001780001027983 */ /* 0x000ee80000100800 */
[----:B0-----:R-:W3:Y:S04]  /*13940*/  LDL.LU R17, [R1+0x440] ;  /* 0x0004400001117983 */ /* 0x001ee80000300800 */
[----:B------:R-:W3:Y:S01]  /*13950*/  LDL.LU R16, [R1+0x43c] ;  /* 0x00043c0001107983 */ /* 0x000ee20000300800 */
[----:B------:R-:W-:-:S02]  /*13960*/  F2FP.F16.E5M2.UNPACK_B R22, R22 ;  /* 0x00000016ff16723e */ /* 0x000fc400020004ff */
[----:B------:R-:W-:Y:S02]  /*13970*/  F2FP.F16.E5M2.UNPACK_B R23, R23 ;  /* 0x00000017ff17723e */ /* 0x000fe400020004ff */
[----:B--2---:R-:W-:Y:S02]  /*13980*/  F2FP.F16.E5M2.UNPACK_B R7, R7 ;  /* 0x00000007ff07723e */ /* 0x004fe400020004ff */
[----:B----4-:R-:W-:Y:S02]  /*13990*/  F2FP.F16.E5M2.UNPACK_B R24, R25 ;  /* 0x00000019ff18723e */ /* 0x010fe400020004ff */
[----:B------:R-:W-:Y:S02]  /*139a0*/  F2FP.F16.E5M2.UNPACK_B R25, R6 ;  /* 0x00000006ff19723e */ /* 0x000fe400020004ff */
[----:B-----5:R-:W-:-:S05]  /*139b0*/  F2FP.F16.E5M2.UNPACK_B R6, R29 ;  /* 0x0000001dff06723e */ /* 0x020fca00020004ff */
[C---:B------:R-:W-:Y:S08]  /*139c0*/  HMMA.16816.F32 R12, R20.reuse, R24, R12 ;  /* 0x00000018140c723c */ /* 0x040ff0000000180c */
[----:B---3--:R-:W-:Y:S01]  /*139d0*/  HMMA.16816.F32 R8, R20, R6, R8 ;  /* 0x000000061408723c */ /* 0x008fe20000001808 */
[----:B------:R0:W-:Y:S10]  /*139e0*/  STL.64 [R1+0xad8], R16 ;  /* 0x000ad81001007387 */ /* 0x0001f40000100a00 */
[----:B------:R-:W-:Y:S01]  /*139f0*/  IMAD.MOV.U32 R29, RZ, RZ, R15 ;  /* 0x000000ffff1d7224 */ /* 0x000fe200078e000f */
[----:B0-----:R-:W2:Y:S04]  /*13a00*/  LDL.LU R16, [R1+0x140] ;  /* 0x0001400001107983 */ /* 0x001ea80000300800 */
[----:B------:R-:W2:Y:S04]  /*13a10*/  LDL.LU R17, [R1+0x144] ;  /* 0x0001440001117983 */ /* 0x000ea80000300800 */
[----:B------:R-:W2:Y:S04]  /*13a20*/  LDL.LU R18, [R1+0x148] ;  /* 0x0001480001127983 */ /* 0x000ea80000300800 */
[----:B------:R-:W2:Y:S04]  /*13a30*/  LDL.LU R19, [R1+0x14c] ;  /* 0x00014c0001137983 */ /* 0x000ea80000300800 */
[----:B------:R0:W-:Y:S04]  /*13a40*/  STL.64 [R1+0xc0], R12 ;  /* 0x0000c00c01007387 */ /* 0x0001e80000100a00 */
[----:B------:R1:W-:Y:S04]  /*13a50*/  STL [R1+0xc8], R14 ;  /* 0x0000c80e01007387 */ /* 0x0003e80000100800 */
[----:B0-----:R-:W3:Y:S04]  /*13a60*/  LDL.LU R12, [R1+0x41c] ;  /* 0x00041c00010c7983 */ /* 0x001ee80000300800 */
[----:B------:R-:W4:Y:S04]  /*13a70*/  LDL.LU R13, [R1+0x428] ;  /* 0x00042800010d7983 */ /* 0x000f280000300800 */
[----:B-1----:R-:W4:Y:S04]  /*13a80*/  LDL.LU R14, [R1+0x424] ;  /* 0x00042400010e7983 */ /* 0x002f280000300800 */
[----:B------:R-:W5:Y:S04]  /*13a90*/  LDL.LU R15, [R1+0x430] ;  /* 0x00043000010f7983 */ /* 0x000f680000300800 */
[----:B------:R-:W-:Y:S04]  /*13aa0*/  STL.64 [R1+0xb0], R8 ;  /* 0x0000b00801007387 */ /* 0x000fe80000100a00 */
[----:B------:R0:W-:Y:S04]  /*13ab0*/  STL.64 [R1+0xb8], R10 ;  /* 0x0000b80a01007387 */ /* 0x0001e80000100a00 */
[----:B0-----:R-:W2:Y:S04]  /*13ac0*/  LDL.LU.64 R10, [R1+0xb00] ;  /* 0x000b0000010a7983 */ /* 0x001ea80000300a00 */
[----:B------:R-:W2:Y:S01]  /*13ad0*/  LDL.LU.64 R8, [R1+0xaf8] ;  /* 0x000af80001087983 */ /* 0x000ea20000300a00 */
[----:B------:R-:W-:-:S02]  /*13ae0*/  F2FP.F16.E5M2.UNPACK_B R4, R4 ;  /* 0x00000004ff04723e */ /* 0x000fc400020004ff */
[----:B------:R-:W-:-:S07]  /*13af0*/  F2FP.F16.E5M2.UNPACK_B R5, R5 ;  /* 0x00000005ff05723e */ /* 0x000fce00020004ff */
[----:B--2---:R-:W-:-:S15]  /*13b00*/  HMMA.16816.F32 R8, R20, R4, R8 ;  /* 0x000000041408723c */ /* 0x004fde0000001808 */
[----:B------:R-:W-:-:S04]  /*13b10*/  NOP ;  /* 0x0000000000007918 */ /* 0x000fc80000000000 */
[----:B------:R-:W-:Y:S04]  /*13b20*/  STL.64 [R1+0xe0], R8 ;  /* 0x0000e00801007387 */ /* 0x000fe80000100a00 */
[----:B------:R0:W-:Y:S04]  /*13b30*/  STL.64 [R1+0xe8], R10 ;  /* 0x0000e80a01007387 */ /* 0x0001e80000100a00 */
[----:B0-----:R-:W2:Y:S04]  /*13b40*/  LDL.LU.64 R10, [R1+0xaf0] ;  /* 0x000af000010a7983 */ /* 0x001ea80000300a00 */
[----:B------:R-:W4:Y:S01]  /*13b50*/  LDL.LU.64 R8, [R1+0xae8] ;  /* 0x000ae80001087983 */ /* 0x000f220000300a00 */
[----:B------:R-:W-:-:S02]  /*13b60*/  F2FP.F16.E5M2.UNPACK_B R2, R2 ;  /* 0x00000002ff02723e */ /* 0x000fc400020004ff */
[----:B------:R-:W-:Y:S01]  /*13b70*/  F2FP.F16.E5M2.UNPACK_B R3, R3 ;  /* 0x00000003ff03723e */ /* 0x000fe200020004ff */
[----:B--2---:R-:W-:Y:S02]  /*13b80*/  IMAD R0, R0, 0x100, R10 ;  /* 0x0000010000007824 */ /* 0x004fe400078e020a */
[----:B---3--:R-:W-:Y:S01]  /*13b90*/  IMAD R12, R12, 0x100, R11 ;  /* 0x000001000c0c7824 */ /* 0x008fe200078e020b */
[----:B------:R-:W2:Y:S04]  /*13ba0*/  LDL.LU R10, [R1+0xae4] ;  /* 0x000ae400010a7983 */ /* 0x000ea80000300800 */
[----:B------:R-:W2:Y:S01]  /*13bb0*/  LDL.LU R11, [R1+0xae0] ;  /* 0x000ae000010b7983 */ /* 0x000ea20000300800 */
[----:B----4-:R-:W-:Y:S02]  /*13bc0*/  IMAD R13, R14, 0x100, R13 ;  /* 0x000001000e0d7824 */ /* 0x010fe400078e020d */
[----:B-----5:R-:W-:Y:S01]  /*13bd0*/  IMAD R14, R28, 0x100, R15 ;  /* 0x000001001c0e7824 */ /* 0x020fe200078e020f */
[----:B--2---:R-:W-:-:S15]  /*13be0*/  HMMA.16816.F32 R8, R20, R2, R8 ;  /* 0x000000021408723c */ /* 0x004fde0000001808 */
[----:B------:R-:W-:-:S04]  /*13bf0*/  NOP ;  /* 0x0000000000007918 */ /* 0x000fc80000000000 */
[----:B------:R-:W-:Y:S04]  /*13c00*/  STL.64 [R1+0x30], R8 ;  /* 0x0000300801007387 */ /* 0x000fe80000100a00 */
[----:B------:R0:W-:Y:S01]  /*13c10*/  STL [R1+0x38], R10 ;  /* 0x0000380a01007387 */ /* 0x0001e20000100800 */
[----:B------:R-:W-:-:S03]  /*13c20*/  IMAD.MOV.U32 R28, RZ, RZ, R11 ;  /* 0x000000ffff1c7224 */ /* 0x000fc600078e000b */
[----:B------:R-:W2:Y:S04]  /*13c30*/  LDL.LU R20, [R1+0x120] ;  /* 0x0001200001147983 */ /* 0x000ea80000300800 */
[----:B------:R-:W2:Y:S04]  /*13c40*/  LDL.LU R21, [R1+0x124] ;  /* 0x0001240001157983 */ /* 0x000ea80000300800 */
[----:B------:R-:W2:Y:S04]  /*13c50*/  LDL.LU R22, [R1+0x128] ;  /* 0x0001280001167983 */ /* 0x000ea80000300800 */
[----:B------:R-:W2:Y:S04]  /*13c60*/  LDL.LU R23, [R1+0x12c] ;  /* 0x00012c0001177983 */ /* 0x000ea80000300800 */
[----:B------:R-:W-:Y:S01]  /*13c70*/  STL [R1+0xa5c], R28 ;  /* 0x000a5c1c01007387 */ /* 0x000fe20000100800 */
[----:B------:R-:W-:-:S02]  /*13c80*/  F2FP.F16.E5M2.UNPACK_B R11, R14 ;  /* 0x0000000eff0b723e */ /* 0x000fc400020004ff */
[----:B0-----:R-:W-:Y:S02]  /*13c90*/  F2FP.F16.E5M2.UNPACK_B R10, R13 ;  /* 0x0000000dff0a723e */ /* 0x001fe400020004ff */
[----:B------:R-:W-:Y:S02]  /*13ca0*/  F2FP.F16.E5M2.UNPACK_B R9, R12 ;  /* 0x0000000cff09723e */ /* 0x000fe400020004ff */
[----:B------:R-:W3:Y:S04]  /*13cb0*/  LDL.LU R12, [R1+0x130] ;  /* 0x00013000010c7983 */ /* 0x000ee80000300800 */
[----:B------:R-:W3:Y:S04]  /*13cc0*/  LDL.LU R13, [R1+0x134] ;  /* 0x00013400010d7983 */ /* 0x000ee80000300800 */
[----:B------:R-:W3:Y:S04]  /*13cd0*/  LDL.LU R14, [R1+0x138] ;  /* 0x00013800010e7983 */ /* 0x000ee80000300800 */
[----:B------:R-:W3:Y:S01]  /*13ce0*/  LDL.LU R15, [R1+0x13c] ;  /* 0x00013c00010f7983 */ /* 0x000ee20000300800 */
[----:B------:R-:W-:-:S07]  /*13cf0*/  F2FP.F16.E5M2.UNPACK_B R8, R0 ;  /* 0x00000000ff08723e */ /* 0x000fce00020004ff */
[----:B------:R-:W-:-:S15]  /*13d00*/  HMMA.16816.F32 R16, R8, R24, R16 ;  /* 0x000000180810723c */ /* 0x000fde0000001810 */
[----:B------:R-:W-:-:S04]  /*13d10*/  NOP ;  /* 0x0000000000007918 */ /* 0x000fc80000000000 */
[----:B------:R0:W-:Y:S04]  /*13d20*/  STL.64 [R1+0xa0], R16 ;  /* 0x0000a01001007387 */ /* 0x0001e80000100a00 */
[----:B------:R-:W-:Y:S04]  /*13d30*/  STL.64 [R1+0xa8], R18 ;  /* 0x0000a81201007387 */ /* 0x000fe80000100a00 */
[----:B0-----:R-:W4:Y:S01]  /*13d40*/  LDL.LU.64 R16, [R1+0xad8] ;  /* 0x000ad80001107983 */ /* 0x001f220000300a00 */
[----:B------:R-:W-:Y:S01]  /*13d50*/  IMAD R0, R27, 0x100, R26 ;  /* 0x000001001b007824 */ /* 0x000fe200078e021a */
[----:B---3--:R-:W-:-:S15]  /*13d60*/  HMMA.16816.F32 R12, R8, R6, R12 ;  /* 0x00000006080c723c */ /* 0x008fde000000180c */
[----:B------:R-:W-:-:S04]  /*13d70*/  NOP ;  /* 0x0000000000007918 */ /* 0x000fc80000000000 */
[----:B------:R-:W-:Y:S04]  /*13d80*/  STL.64 [R1+0x90], R12 ;  /* 0x0000900c01007387 */ /* 0x000fe80000100a00 */
[----:B------:R2:W-:Y:S02]  /*13d90*/  STL.64 [R1+0x98], R14 ;  /* 0x0000980e01007387 */ /* 0x0005e40000100a00 */
[----:B--2---:R-:W-:Y:S02]  /*13da0*/  HMMA.16816.F32 R12, R8, R4, R20 ;  /* 0x00000004080c723c */ /* 0x004fe40000001814 */
[----:B------:R-:W-:Y:S04]  /*13db0*/  STL.64 [R1+0xac0], R6 ;  /* 0x000ac00601007387 */ /* 0x000fe80000100a00 */
[----:B------:R-:W-:-:S13]  /*13dc0*/  STL.64 [R1+0xab8], R4 ;  /* 0x000ab80401007387 */ /* 0x000fda0000100a00 */
[----:B------:R-:W-:Y:S04]  /*13dd0*/  STL.64 [R1+0x80], R12 ;  /* 0x0000800c01007387 */ /* 0x000fe80000100a00 */
[----:B------:R0:W-:Y:S04]  /*13de0*/  STL.64 [R1+0x88], R14 ;  /* 0x0000880e01007387 */ /* 0x0001e80000100a00 */
[----:B0-----:R-:W2:Y:S04]  /*13df0*/  LDL.LU R15, [R1+0x8e0] ;  /* 0x0008e000010f7983 */ /* 0x001ea80000300800 */
[----:B------:R-:W3:Y:S04]  /*13e00*/  LDL.LU R26, [R1+0x8dc] ;  /* 0x0008dc00011a7983 */ /* 0x000ee80000300800 */
[----:B------:R-:W3:Y:S01]  /*13e10*/  LDL.LU R27, [R1+0x8e8] ;  /* 0x0008e800011b7983 */ /* 0x000ee20000300800 */
[----:B----4-:R-:W-:-:S03]  /*13e20*/  IMAD R12, R16, 0x100, R17 ;  /* 0x00000100100c7824 */ /* 0x010fc600078e0211 */
[----:B---3--:R-:W-:Y:S04]  /*13e30*/  STL.64 [R1+0xad0], R26 ;  /* 0x000ad01a01007387 */ /* 0x008fe80000100a00 */
[----:B------:R0:W-:Y:S04]  /*13e40*/  STL.64 [R1+0xac8], R24 ;  /* 0x000ac81801007387 */ /* 0x0001e80000100a00 */
[----:B------:R-:W3:Y:S04]  /*13e50*/  LDL.LU R20, [R1+0x448] ;  /* 0x0004480001147983 */ /* 0x000ee80000300800 */
[----:B------:R-:W3:Y:S04]  /*13e60*/  LDL.LU R21, [R1+0x444] ;  /* 0x0004440001157983 */ /* 0x000ee80000300800 */
[----:B------:R-:W4:Y:S04]  /*13e70*/  LDL.LU R22, [R1+0x450] ;  /* 0x0004500001167983 */ /* 0x000f280000300800 */
[----:B------:R-:W4:Y:S04]  /*13e80*/  LDL.LU R23, [R1+0x44c] ;  /* 0x00044c0001177983 */ /* 0x000f280000300800 */
[----:B0-----:R-:W5:Y:S04]  /*13e90*/  LDL.LU R24, [R1+0x110] ;  /* 0x0001100001187983 */ /* 0x001f680000300800 */
[----:B------:R-:W5:Y:S04]  /*13ea0*/  LDL.LU R25, [R1+0x114] ;  /* 0x0001140001197983 */ /* 0x000f680000300800 */
[----:B------:R-:W5:Y:S04]  /*13eb0*/  LDL.LU R26, [R1+0x118] ;  /* 0x00011800011a7983 */ /* 0x000f680000300800 */
[----:B------:R-:W5:Y:S04]  /*13ec0*/  LDL.LU R27, [R1+0x11c] ;  /* 0x00011c00011b7983 */ /* 0x000f680000300800 */
[----:B------:R-:W2:Y:S04]  /*13ed0*/  LDL.LU R16, [R1+0xf0] ;  /* 0x0000f00001107983 */ /* 0x000ea80000300800 */
[----:B------:R-:W2:Y:S04]  /*13ee0*/  LDL.LU R17, [R1+0xf4] ;  /* 0x0000f40001117983 */ /* 0x000ea80000300800 */
[----:B------:R-:W2:Y:S04]  /*13ef0*/  LDL.LU R18, [R1+0xf8] ;  /* 0x0000f80001127983 */ /* 0x000ea80000300800 */
[----:B------:R-:W2:Y:S04]  /*13f00*/  LDL.LU R19, [R1+0xfc] ;  /* 0x0000fc0001137983 */ /* 0x000ea80000300800 */
[----:B------:R-:W3:Y:S04]  /*13f10*/  LDL.LU R4, [R1+0x70] ;  /* 0x0000700001047983 */ /* 0x000ee80000300800 */
[----:B------:R-:W3:Y:S04]  /*13f20*/  LDL.LU R5, [R1+0x74] ;  /* 0x0000740001057983 */ /* 0x000ee80000300800 */
[----:B------:R-:W3:Y:S04]  /*13f30*/  LDL.LU R6, [R1+0x78] ;  /* 0x0000780001067983 */ /* 0x000ee80000300800 */
[----:B------:R-:W3:Y:S04]  /*13f40*/  LDL.LU R7, [R1+0x7c] ;  /* 0x00007c0001077983 */ /* 0x000ee80000300800 */
        /* <DEDUP_REMOVED lines=12> */
[----:B---3--:R-:W-:-:S02]  /*14010*/  IMAD R13, R21, 0x100, R20 ;  /* 0x00000100150d7824 */ /* 0x008fc400078e0214 */
[----:B----4-:R-:W-:Y:S01]  /*14020*/  IMAD R14, R23, 0x100, R22 ;  /* 0x00000100170e7824 */ /* 0x010fe200078e0216 */
[----:B-----5:R-:W-:Y:S01]  /*14030*/  HMMA.16816.F32 R8, R8, R2, R24 ;  /* 0x000000020808723c */ /* 0x020fe20000001818 */
[----:B--2---:R-:W-:Y:S04]  /*14040*/  STL.64 [R1+0xab0], R18 ;  /* 0x000ab01201007387 */ /* 0x004fe80000100a00 */
        /* <DEDUP_REMOVED lines=9> */
[----:B------:R-:W4:Y:S04]  /*140e0*/  LDL.LU.64 R26, [R1+0xad0] ;  /* 0x000ad000011a7983 */ /* 0x000f280000300a00 */
[----:B------:R-:W5:Y:S04]  /*140f0*/  LDL.LU.64 R24, [R1+0xac8] ;  /* 0x000ac80001187983 */ /* 0x000f680000300a00 */
[----:B------:R0:W-:Y:S04]  /*14100*/  STL.64 [R1+0x20], R8 ;  /* 0x0000200801007387 */ /* 0x0001e80000100a00 */
[----:B------:R1:W-:Y:S01]  /*14110*/  STL.64 [R1+0x28], R10 ;  /* 0x0000280a01007387 */ /* 0x0003e20000100a00 */
[----:B0-----:R-:W-:-:S02]  /*14120*/  F2FP.F16.E5M2.UNPACK_B R8, R0 ;  /* 0x00000000ff08723e */ /* 0x001fc400020004ff */
[----:B------:R-:W-:Y:S02]  /*14130*/  F2FP.F16.E5M2.UNPACK_B R9, R12 ;  /* 0x0000000cff09723e */ /* 0x000fe400020004ff */
[----:B-1----:R-:W-:Y:S02]  /*14140*/  F2FP.F16.E5M2.UNPACK_B R10, R13 ;  /* 0x0000000dff0a723e */ /* 0x002fe400020004ff */
[----:B------:R-:W-:Y:S01]  /*14150*/  F2FP.F16.E5M2.UNPACK_B R11, R14 ;  /* 0x0000000eff0b723e */ /* 0x000fe200020004ff */
[----:B------:R-:W2:Y:S04]  /*14160*/  LDL.LU R0, [R1+0x8e4] ;  /* 0x0008e40001007983 */ /* 0x000ea80000300800 */
[----:B------:R-:W2:Y:S04]  /*14170*/  LDL.LU R12, [R1+0x8cc] ;  /* 0x0008cc00010c7983 */ /* 0x000ea80000300800 */
[----:B------:R-:W2:Y:S04]  /*14180*/  LDL.LU R13, [R1+0x8d4] ;  /* 0x0008d400010d7983 */ /* 0x000ea80000300800 */
[----:B------:R-:W2:Y:S01]  /*14190*/  LDL.LU R14, [R1+0x8d8] ;  /* 0x0008d800010e7983 */ /* 0x000ea20000300800 */
[----:B-----5:R-:W-:-:S15]  /*141a0*/  HMMA.16816.F32 R4, R8, R24, R4 ;  /* 0x000000180804723c */ /* 0x020fde0000001804 */
[----:B------:R-:W-:-:S04]  /*141b0*/  NOP ;  /* 0x0000000000007918 */ /* 0x000fc80000000000 */
[----:B------:R-:W-:Y:S04]  /*141c0*/  STL.64 [R1+0x70], R4 ;  /* 0x0000700401007387 */ /* 0x000fe80000100a00 */
[----:B------:R0:W-:Y:S04]  /*141d0*/  STL.64 [R1+0x78], R6 ;  /* 0x0000780601007387 */ /* 0x0001e80000100a00 */
[----:B0-----:R-:W2:Y:S04]  /*141e0*/  LDL.LU.64 R6, [R1+0xac0] ;  /* 0x000ac00001067983 */ /* 0x001ea80000300a00 */
[----:B------:R-:W5:Y:S01]  /*141f0*/  LDL.LU.64 R4, [R1+0xab8] ;  /* 0x000ab80001047983 */ /* 0x000f620000300a00 */
[----:B--2---:R-:W-:-:S15]  /*14200*/  HMMA.16816.F32 R16, R8, R6, R16 ;  /* 0x000000060810723c */ /* 0x004fde0000001810 */
[----:B------:R-:W-:-:S04]  /*14210*/  NOP ;  /* 0x0000000000007918 */ /* 0x000fc80000000000 */
[----:B------:R-:W-:Y:S04]  /*14220*/  STL [R1+0x60], R16 ;  /* 0x0000601001007387 */ /* 0x000fe80000100800 */
[----:B------:R0:W-:Y:S01]  /*14230*/  STL.64 [R1+0x68], R18 ;  /* 0x0000681201007387 */ /* 0x0001e20000100a00 */
[----:B------:R-:W-:-:S03]  /*14240*/  IMAD.MOV.U32 R28, RZ, RZ, R17 ;  /* 0x000000ffff1c7224 */ /* 0x000fc600078e0011 */
[----:B0-----:R-:W5:Y:S04]  /*14250*/  LDL.LU.64 R18, [R1+0xab0] ;  /* 0x000ab00001127983 */ /* 0x001f680000300a00 */
[----:B------:R-:W5:Y:S04]  /*14260*/  LDL.LU.64 R16, [R1+0xaa8] ;  /* 0x000aa80001107983 */ /* 0x000f680000300a00 */
[----:B------:R0:W-:Y:S04]  /*14270*/  STL [R1+0xa60], R28 ;  /* 0x000a601c01007387 */ /* 0x0001e80000100800 */
[----:B0-----:R-:W2:Y:S01]  /*14280*/  LDL.LU R28, [R1+0x8d0] ;  /* 0x0008d000011c7983 */ /* 0x001ea20000300800 */
[----:B-----5:R-:W-:-:S15]  /*14290*/  HMMA.16816.F32 R16, R8, R4, R16 ;  /* 0x000000040810723c */ /* 0x020fde0000001810 */
[----:B------:R-:W-:-:S04]  /*142a0*/  NOP ;  /* 0x0000000000007918 */ /* 0x000fc80000000000 */
[----:B------:R-:W-:Y:S04]  /*142b0*/  STL.64 [R1+0x50], R16 ;  /* 0x0000501001007387 */ /* 0x000fe80000100a00 */
[----:B------:R0:W-:Y:S04]  /*142c0*/  STL.64 [R1+0x58], R18 ;  /* 0x0000581201007387 */ /* 0x0001e80000100a00 */
[----:B0-----:R-:W5:Y:S04]  /*142d0*/  LDL.LU.64 R18, [R1+0xaa0] ;  /* 0x000aa00001127983 */ /* 0x001f680000300a00 */
[----:B------:R-:W5:Y:S01]  /*142e0*/  LDL.LU.64 R16, [R1+0xa98] ;  /* 0x000a980001107983 */ /* 0x000f620000300a00 */
[----:B--2---:R-:W-:-:S02]  /*142f0*/  IMAD R12, R12, 0x100, R28 ;  /* 0x000001000c0c7824 */ /* 0x004fc400078e021c */
[----:B------:R-:W-:Y:S02]  /*14300*/  IMAD R13, R13, 0x100, R14 ;  /* 0x000001000d0d7824 */ /* 0x000fe400078e020e */
[----:B------:R-:W-:Y:S02]  /*14310*/  IMAD R14, R15, 0x100, R0 ;  /* 0x000001000f0e7824 */ /* 0x000fe400078e0200 */
[----:B----4-:R-:W-:Y:S01]  /*14320*/  IMAD R15, R27, 0x100, R26 ;  /* 0x000001001b0f7824 */ /* 0x010fe200078e021a */
[----:B-----5:R-:W-:Y:S01]  /*14330*/  HMMA.16816.F32 R8, R8, R2, R16 ;  /* 0x000000020808723c */ /* 0x020fe20000001810 */
[----:B------:R-:W2:Y:S04]  /*14340*/  LDL.LU.64 R18, [R1+0xa90] ;  /* 0x000a900001127983 */ /* 0x000ea80000300a00 */
[----:B------:R-:W2:-:S14]  /*14350*/  LDL.LU.64 R16, [R1+0xa88] ;  /* 0x000a880001107983 */ /* 0x000e9c0000300a00 */
[----:B------:R0:W-:Y:S04]  /*14360*/  STL.64 [R1+0x10], R8 ;  /* 0x0000100801007387 */ /* 0x0001e80000100a00 */
[----:B------:R1:W-:Y:S01]  /*14370*/  STL [R1+0x18], R10 ;  /* 0x0000180a01007387 */ /* 0x0003e20000100800 */
[----:B------:R-:W-:-:S03]  /*14380*/  IMAD.MOV.U32 R28, RZ, RZ, R11 ;  /* 0x000000ffff1c7224 */ /* 0x000fc600078e000b */
[----:B0-----:R-:W4:Y:S04]  /*14390*/  LDL.LU R8, [R1+0xd0] ;  /* 0x0000d00001087983 */ /* 0x001f280000300800 */
[----:B------:R-:W4:Y:S04]  /*143a0*/  LDL.LU R9, [R1+0xd4] ;  /* 0x0000d40001097983 */ /* 0x000f280000300800 */
[----:B-1----:R-:W4:Y:S04]  /*143b0*/  LDL.LU R10, [R1+0xd8] ;  /* 0x0000d800010a7983 */ /* 0x002f280000300800 */
[----:B------:R-:W4:Y:S01]  /*143c0*/  LDL.LU R11, [R1+0xdc] ;  /* 0x0000dc00010b7983 */ /* 0x000f220000300800 */
[----:B------:R-:W-:-:S02]  /*143d0*/  F2FP.F16.E5M2.UNPACK_B R12, R12 ;  /* 0x0000000cff0c723e */ /* 0x000fc400020004ff */
[----:B------:R-:W-:Y:S02]  /*143e0*/  F2FP.F16.E5M2.UNPACK_B R13, R13 ;  /* 0x0000000dff0d723e */ /* 0x000fe400020004ff */
[----:B------:R-:W-:Y:S02]  /*143f0*/  F2FP.F16.E5M2.UNPACK_B R14, R14 ;  /* 0x0000000eff0e723e */ /* 0x000fe400020004ff */
[----:B------:R-:W-:-:S07]  /*14400*/  F2FP.F16.E5M2.UNPACK_B R15, R15 ;  /* 0x0000000fff0f723e */ /* 0x000fce00020004ff */
[C---:B---3--:R-:W-:Y:S08]  /*14410*/  HMMA.16816.F32 R20, R12.reuse, R4, R20 ;  /* 0x000000040c14723c */ /* 0x048ff00000001814 */
[----:B--2---:R-:W-:Y:S01]  /*14420*/  HMMA.16816.F32 R24, R12, R24, R16 ;  /* 0x000000180c18723c */ /* 0x004fe20000001810 */
[----:B------:R-:W2:Y:S04]  /*14430*/  LDL.LU R16, [R1+0x8f0] ;  /* 0x0008f00001107983 */ /* 0x000ea80000300800 */
[----:B------:R-:W2:-:S14]  /*14440*/  LDL.LU R0, [R1+0x8ec] ;  /* 0x0008ec0001007983 */ /* 0x000e9c0000300800 */
[----:B------:R-:W-:Y:S04]  /*14450*/  STL.64 [R1], R24 ;  /* 0x0000001801007387 */ /* 0x000fe80000100a00 */
[----:B------:R4:W-:Y:S04]  /*14460*/  STL.64 [R1+0x8], R26 ;  /* 0x0000081a01007387 */ /* 0x0009e80000100a00 */
[----:B------:R-:W3:Y:S04]  /*14470*/  LDL.LU R17, [R1+0x8f8] ;  /* 0x0008f80001117983 */ /* 0x000ee80000300800 */
[----:B------:R-:W5:Y:S04]  /*14480*/  LDL.LU R18, [R1+0x900] ;  /* 0x0009000001127983 */ /* 0x000f680000300800 */
[----:B------:R-:W3:Y:S01]  /*14490*/  LDL.LU R19, [R1+0x908] ;  /* 0x0009080001137983 */ /* 0x000ee20000300800 */
[----:B----4-:R-:W-:Y:S03]  /*144a0*/  HMMA.16816.F32 R24, R12, R6, R8 ;  /* 0x000000060c18723c */ /* 0x010fe60000001808 */
[----:B------:R-:W3:-:S15]  /*144b0*/  LDL.LU R6, [R1+0x904] ;  /* 0x0009040001067983 */ /* 0x000ede0000300800 */
[----:B------:R-:W-:Y:S01]  /*144c0*/  NOP ;  /* 0x0000000000007918 */ /* 0x000fe20000000000 */
[----:B------:R-:W-:Y:S04]  /*144d0*/  STL.64 [R1+0x9b0], R26 ;  /* 0x0009b01a01007387 */ /* 0x000fe80000100a00 */
[----:B------:R0:W-:Y:S04]  /*144e0*/  STL.64 [R1+0x9a8], R24 ;  /* 0x0009a81801007387 */ /* 0x0001e80000100a00 */
[----:B------:R-:W4:Y:S04]  /*144f0*/  LDL.LU R4, [R1+0x8f4] ;  /* 0x0008f40001047983 */ /* 0x000f280000300800 */
[----:B------:R-:W5:Y:S04]  /*14500*/  LDL.LU R5, [R1+0x8fc] ;  /* 0x0008fc0001057983 */ /* 0x000f680000300800 */
[----:B0-----:R-:W5:Y:S04]  /*14510*/  LDL.LU R24, [R1+0x188] ;  /* 0x0001880001187983 */ /* 0x001f680000300800 */
[----:B------:R-:W5:Y:S04]  /*14520*/  LDL.LU R7, [R1+0x18c] ;  /* 0x00018c0001077983 */ /* 0x000f680000300800 */
[----:B------:R-:W5:Y:S04]  /*14530*/  LDL.LU R8, [R1+0x178] ;  /* 0x0001780001087983 */ /* 0x000f680000300800 */
[----:B------:R-:W5:Y:S04]  /*14540*/  LDL.LU R9, [R1+0x17c] ;  /* 0x00017c0001097983 */ /* 0x000f680000300800 */
[----:B------:R-:W5:Y:S04]  /*14550*/  LDL.LU R25, [R1+0x910] ;  /* 0x0009100001197983 */ /* 0x000f680000300800 */
[----:B------:R-:W5:Y:S04]  /*14560*/  LDL.LU R26, [R1+0x90c] ;  /* 0x00090c00011a7983 */ /* 0x000f680000300800 */
[----:B------:R-:W5:Y:S01]  /*14570*/  LDL.LU R27, [R1+0x918] ;  /* 0x00091800011b7983 */ /* 0x000f620000300800 */
[----:B--2---:R-:W-:-:S02]  /*14580*/  IMAD R0, R0, 0x100, R16 ;  /* 0x0000010000007824 */ /* 0x004fc400078e0210 */
[----:B---3--:R-:W-:Y:S02]  /*14590*/  IMAD R6, R6, 0x100, R19 ;  /* 0x0000010006067824 */ /* 0x008fe400078e0213 */
[----:B----4-:R-:W-:Y:S02]  /*145a0*/  IMAD R4, R4, 0x100, R17 ;  /* 0x0000010004047824 */ /* 0x010fe400078e0211 */
[----:B-----5:R-:W-:Y:S01]  /*145b0*/  IMAD R5, R5, 0x100, R18 ;  /* 0x0000010005057824 */ /* 0x020fe200078e0212 */
[----:B------:R-:W-:Y:S04]  /*145c0*/  STL.64 [R1+0xa70], R26 ;  /* 0x000a701a01007387 */ /* 0x000fe80000100a00 */
[----:B------:R0:W-:Y:S04]  /*145d0*/  STL.64 [R1+0xa68], R24 ;  /* 0x000a681801007387 */ /* 0x0001e80000100a00 */
[----:B0-----:R-:W2:Y:S04]  /*145e0*/  LDL.LU R24, [R1+0xc0] ;  /* 0x0000c00001187983 */ /* 0x001ea80000300800 */
[----:B------:R-:W2:Y:S04]  /*145f0*/  LDL.LU R25, [R1+0xc4] ;  /* 0x0000c40001197983 */ /* 0x000ea80000300800 */
[----:B------:R-:W2:Y:S04]  /*14600*/  LDL.LU R26, [R1+0xc8] ;  /* 0x0000c800011a7983 */ /* 0x000ea80000300800 */
[----:B------:R-:W3:Y:S01]  /*14610*/  LDL.LU R10, [R1+0x914] ;  /* 0x00091400010a7983 */ /* 0x000ee20000300800 */
[----:B------:R-:W-:-:S03]  /*14620*/  IMAD.MOV.U32 R27, RZ, RZ, R29 ;  /* 0x000000ffff1b7224 */ /* 0x000fc600078e001d */
[----:B------:R-:W4:Y:S04]  /*14630*/  LDL.LU R11, [R1+0x920] ;  /* 0x00092000010b7983 */ /* 0x000f280000300800 */
[----:B------:R-:W4:Y:S04]  /*14640*/  LDL.LU R29, [R1+0x91c] ;  /* 0x00091c00011d7983 */ /* 0x000f280000300800 */
[----:B------:R-:W-:Y:S04]  /*14650*/  STL.64 [R1+0x9c0], R22 ;  /* 0x0009c01601007387 */ /* 0x000fe80000100a00 */
[----:B------:R0:W-:Y:S04]  /*14660*/  STL.64 [R1+0x9b8], R20 ;  /* 0x0009b81401007387 */ /* 0x0001e80000100a00 */
[----:B0-----:R-:W5:Y:S04]  /*14670*/  LDL.LU R20, [R1+0xe0] ;  /* 0x0000e00001147983 */ /* 0x001f680000300800 */
[----:B------:R-:W5:Y:S04]  /*14680*/  LDL.LU R21, [R1+0xe4] ;  /* 0x0000e40001157983 */ /* 0x000f680000300800 */
[----:B------:R-:W5:Y:S04]  /*14690*/  LDL.LU R22, [R1+0xe8] ;  /* 0x0000e80001167983 */ /* 0x000f680000300800 */
[----:B------:R-:W5:Y:S04]  /*146a0*/  LDL.LU R23, [R1+0xec] ;  /* 0x0000ec0001177983 */ /* 0x000f680000300800 */
[----:B------:R-:W2:Y:S04]  /*146b0*/  LDL.LU R16, [R1+0xa84] ;  /* 0x000a840001107983 */ /* 0x000ea80000300800 */
[----:B------:R-:W2:Y:S04]  /*146c0*/  LDL.LU R17, [R1+0xa80] ;  /* 0x000a800001117983 */ /* 0x000ea80000300800 */
[----:B------:R-:W2:Y:S04]  /*146d0*/  LDL.LU R18, [R1+0xa7c] ;  /* 0x000a7c0001127983 */ /* 0x000ea80000300800 */
[----:B------:R-:W2:Y:S02]  /*146e0*/  LDL.LU R19, [R1+0xa78] ;  /* 0x000a780001137983 */ /* 0x000ea40000300800 */
[----:B--2---:R-:W-:Y:S02]  /*146f0*/  HMMA.16816.F32 R12, R12, R2, R16 ;  /* 0x000000020c0c723c */ /* 0x004fe40000001810 */
[----:B------:R-:W2:Y:S04]  /*14700*/  LDL.LU R18, [R1+0x158] ;  /* 0x0001580001127983 */ /* 0x000ea80000300800 */
[----:B------:R-:W3:Y:S01]  /*14710*/  LDL.LU R19, [R1+0x15c] ;  /* 0x00015c0001137983 */ /* 0x000ee20000300800 */
[----:B------:R-:W-:-:S02]  /*14720*/  F2FP.F16.E5M2.UNPACK_B R16, R0 ;  /* 0x00000000ff10723e */ /* 0x000fc400020004ff */
[----:B------:R-:W-:-:S10]  /*14730*/  F2FP.F16.E5M2.UNPACK_B R17, R4 ;  /* 0x00000004ff11723e */ /* 0x000fd400020004ff */
[----:B------:R0:W-:Y:S04]  /*14740*/  STL [R1+0xa18], R12 ;  /* 0x000a180c01007387 */ /* 0x0001e80000100800 */
[----:B------:R1:W-:Y:S04]  /*14750*/  STL [R1+0x9d0], R13 ;  /* 0x0009d00d01007387 */ /* 0x0003e80000100800 */
[----:B------:R1:W-:Y:S04]  /*14760*/  STL [R1+0x9cc], R14 ;  /* 0x0009cc0e01007387 */ /* 0x0003e80000100800 */
[----:B------:R4:W-:Y:S04]  /*14770*/  STL [R1+0x9c8], R15 ;  /* 0x0009c80f01007387 */ /* 0x0009e80000100800 */
[----:B0-----:R-:W5:Y:S04]  /*14780*/  LDL.LU R12, [R1+0xb0] ;  /* 0x0000b000010c7983 */ /* 0x001f680000300800 */
[----:B-1----:R-:W5:Y:S04]  /*14790*/  LDL.LU R13, [R1+0xb4] ;  /* 0x0000b400010d7983 */ /* 0x002f680000300800 */
[----:B------:R-:W5:Y:S04]  /*147a0*/  LDL.LU R14, [R1+0xb8] ;  /* 0x0000b800010e7983 */ /* 0x000f680000300800 */
[----:B----4-:R-:W5:Y:S04]  /*147b0*/  LDL.LU R15, [R1+0xbc] ;  /* 0x0000bc00010f7983 */ /* 0x010f680000300800 */
[----:B------:R-:W4:Y:S04]  /*147c0*/  LDL.LU R0, [R1+0x16c] ;  /* 0x00016c0001007983 */ /* 0x000f280000300800 */
[----:B------:R-:W4:Y:S01]  /*147d0*/  LDL.LU R4, [R1+0x168] ;  /* 0x0001680001047983 */ /* 0x000f220000300800 */
[----:B--2---:R-:W-:-:S02]  /*147e0*/  F2FP.F16.E5M2.UNPACK_B R2, R18.H1 ;  /* 0x00000012ff02723e */ /* 0x004fc400030004ff */
[----:B---3--:R-:W-:Y:S02]  /*147f0*/  F2FP.F16.E5M2.UNPACK_B R3, R19.H1 ;  /* 0x00000013ff03723e */ /* 0x008fe400030004ff */
[----:B------:R-:W-:Y:S02]  /*14800*/  F2FP.F16.E5M2.UNPACK_B R18, R5 ;  /* 0x00000005ff12723e */ /* 0x000fe400020004ff */
[----:B------:R-:W-:-:S07]  /*14810*/  F2FP.F16.E5M2.UNPACK_B R19, R6 ;  /* 0x00000006ff13723e */ /* 0x000fce00020004ff */
[----:B------:R-:W-:-:S15]  /*14820*/  HMMA.16816.F32 R24, R16, R2, R24 ;  /* 0x000000021018723c */ /* 0x000fde0000001818 */
[----:B------:R-:W-:-:S04]  /*14830*/  NOP ;  /* 0x0000000000007918 */ /* 0x000fc80000000000 */
[----:B------:R-:W-:Y:S04]  /*14840*/  STL.64 [R1+0x1b0], R24 ;  /* 0x0001b01801007387 */ /* 0x000fe80000100a00 */
[----:B------:R0:W-:Y:S04]  /*14850*/  STL.64 [R1+0x1b8], R26 ;  /* 0x0001b81a01007387 */ /* 0x0001e80000100a00 */
[----:B0-----:R-:W2:Y:S04]  /*14860*/  LDL.LU.64 R26, [R1+0xa70] ;  /* 0x000a7000011a7983 */ /* 0x001ea80000300a00 */
[----:B------:R-:W3:Y:S01]  /*14870*/  LDL.LU.64 R24, [R1+0xa68] ;  /* 0x000a680001187983 */ /* 0x000ee20000300a00 */
[----:B----4-:R-:W-:-:S02]  /*14880*/  F2FP.F16.E5M2.UNPACK_B R4, R4.H1 ;  /* 0x00000004ff04723e */ /* 0x010fc400030004ff */
[----:B------:R-:W-:-:S07]  /*14890*/  F2FP.F16.E5M2.UNPACK_B R5, R0.H1 ;  /* 0x00000000ff05723e */ /* 0x000fce00030004ff */
[----:B-----5:R-:W-:Y:S01]  /*148a0*/  HMMA.16816.F32 R12, R16, R4, R12 ;  /* 0x00000004100c723c */ /* 0x020fe2000000180c */
[----:B------:R-:W-:Y:S01]  /*148b0*/  F2FP.F16.E5M2.UNPACK_B R7, R7.H1 ;  /* 0x00000007ff07723e */ /* 0x000fe200030004ff */
[----:B------:R-:W-:-:S15]  /*148c0*/  STL [R1+0xa58], R3 ;  /* 0x000a580301007387 */ /* 0x000fde0000100800 */
[----:B------:R-:W-:Y:S02]  /*148d0*/  NOP ;  /* 0x0000000000007918 */ /* 0x000fe40000000000 */
[----:B------:R-:W-:Y:S04]  /*148e0*/  STL.64 [R1+0x200], R12 ;  /* 0x0002000c01007387 */ /* 0x000fe80000100a00 */
[----:B------:R0:W-:Y:S01]  /*148f0*/  STL.64 [R1+0x208], R14 ;  /* 0x0002080e01007387 */ /* 0x0001e20000100a00 */
[----:B------:R-:W-:Y:S01]  /*14900*/  IMAD R11, R29, 0x100, R11 ;  /* 0x000001001d0b7824 */ /* 0x000fe200078e020b */
[----:B---3--:R-:W-:-:S07]  /*14910*/  F2FP.F16.E5M2.UNPACK_B R6, R24.H1 ;  /* 0x00000018ff06723e */ /* 0x008fce00030004ff */
[----:B0-----:R-:W-:Y:S01]  /*14920*/  HMMA.16816.F32 R12, R16, R6, R20 ;  /* 0x00000006100c723c */ /* 0x001fe20000001814 */
[----:B------:R-:W-:Y:S04]  /*14930*/  STL.64 [R1+0xa50], R6 ;  /* 0x000a500601007387 */ /* 0x000fe80000100a00 */
[----:B------:R-:W-:-:S14]  /*14940*/  STL.64 [R1+0xa48], R4 ;  /* 0x000a480401007387 */ /* 0x000fdc0000100a00 */
[----:B------:R-:W-:Y:S04]  /*14950*/  STL.64 [R1+0x230], R12 ;  /* 0x0002300c01007387 */ /* 0x000fe80000100a00 */
[----:B------:R-:W-:Y:S04]  /*14960*/  STL.64 [R1+0x238], R14 ;  /* 0x0002380e01007387 */ /* 0x000fe80000100a00 */
[----:B------:R-:W3:Y:S01]  /*14970*/  LDL.LU R29, [R1+0x960] ;  /* 0x00096000011d7983 */ /* 0x000ee20000300800 */
[----:B------:R-:W-:-:S03]  /*14980*/  IMAD.MOV.U32 R23, RZ, RZ, R28 ;  /* 0x000000ffff177224 */ /* 0x000fc600078e001c */
[----:B---3--:R-:W-:Y:S04]  /*14990*/  STL [R1+0xa1c], R29 ;  /* 0x000a1c1d01007387 */ /* 0x008fe80000100800 */
[----:B------:R-:W3:Y:S04]  /*149a0*/  LDL.LU R20, [R1+0x10] ;  /* 0x0000100001147983 */ /* 0x000ee80000300800 */
[----:B------:R-:W3:Y:S04]  /*149b0*/  LDL.LU R21, [R1+0x14] ;  /* 0x0000140001157983 */ /* 0x000ee80000300800 */
[----:B------:R-:W4:Y:S04]  /*149c0*/  LDL.LU R22, [R1+0x18] ;  /* 0x0000180001167983 */ /* 0x000f280000300800 */
[----:B------:R-:W5:Y:S04]  /*149d0*/  LDL.LU R28, [R1+0xa60] ;  /* 0x000a6000011c7983 */ /* 0x000f680000300800 */
[----:B----4-:R-:W-:Y:S04]  /*149e0*/  STL.64 [R1+0x9e0], R22 ;  /* 0x0009e01601007387 */ /* 0x010fe80000100a00 */
[----:B---3--:R0:W-:Y:S04]  /*149f0*/  STL.64 [R1+0x9d8], R20 ;  /* 0x0009d81401007387 */ /* 0x0081e80000100a00 */
[----:B0-----:R-:W3:Y:S04]  /*14a00*/  LDL.LU R20, [R1+0x50] ;  /* 0x0000500001147983 */ /* 0x001ee80000300800 */
[----:B------:R-:W3:Y:S04]  /*14a10*/  LDL.LU R21, [R1+0x54] ;  /* 0x0000540001157983 */ /* 0x000ee80000300800 */
[----:B------:R-:W4:Y:S04]  /*14a20*/  LDL.LU R22, [R1+0x58] ;  /* 0x0000580001167983 */ /* 0x000f280000300800 */
[----:B------:R-:W4:Y:S04]  /*14a30*/  LDL.LU R23, [R1+0x5c] ;  /* 0x00005c0001177983 */ /* 0x000f280000300800 */
[----:B----4-:R-:W-:Y:S04]  /*14a40*/  STL.64 [R1+0x9f0], R22 ;  /* 0x0009f01601007387 */ /* 0x010fe80000100a00 */
[----:B---3--:R0:W-:Y:S04]  /*14a50*/  STL.64 [R1+0x9e8], R20 ;  /* 0x0009e81401007387 */ /* 0x0081e80000100a00 */
[----:B0-----:R-:W3:Y:S01]  /*14a60*/  LDL.LU R20, [R1+0x60] ;  /* 0x0000600001147983 */ /* 0x001ee20000300800 */
[----:B-----5:R-:W-:-:S03]  /*14a70*/  IMAD.MOV.U32 R21, RZ, RZ, R28 ;  /* 0x000000ffff157224 */ /* 0x020fc600078e001c */
[----:B------:R-:W4:Y:S04]  /*14a80*/  LDL.LU R28, [R1+0xa5c] ;  /* 0x000a5c00011c7983 */ /* 0x000f280000300800 */
[----:B------:R-:W5:Y:S04]  /*14a90*/  LDL.LU R22, [R1+0x68] ;  /* 0x0000680001167983 */ /* 0x000f680000300800 */
[----:B------:R-:W5:Y:S01]  /*14aa0*/  LDL.LU R23, [R1+0x6c] ;  /* 0x00006c0001177983 */ /* 0x000f620000300800 */
[----:B--2---:R-:W-:-:S03]  /*14ab0*/  IMAD R0, R26, 0x100, R25 ;  /* 0x000001001a007824 */ /* 0x004fc600078e0219 */
[----:B------:R-:W2:Y:S04]  /*14ac0*/  LDL.LU R24, [R1+0x30] ;  /* 0x0000300001187983 */ /* 0x000ea80000300800 */
[----:B------:R-:W2:Y:S01]  /*14ad0*/  LDL.LU R25, [R1+0x34] ;  /* 0x0000340001197983 */ /* 0x000ea20000300800 */
[----:B------:R-:W-:-:S03]  /*14ae0*/  IMAD R10, R10, 0x100, R27 ;  /* 0x000001000a0a7824 */ /* 0x000fc600078e021b */
[----:B------:R-:W2:Y:S04]  /*14af0*/  LDL.LU R26, [R1+0x38] ;  /* 0x00003800011a7983 */ /* 0x000ea80000300800 */
[----:B------:R-:W2:Y:S01]  /*14b00*/  LDL.LU R3, [R1+0x928] ;  /* 0x0009280001037983 */ /* 0x000ea20000300800 */
[----:B----4-:R-:W-:-:S03]  /*14b10*/  IMAD.MOV.U32 R27, RZ, RZ, R28 ;  /* 0x000000ffff1b7224 */ /* 0x010fc600078e001c */
[----:B------:R-:W2:Y:S04]  /*14b20*/  LDL.LU R28, [R1+0x924] ;  /* 0x00092400011c7983 */ /* 0x000ea80000300800 */
[----:B------:R-:W4:Y:S04]  /*14b30*/  LDL.LU R29, [R1+0x940] ;  /* 0x00094000011d7983 */ /* 0x000f280000300800 */
[----:B----4-:R0:W-:Y:S04]  /*14b40*/  STL [R1+0xa20], R29 ;  /* 0x000a201d01007387 */ /* 0x0101e80000100800 */
[----:B0-----:R-:W4:Y:S04]  /*14b50*/  LDL.LU R29, [R1+0x938] ;  /* 0x00093800011d7983 */ /* 0x001f280000300800 */
[----:B----4-:R0:W-:Y:S04]  /*14b60*/  STL [R1+0xa24], R29 ;  /* 0x000a241d01007387 */ /* 0x0101e80000100800 */
[----:B0-----:R-:W4:Y:S04]  /*14b70*/  LDL.LU R29, [R1+0x930] ;  /* 0x00093000011d7983 */ /* 0x001f280000300800 */
[----:B------:R-:W2:Y:S04]  /*14b80*/  LDL.LU R12, [R1+0x948] ;  /* 0x00094800010c7983 */ /* 0x000ea80000300800 */
[----:B-----5:R-:W-:Y:S04]  /*14b90*/  STL.64 [R1+0xa00], R22 ;  /* 0x000a001601007387 */ /* 0x020fe80000100a00 */
[----:B---3--:R0:W-:Y:S04]  /*14ba0*/  STL.64 [R1+0x9f8], R20 ;  /* 0x0009f81401007387 */ /* 0x0081e80000100a00 */
[----:B0-----:R-:W3:Y:S04]  /*14bb0*/  LDL.LU R20, [R1+0x70] ;  /* 0x0000700001147983 */ /* 0x001ee80000300800 */
[----:B------:R-:W3:Y:S04]  /*14bc0*/  LDL.LU R21, [R1+0x74] ;  /* 0x0000740001157983 */ /* 0x000ee80000300800 */
[----:B------:R-:W5:Y:S04]  /*14bd0*/  LDL.LU R22, [R1+0x78] ;  /* 0x0000780001167983 */ /* 0x000f680000300800 */
[----:B------:R-:W5:Y:S04]  /*14be0*/  LDL.LU R23, [R1+0x7c] ;  /* 0x00007c0001177983 */ /* 0x000f680000300800 */
[----:B------:R-:W2:Y:S04]  /*14bf0*/  LDL.LU R4, [R1+0xa0] ;  /* 0x0000a00001047983 */ /* 0x000ea80000300800 */
[----:B------:R-:W2:Y:S04]  /*14c00*/  LDL.LU R5, [R1+0xa4] ;  /* 0x0000a40001057983 */ /* 0x000ea80000300800 */
[----:B------:R-:W2:Y:S04]  /*14c10*/  LDL.LU R6, [R1+0xa8] ;  /* 0x0000a80001067983 */ /* 0x000ea80000300800 */
[----:B------:R-:W2:Y:S04]  /*14c20*/  LDL.LU R7, [R1+0xac] ;  /* 0x0000ac0001077983 */ /* 0x000ea80000300800 */
[----:B-----5:R-:W-:Y:S04]  /*14c30*/  STL.64 [R1+0xa10], R22 ;  /* 0x000a101601007387 */ /* 0x020fe80000100a00 */
[----:B---3--:R0:W-:Y:S04]  /*14c40*/  STL.64 [R1+0xa08], R20 ;  /* 0x000a081401007387 */ /* 0x0081e80000100a00 */
[----:B0-----:R-:W3:Y:S04]  /*14c50*/  LDL.LU R20, [R1+0x20] ;  /* 0x0000200001147983 */ /* 0x001ee80000300800 */
[----:B------:R-:W3:Y:S04]  /*14c60*/  LDL.LU R21, [R1+0x24] ;  /* 0x0000240001157983 */ /* 0x000ee80000300800 */
[----:B------:R-:W5:Y:S04]  /*14c70*/  LDL.LU R22, [R1+0x28] ;  /* 0x0000280001167983 */ /* 0x000f680000300800 */
[----:B------:R-:W5:Y:S04]  /*14c80*/  LDL.LU R23, [R1+0x2c] ;  /* 0x00002c0001177983 */ /* 0x000f680000300800 */
[----:B-----5:R-:W-:Y:S04]  /*14c90*/  STL.64 [R1+0xa30], R22 ;  /* 0x000a301601007387 */ /* 0x020fe80000100a00 */
[----:B---3--:R0:W-:Y:S04]  /*14ca0*/  STL.64 [R1+0xa28], R20 ;  /* 0x000a281401007387 */ /* 0x0081e80000100a00 */
[----:B0-----:R-:W3:Y:S04]  /*14cb0*/  LDL.LU R20, [R1+0x80] ;  /* 0x0000800001147983 */ /* 0x001ee80000300800 */
[----:B------:R-:W3:Y:S04]  /*14cc0*/  LDL.LU R21, [R1+0x84] ;  /* 0x0000840001157983 */ /* 0x000ee80000300800 */
[----:B------:R-:W5:Y:S04]  /*14cd0*/  LDL.LU R22, [R1+0x88] ;  /* 0x0000880001167983 */ /* 0x000f680000300800 */
[----:B------:R-:W5:Y:S01]  /*14ce0*/  LDL.LU R23, [R1+0x8c] ;  /* 0x00008c0001177983 */ /* 0x000f620000300800 */
[----:B--2---:R-:W-:Y:S01]  /*14cf0*/  IMAD R28, R28, 0x100, R3 ;  /* 0x000001001c1c7824 */ /* 0x004fe200078e0203 */
[----:B------:R-:W-:-:S02]  /*14d00*/  F2FP.F16.E5M2.UNPACK_B R8, R8.H1 ;  /* 0x00000008ff08723e */ /* 0x000fc400030004ff */
[----:B------:R-:W-:-:S07]  /*14d10*/  F2FP.F16.E5M2.UNPACK_B R9, R9.H1 ;  /* 0x00000009ff09723e */ /* 0x000fce00030004ff */
[----:B------:R-:W-:Y:S01]  /*14d20*/  HMMA.16816.F32 R16, R16, R8, R24 ;  /* 0x000000081010723c */ /* 0x000fe20000001818 */
        /* <DEDUP_REMOVED lines=9> */
[----:B------:R-:W2:Y:S04]  /*14dc0*/  LDL.LU R3, [R1+0xa58] ;  /* 0x000a580001037983 */ /* 0x000ea80000300800 */
[----:B------:R-:W3:Y:S04]  /*14dd0*/  LDL.LU R24, [R1] ;  /* 0x0000000001187983 */ /* 0x000ee80000300800 */
[----:B------:R0:W-:Y:S04]  /*14de0*/  STL.64 [R1+0x240], R16 ;  /* 0x0002401001007387 */ /* 0x0001e80000100a00 */
[----:B------:R1:W-:Y:S04]  /*14df0*/  STL.64 [R1+0x248], R18 ;  /* 0x0002481201007387 */ /* 0x0003e80000100a00 */
[----:B------:R-:W3:Y:S04]  /*14e00*/  LDL.LU R25, [R1+0x4] ;  /* 0x0000040001197983 */ /* 0x000ee80000300800 */
[----:B------:R-:W3:Y:S04]  /*14e10*/  LDL.LU R26, [R1+0x8] ;  /* 0x00000800011a7983 */ /* 0x000ee80000300800 */
[----:B------:R-:W3:Y:S01]  /*14e20*/  LDL.LU R27, [R1+0xc] ;  /* 0x00000c00011b7983 */ /* 0x000ee20000300800 */
[----:B0-----:R-:W-:-:S02]  /*14e30*/  F2FP.F16.E5M2.UNPACK_B R16, R0 ;  /* 0x00000000ff10723e */ /* 0x001fc400020004ff */
[----:B------:R-:W-:Y:S02]  /*14e40*/  F2FP.F16.E5M2.UNPACK_B R17, R10 ;  /* 0x0000000aff11723e */ /* 0x000fe400020004ff */
[----:B-1----:R-:W-:Y:S02]  /*14e50*/  F2FP.F16.E5M2.UNPACK_B R18, R11 ;  /* 0x0000000bff12723e */ /* 0x002fe400020004ff */
[----:B------:R-:W-:Y:S01]  /*14e60*/  F2FP.F16.E5M2.UNPACK_B R19, R28 ;  /* 0x0000001cff13723e */ /* 0x000fe200020004ff */
[----:B------:R-:W4:Y:S04]  /*14e70*/  LDL.LU R0, [R1+0x92c] ;  /* 0x00092c0001007983 */ /* 0x000f280000300800 */
[----:B------:R-:W3:Y:S04]  /*14e80*/  LDL.LU R10, [R1+0x934] ;  /* 0x00093400010a7983 */ /* 0x000ee80000300800 */
[----:B------:R-:W3:Y:S04]  /*14e90*/  LDL.LU R11, [R1+0x93c] ;  /* 0x00093c00010b7983 */ /* 0x000ee80000300800 */
[----:B------:R-:W3:Y:S01]  /*14ea0*/  LDL.LU R28, [R1+0x944] ;  /* 0x00094400011c7983 */ /* 0x000ee20000300800 */
        /* <DEDUP_REMOVED lines=11> */
[----:B------:R-:W2:Y:S01]  /*14f60*/  LDL.LU.64 R20, [R1+0xa38] ;  /* 0x000a380001147983 */ /* 0x000ea20000300a00 */
[----:B----4-:R-:W-:Y:S01]  /*14f70*/  IMAD R0, R0, 0x100, R29 ;  /* 0x0000010000007824 */ /* 0x010fe200078e021d */
[----:B--2---:R-:W-:-:S15]  /*14f80*/  HMMA.16816.F32 R20, R16, R6, R20 ;  /* 0x000000061014723c */ /* 0x004fde0000001814 */
[----:B------:R-:W-:-:S04]  /*14f90*/  NOP ;  /* 0x0000000000007918 */ /* 0x000fc80000000000 */
[----:B------:R-:W-:Y:S04]  /*14fa0*/  STL.64 [R1+0x1f0], R20 ;  /* 0x0001f01401007387 */ /* 0x000fe80000100a00 */
[----:B------:R0:W-:Y:S04]  /*14fb0*/  STL.64 [R1+0x1f8], R22 ;  /* 0x0001f81601007387 */ /* 0x0001e80000100a00 */
[----:B0-----:R-:W2:Y:S04]  /*14fc0*/  LDL.LU.64 R22, [R1+0xa30] ;  /* 0x000a300001167983 */ /* 0x001ea80000300a00 */
[----:B------:R-:W2:Y:S04]  /*14fd0*/  LDL.LU.64 R20, [R1+0xa28] ;  /* 0x000a280001147983 */ /* 0x000ea80000300a00 */
[----:B------:R-:W3:Y:S02]  /*14fe0*/  LDL.LU R29, [R1+0xa24] ;  /* 0x000a2400011d7983 */ /* 0x000ee40000300800 */
[----:B---3--:R-:W-:-:S02]  /*14ff0*/  IMAD R10, R10, 0x100, R29 ;  /* 0x000001000a0a7824 */ /* 0x008fc400078e021d */
[----:B------:R-:W3:Y:S01]  /*15000*/  LDL.LU R29, [R1+0xa20] ;  /* 0x000a2000011d7983 */ /* 0x000ee20000300800 */
[----:B------:R-:W-:Y:S01]  /*15010*/  IMAD R28, R28, 0x100, R12 ;  /* 0x000001001c1c7824 */ /* 0x000fe200078e020c */
[----:B--2---:R-:W-:Y:S01]  /*15020*/  HMMA.16816.F32 R16, R16, R8, R20 ;  /* 0x000000081010723c */ /* 0x004fe20000001814 */
[----:B---3--:R-:W-:Y:S02]  /*15030*/  IMAD R11, R11, 0x100, R29 ;  /* 0x000001000b0b7824 */ /* 0x008fe400078e021d */
[----:B------:R-:W2:Y:S04]  /*15040*/  LDL.LU R29, [R1+0xa1c] ;  /* 0x000a1c00011d7983 */ /* 0x000ea80000300800 */
[----:B------:R-:W3:Y:S04]  /*15050*/  LDL.LU R12, [R1+0xa18] ;  /* 0x000a1800010c7983 */ /* 0x000ee80000300800 */
[----:B------:R-:W4:Y:S04]  /*15060*/  LDL.LU.64 R22, [R1+0xa10] ;  /* 0x000a100001167983 */ /* 0x000f280000300a00 */
[----:B------:R-:W4:Y:S04]  /*15070*/  LDL.LU.64 R20, [R1+0xa08] ;  /* 0x000a080001147983 */ /* 0x000f280000300a00 */
[----:B------:R0:W-:Y:S04]  /*15080*/  STL.64 [R1+0x220], R16 ;  /* 0x0002201001007387 */ /* 0x0001e80000100a00 */
[----:B------:R1:W-:Y:S01]  /*15090*/  STL.64 [R1+0x228], R18 ;  /* 0x0002281201007387 */ /* 0x0003e20000100a00 */
[----:B0-----:R-:W-:-:S02]  /*150a0*/  F2FP.F16.E5M2.UNPACK_B R16, R0 ;  /* 0x00000000ff10723e */ /* 0x001fc400020004ff */
[----:B------:R-:W-:Y:S02]  /*150b0*/  F2FP.F16.E5M2.UNPACK_B R17, R10 ;  /* 0x0000000aff11723e */ /* 0x000fe400020004ff */
[----:B-1----:R-:W-:Y:S02]  /*150c0*/  F2FP.F16.E5M2.UNPACK_B R18, R11 ;  /* 0x0000000bff12723e */ /* 0x002fe400020004ff */
[----:B------:R-:W-:Y:S01]  /*150d0*/  F2FP.F16.E5M2.UNPACK_B R19, R28 ;  /* 0x0000001cff13723e */ /* 0x000fe200020004ff */
[----:B------:R-:W2:Y:S04]  /*150e0*/  LDL.LU R0, [R1+0x94c] ;  /* 0x00094c0001007983 */ /* 0x000ea80000300800 */
[----:B------:R-:W5:Y:S04]  /*150f0*/  LDL.LU R10, [R1+0x954] ;  /* 0x00095400010a7983 */ /* 0x000f680000300800 */
[----:B------:R-:W2:Y:S04]  /*15100*/  LDL.LU R11, [R1+0x964] ;  /* 0x00096400010b7983 */ /* 0x000ea80000300800 */
        /* <DEDUP_REMOVED lines=19> */
[----:B--2---:R-:W-:-:S02]  /*15240*/  IMAD R0, R0, 0x100, R13 ;  /* 0x0000010000007824 */ /* 0x004fc400078e020d */
[----:B-----5:R-:W-:Y:S01]  /*15250*/  IMAD R10, R10, 0x100, R14 ;  /* 0x000001000a0a7824 */ /* 0x020fe200078e020e */
[----:B------:R-:W3:Y:S04]  /*15260*/  LDL.LU R13, [R1+0x9d0] ;  /* 0x0009d000010d7983 */ /* 0x000ee80000300800 */
[----:B------:R-:W3:Y:S01]  /*15270*/  LDL.LU R14, [R1+0x9cc] ;  /* 0x0009cc00010e7983 */ /* 0x000ee20000300800 */
[----:B------:R-:W-:Y:S02]  /*15280*/  IMAD R11, R29, 0x100, R11 ;  /* 0x000001001d0b7824 */ /* 0x000fe400078e020b */
[----:B------:R-:W-:Y:S01]  /*15290*/  IMAD R28, R28, 0x100, R15 ;  /* 0x000001001c1c7824 */ /* 0x000fe200078e020f */
[----:B------:R-:W2:Y:S04]  /*152a0*/  LDL.LU R29, [R1+0x848] ;  /* 0x00084800011d7983 */ /* 0x000ea80000300800 */
[----:B------:R-:W3:Y:S01]  /*152b0*/  LDL.LU R15, [R1+0x9c8] ;  /* 0x0009c800010f7983 */ /* 0x000ee20000300800 */
[----:B----4-:R-:W-:Y:S03]  /*152c0*/  HMMA.16816.F32 R16, R16, R8, R20 ;  /* 0x000000081010723c */ /* 0x010fe60000001814 */
[----:B------:R-:W4:Y:S04]  /*152d0*/  LDL.LU.64 R22, [R1+0x9c0] ;  /* 0x0009c00001167983 */ /* 0x000f280000300a00 */
[----:B------:R-:W4:-:S12]  /*152e0*/  LDL.LU.64 R20, [R1+0x9b8] ;  /* 0x0009b80001147983 */ /* 0x000f180000300a00 */
        /* <DEDUP_REMOVED lines=8> */
[----:B------:R-:W2:Y:S04]  /*15370*/  LDL.LU R11, [R1+0x858] ;  /* 0x00085800010b7983 */ /* 0x000ea80000300800 */
[----:B------:R-:W2:Y:S01]  /*15380*/  LDL.LU R28, [R1+0x860] ;  /* 0x00086000011c7983 */ /* 0x000ea20000300800 */
[----:B------:R-:W-:-:S15]  /*15390*/  HMMA.16816.F32 R24, R16, R2, R24 ;  /* 0x000000021018723c */ /* 0x000fde0000001818 */
[----:B------:R-:W-:-:S04]  /*153a0*/  NOP ;  /* 0x0000000000007918 */ /* 0x000fc80000000000 */
[----:B------:R-:W-:Y:S04]  /*153b0*/  STL.64 [R1+0x140], R24 ;  /* 0x0001401801007387 */ /* 0x000fe80000100a00 */
[----:B------:R0:W-:Y:S04]  /*153c0*/  STL.64 [R1+0x148], R26 ;  /* 0x0001481a01007387 */ /* 0x0001e80000100a00 */
[----:B0-----:R-:W2:Y:S04]  /*153d0*/  LDL.LU.64 R26, [R1+0x9b0] ;  /* 0x0009b000011a7983 */ /* 0x001ea80000300a00 */
[----:B------:R-:W2:Y:S04]  /*153e0*/  LDL.LU.64 R24, [R1+0x9a8] ;  /* 0x0009a80001187983 */ /* 0x000ea80000300a00 */
[----:B------:R-:W3:Y:S04]  /*153f0*/  LDL.LU R3, [R1+0x868] ;  /* 0x0008680001037983 */ /* 0x000ee80000300800 */
[----:B------:R-:W3:Y:S01]  /*15400*/  LDL.LU R2, [R1+0x3b0] ;  /* 0x0003b00001027983 */ /* 0x000ee20000300800 */
[----:B--2---:R-:W-:-:S15]  /*15410*/  HMMA.16816.F32 R24, R16, R4, R24 ;  /* 0x000000041018723c */ /* 0x004fde0000001818 */
[----:B------:R-:W-:-:S04]  /*15420*/  NOP ;  /* 0x0000000000007918 */ /* 0x000fc80000000000 */
[----:B------:R0:W-:Y:S04]  /*15430*/  STL.64 [R1+0x160], R24 ;  /* 0x0001601801007387 */ /* 0x0001e80000100a00 */
[----:B------:R1:W-:Y:S04]  /*15440*/  STL.64 [R1+0x168], R26 ;  /* 0x0001681a01007387 */ /* 0x0003e80000100a00 */
[----:B0-----:R-:W2:Y:S04]  /*15450*/  LDL.LU R25, [R1+0x250] ;  /* 0x0002500001197983 */ /* 0x001ea80000300800 */
[----:B-1----:R-:W5:Y:S04]  /*15460*/  LDL.LU R26, [R1+0x878] ;  /* 0x00087800011a7983 */ /* 0x002f680000300800 */
[----:B------:R-:W5:Y:S01]  /*15470*/  LDL.LU R27, [R1+0x870] ;  /* 0x00087000011b7983 */ /* 0x000f620000300800 */
[----:B----4-:R-:W-:Y:S01]  /*15480*/  HMMA.16816.F32 R4, R16, R6, R20 ;  /* 0x000000061004723c */ /* 0x010fe20000001814 */
[----:B------:R-:W-:-:S15]  /*15490*/  USHF.L.U32 UR10, UR12, 0x7, URZ ;  /* 0x000000070c0a7899 */ /* 0x000fde00080006ff */
[----:B------:R-:W-:-:S03]  /*154a0*/  NOP ;  /* 0x0000000000007918 */ /* 0x000fc60000000000 */
[----:B------:R-:W-:Y:S04]  /*154b0*/  STL.64 [R1+0x180], R4 ;  /* 0x0001800401007387 */ /* 0x000fe80000100a00 */
[----:B------:R3:W-:Y:S02]  /*154c0*/  STL.64 [R1+0x188], R6 ;  /* 0x0001880601007387 */ /* 0x0007e40000100a00 */
[----:B---3--:R-:W-:Y:S01]  /*154d0*/  HMMA.16816.F32 R4, R16, R8, R12 ;  /* 0x000000081004723c */ /* 0x008fe2000000180c */
[----:B------:R-:W-:Y:S01]  /*154e0*/  VIADD R2, R2, 0x1 ;  /* 0x0000000102027836 */ /* 0x000fe20000000000 */
[----:B------:R-:W-:Y:S02]  /*154f0*/  IADD3 R3, P4, PT, R3, UR10, RZ ;  /* 0x0000000a03037c10 */ /* 0x000fe4000ff9e0ff */
[----:B------:R-:W-:-:S02]  /*15500*/  IADD3 R28, P3, PT, R28, UR10, RZ ;  /* 0x0000000a1c1c7c10 */ /* 0x000fc4000ff7e0ff */
[----:B------:R-:W-:-:S13]  /*15510*/  IADD3 R11, P2, PT, R11, UR10, RZ ;  /* 0x0000000a0b0b7c10 */ /* 0x000fda000ff5e0ff */
[----:B------:R-:W-:Y:S04]  /*15520*/  STL.64 [R1+0x1c0], R4 ;  /* 0x0001c00401007387 */ /* 0x000fe80000100a00 */
[----:B------:R-:W-:Y:S04]  /*15530*/  STL.64 [R1+0x1c8], R6 ;  /* 0x0001c80601007387 */ /* 0x000fe80000100a00 */
[----:B------:R-:W-:Y:S04]  /*15540*/  STL [R1+0x3b0], R2 ;  /* 0x0003b00201007387 */ /* 0x000fe80000100800 */
[----:B------:R0:W-:Y:S01]  /*15550*/  STL [R1+0x970], R2 ;  /* 0x0009700201007387 */ /* 0x0001e20000100800 */
[----:B--2---:R-:W-:-:S02]  /*15560*/  IADD3 R25, P5, PT, R25, UR10, RZ ;  /* 0x0000000a19197c10 */ /* 0x004fc4000ffbe0ff */
[----:B-----5:R-:W-:Y:S02]  /*15570*/  IADD3 R26, P1, PT, R26, UR10, RZ ;  /* 0x0000000a1a1a7c10 */ /* 0x020fe4000ff3e0ff */
[----:B------:R-:W-:Y:S01]  /*15580*/  IADD3 R27, P0, PT, R27, UR10, RZ ;  /* 0x0000000a1b1b7c10 */ /* 0x000fe2000ff1e0ff */
[----:B------:R-:W-:Y:S04]  /*15590*/  STL [R1+0x250], R25 ;  /* 0x0002501901007387 */ /* 0x000fe80000100800 */
[----:B------:R-:W-:Y:S04]  /*155a0*/  STL [R1+0x878], R26 ;  /* 0x0008781a01007387 */ /* 0x000fe80000100800 */
[----:B------:R-:W-:Y:S04]  /*155b0*/  STL [R1+0x870], R27 ;  /* 0x0008701b01007387 */ /* 0x000fe80000100800 */
[----:B------:R-:W-:Y:S04]  /*155c0*/  STL [R1+0x868], R3 ;  /* 0x0008680301007387 */ /* 0x000fe80000100800 */
[----:B------:R-:W-:Y:S04]  /*155d0*/  STL [R1+0x860], R28 ;  /* 0x0008601c01007387 */ /* 0x000fe80000100800 */
[----:B------:R-:W-:Y:S04]  /*155e0*/  STL [R1+0x858], R11 ;  /* 0x0008580b01007387 */ /* 0x000fe80000100800 */
[----:B0-----:R-:W2:Y:S01]  /*155f0*/  LDL.LU R2, [R1+0x86c] ;  /* 0x00086c0001027983 */ /* 0x001ea20000300800 */
[----:B------:R-:W-:-:S04]  /*15600*/  UIADD3 UR4, UPT, UPT, UR14, 0x7f, URZ ;  /* 0x0000007f0e047890 */ /* 0x000fc8000fffe0ff */
[----:B------:R-:W-:-:S04]  /*15610*/  USHF.R.S32.HI UR5, URZ, 0x1f, UR4 ;  /* 0x0000001fff057899 */ /* 0x000fc80008011404 */
[----:B------:R-:W-:Y:S02]  /*15620*/  ULEA.HI UR5, UR5, UR4, URZ, 0x7 ;  /* 0x0000000405057291 */ /* 0x000fe4000f8f38ff */
[----:B------:R-:W-:Y:S02]  /*15630*/  USHF.R.S32.HI UR4, URZ, 0x1f, UR10 ;  /* 0x0000001fff047899 */ /* 0x000fe4000801140a */
[----:B------:R-:W-:-:S04]  /*15640*/  IADD3 R10, P6, PT, R10, UR10, RZ ;  /* 0x0000000a0a0a7c10 */ /* 0x000fc8000ffde0ff */
[----:B------:R-:W-:Y:S01]  /*15650*/  IADD3.X R0, PT, PT, R0, UR4, RZ, P5, !PT ;  /* 0x0000000400007c10 */ /* 0x000fe2000affe4ff */
[----:B------:R-:W-:Y:S04]  /*15660*/  STL [R1+0x850], R10 ;  /* 0x0008500a01007387 */ /* 0x000fe80000100800 */
[----:B--2---:R0:W-:Y:S04]  /*15670*/  STL [R1+0x99c], R2 ;  /* 0x00099c0201007387 */ /* 0x0041e80000100800 */
[----:B------:R-:W-:Y:S04]  /*15680*/  STL [R1+0x1ac], R0 ;  /* 0x0001ac0001007387 */ /* 0x000fe80000100800 */
[----:B0-----:R-:W2:Y:S01]  /*15690*/  LDL.LU R2, [R1+0x840] ;  /* 0x0008400001027983 */ /* 0x001ea20000300800 */
[----:B------:R-:W-:-:S05]  /*156a0*/  IADD3 R29, P5, PT, R29, UR10, RZ ;  /* 0x0000000a1d1d7c10 */ /* 0x000fca000ffbe0ff */
[----:B------:R-:W-:Y:S04]  /*156b0*/  STL [R1+0x848], R29 ;  /* 0x0008481d01007387 */ /* 0x000fe80000100800 */
[----:B--2---:R0:W-:Y:S04]  /*156c0*/  STL [R1+0x9a0], R2 ;  /* 0x0009a00201007387 */ /* 0x0041e80000100800 */
[----:B0-----:R-:W2:Y:S04]  /*156d0*/  LDL.LU R2, [R1+0x874] ;  /* 0x0008740001027983 */ /* 0x001ea80000300800 */
[----:B------:R-:W3:Y:S04]  /*156e0*/  LDL.LU R16, [R1+0x838] ;  /* 0x0008380001107983 */ /* 0x000ee80000300800 */
[----:B------:R-:W4:Y:S04]  /*156f0*/  LDL.LU R17, [R1+0x864] ;  /* 0x0008640001117983 */ /* 0x000f280000300800 */
[----:B------:R-:W5:Y:S04]  /*15700*/  LDL.LU R18, [R1+0x830] ;  /* 0x0008300001127983 */ /* 0x000f680000300800 */
[----:B------:R-:W3:Y:S04]  /*15710*/  LDL.LU R19, [R1+0x85c] ;  /* 0x00085c0001137983 */ /* 0x000ee80000300800 */
        /* <DEDUP_REMOVED lines=23> */
[----:B------:R-:W3:Y:S01]  /*15890*/  LDL.LU R29, [R1+0x7fc] ;  /* 0x0007fc00011d7983 */ /* 0x000ee20000300800 */
[----:B--2---:R-:W-:-:S05]  /*158a0*/  IADD3.X R2, PT, PT, R2, UR4, RZ, P1, !PT ;  /* 0x0000000402027c10 */ /* 0x004fca0008ffe4ff */
[----:B------:R0:W-:Y:S04]  /*158b0*/  STL [R1+0x874], R2 ;  /* 0x0008740201007387 */ /* 0x0001e80000100800 */
[----:B0-----:R-:W2:Y:S02]  /*158c0*/  LDL.LU R2, [R1+0x9a0] ;  /* 0x0009a00001027983 */ /* 0x001ea40000300800 */
[----:B--2---:R-:W-:-:S05]  /*158d0*/  IADD3 R2, P1, PT, R2, UR10, RZ ;  /* 0x0000000a02027c10 */ /* 0x004fca000ff3e0ff */
[----:B------:R0:W-:Y:S04]  /*158e0*/  STL [R1+0x840], R2 ;  /* 0x0008400201007387 */ /* 0x0001e80000100800 */
[----:B0-----:R-:W2:Y:S01]  /*158f0*/  LDL.LU R2, [R1+0x99c] ;  /* 0x00099c0001027983 */ /* 0x001ea20000300800 */
[----:B----4-:R-:W-:Y:S02]  /*15900*/  IADD3.X R17, PT, PT, R17, UR4, RZ, P4, !PT ;  /* 0x0000000411117c10 */ /* 0x010fe4000a7fe4ff */
[----:B-----5:R-:W-:Y:S02]  /*15910*/  IADD3 R18, P4, PT, R18, UR10, RZ ;  /* 0x0000000a12127c10 */ /* 0x020fe4000ff9e0ff */
[----:B---3--:R-:W-:Y:S02]  /*15920*/  IADD3.X R19, PT, PT, R19, UR4, RZ, P3, !PT ;  /* 0x0000000413137c10 */ /* 0x008fe40009ffe4ff */
[----:B------:R-:W-:-:S02]  /*15930*/  IADD3 R8, P3, PT, R8, UR10, RZ ;  /* 0x0000000a08087c10 */ /* 0x000fc4000ff7e0ff */
[----:B------:R-:W-:Y:S02]  /*15940*/  IADD3.X R9, PT, PT, R9, UR4, RZ, P2, !PT ;  /* 0x0000000409097c10 */ /* 0x000fe400097fe4ff */
[----:B------:R-:W-:Y:S02]  /*15950*/  IADD3 R12, P2, PT, R12, UR10, RZ ;  /* 0x0000000a0c0c7c10 */ /* 0x000fe4000ff5e0ff */
[----:B------:R-:W-:Y:S02]  /*15960*/  IADD3.X R13, PT, PT, R13, UR4, RZ, P6, !PT ;  /* 0x000000040d0d7c10 */ /* 0x000fe4000b7fe4ff */
[----:B------:R-:W-:Y:S02]  /*15970*/  IADD3 R14, P6, PT, R14, UR10, RZ ;  /* 0x0000000a0e0e7c10 */ /* 0x000fe4000ffde0ff */
[----:B------:R-:W-:Y:S02]  /*15980*/  IADD3.X R15, PT, PT, R15, UR4, RZ, P5, !PT ;  /* 0x000000040f0f7c10 */ /* 0x000fe4000affe4ff */
        /* <DEDUP_REMOVED lines=13> */
[----:B--2---:R-:W-:Y:S02]  /*15a60*/  IADD3.X R2, PT, PT, R2, UR4, RZ, P0, !PT ;  /* 0x0000000402027c10 */ /* 0x004fe400087fe4ff */
[----:B------:R-:W-:-:S03]  /*15a70*/  IADD3 R16, P0, PT, R16, UR10, RZ ;  /* 0x0000000a10107c10 */ /* 0x000fc6000ff1e0ff */
        /* <DEDUP_REMOVED lines=10> */
[----:B------:R-:W-:-:S03]  /*15b20*/  IADD3.X R21, PT, PT, R21, UR4, RZ, P0, !PT ;  /* 0x0000000415157c10 */ /* 0x000fc600087fe4ff */
[----:B------:R-:W-:Y:S01]  /*15b30*/  STL [R1+0x844], R15 ;  /* 0x0008440f01007387 */ /* 0x000fe20000100800 */
[----:B------:R-:W-:-:S03]  /*15b40*/  IADD3 R22, P0, PT, R22, UR10, RZ ;  /* 0x0000000a16167c10 */ /* 0x000fc6000ff1e0ff */
        /* <DEDUP_REMOVED lines=15> */
[----:B0-----:R-:W2:Y:S01]  /*15c40*/  LDL.LU R2, [R1+0x7c0] ;  /* 0x0007c00001027983 */ /* 0x001ea20000300800 */
[----:B------:R-:W-:-:S02]  /*15c50*/  IADD3.X R10, PT, PT, R10, UR4, RZ, P1, !PT ;  /* 0x000000040a0a7c10 */ /* 0x000fc40008ffe4ff */
[----:B------:R-:W-:-:S03]  /*15c60*/  IADD3 R0, P1, PT, R0, UR10, RZ ;  /* 0x0000000a00007c10 */ /* 0x000fc6000ff3e0ff */
[----:B------:R-:W-:Y:S04]  /*15c70*/  STL [R1+0x804], R10 ;  /* 0x0008040a01007387 */ /* 0x000fe80000100800 */
[----:B--2---:R0:W-:Y:S04]  /*15c80*/  STL [R1+0x994], R2 ;  /* 0x0009940201007387 */ /* 0x0041e80000100800 */
[----:B------:R-:W-:Y:S04]  /*15c90*/  STL [R1+0x7d0], R0 ;  /* 0x0007d00001007387 */ /* 0x000fe80000100800 */
[----:B0-----:R-:W2:Y:S01]  /*15ca0*/  LDL.LU R2, [R1+0x7f4] ;  /* 0x0007f40001027983 */ /* 0x001ea20000300800 */
[----:B------:R-:W-:-:S05]  /*15cb0*/  IADD3.X R29, PT, PT, R29, UR4, RZ, P0, !PT ;  /* 0x000000041d1d7c10 */ /* 0x000fca00087fe4ff */
        /* <DEDUP_REMOVED lines=31> */
[----:B--2---:R-:W-:-:S05]  /*15eb0*/  IADD3 R2, P0, PT, R2, UR10, RZ ;  /* 0x0000000a02027c10 */ /* 0x004fca000ff1e0ff */
[----:B------:R0:W-:Y:S04]  /*15ec0*/  STL [R1+0x7c8], R2 ;  /* 0x0007c80201007387 */ /* 0x0001e80000100800 */
[----:B0-----:R-:W2:Y:S02]  /*15ed0*/  LDL.LU R2, [R1+0x998] ;  /* 0x0009980001027983 */ /* 0x001ea40000300800 */
[----:B--2---:R-:W-:-:S05]  /*15ee0*/  IADD3.X R2, PT, PT, R2, UR4, RZ, P4, !PT ;  /* 0x0000000402027c10 */ /* 0x004fca000a7fe4ff */
[----:B------:R0:W-:Y:S04]  /*15ef0*/  STL [R1+0x7f4], R2 ;  /* 0x0007f40201007387 */ /* 0x0001e80000100800 */
[----:B0-----:R-:W2:Y:S01]  /*15f00*/  LDL.LU R2, [R1+0x994] ;  /* 0x0009940001027983 */ /* 0x001ea20000300800 */
[----:B---3--:R-:W-:Y:S02]  /*15f10*/  IADD3.X R16, PT, PT, R16, UR4, RZ, P3, !PT ;  /* 0x0000000410107c10 */ /* 0x008fe40009ffe4ff */
[----:B----4-:R-:W-:Y:S02]  /*15f20*/  IADD3 R17, P3, PT, R17, UR10, RZ ;  /* 0x0000000a11117c10 */ /* 0x010fe4000ff7e0ff */
[----:B-----5:R-:W-:Y:S02]  /*15f30*/  IADD3.X R18, PT, PT, R18, UR4, RZ, P2, !PT ;  /* 0x0000000412127c10 */ /* 0x020fe400097fe4ff */
        /* <DEDUP_REMOVED lines=20> */
[----:B--2---:R-:W-:-:S05]  /*16080*/  IADD3 R2, P4, PT, R2, UR10, RZ ;  /* 0x0000000a02027c10 */ /* 0x004fca000ff9e0ff */
        /* <DEDUP_REMOVED lines=29> */
[----:B------:R-:W-:-:S02]  /*16260*/  IADD3 R10, P0, PT, R10, UR10, RZ ;  /* 0x0000000a0a0a7c10 */ /* 0x000fc4000ff1e0ff */
[----:B------:R-:W-:-:S03]  /*16270*/  IADD3.X R0, PT, PT, R0, UR4, RZ, P4, !PT ;  /* 0x0000000400007c10 */ /* 0x000fc6000a7fe4ff */
        /* <DEDUP_REMOVED lines=66> */
[----:B--2---:R-:W-:Y:S02]  /*166a0*/  IADD3.X R2, PT, PT, R2, UR4, RZ, P2, !PT ;  /* 0x0000000402027c10 */ /* 0x004fe400097fe4ff */
        /* <DEDUP_REMOVED lines=31> */
[----:B0-----:R-:W2:Y:S04]  /*168a0*/  LDL.LU R0, [R1+0x6d0] ;  /* 0x0006d00001007983 */ /* 0x001ea80000300800 */
[----:B------:R-:W3:Y:S01]  /*168b0*/  LDL.LU R2, [R1+0x6c8] ;  /* 0x0006c80001027983 */ /* 0x000ee20000300800 */
[----:B------:R-:W-:-:S03]  /*168c0*/  IADD3.X R29, PT, PT, R29, UR4, RZ, P2, !PT ;  /* 0x000000041d1d7c10 */ /* 0x000fc600097fe4ff */
[----:B---3--:R0:W-:Y:S04]  /*168d0*/  STL [R1+0x988], R2 ;  /* 0x0009880201007387 */ /* 0x0081e80000100800 */
[----:B------:R1:W-:Y:S04]  /*168e0*/  STL [R1+0x704], R29 ;  /* 0x0007041d01007387 */ /* 0x0003e80000100800 */
[----:B0-----:R-:W3:Y:S04]  /*168f0*/  LDL.LU R2, [R1+0x6fc] ;  /* 0x0006fc0001027983 */ /* 0x001ee80000300800 */
[----:B------:R-:W4:Y:S04]  /*16900*/  LDL.LU R16, [R1+0x6f4] ;  /* 0x0006f40001107983 */ /* 0x000f280000300800 */
[----:B------:R-:W5:Y:S04]  /*16910*/  LDL.LU R17, [R1+0x6c0] ;  /* 0x0006c00001117983 */ /* 0x000f680000300800 */
        /* <DEDUP_REMOVED lines=20> */
[----:B------:R-:W5:Y:S01]  /*16a60*/  LDL.LU R3, [R1+0x69c] ;  /* 0x00069c0001037983 */ /* 0x000f620000300800 */
[----:B--2---:R-:W-:-:S03]  /*16a70*/  IADD3 R0, P2, PT, R0, UR10, RZ ;  /* 0x0000000a00007c10 */ /* 0x004fc6000ff5e0ff */
[----:B------:R-:W2:Y:S04]  /*16a80*/  LDL.LU R28, [R1+0x668] ;  /* 0x00066800011c7983 */ /* 0x000ea80000300800 */
[----:B------:R-:W2:Y:S04]  /*16a90*/  LDL.LU R11, [R1+0x694] ;  /* 0x00069400010b7983 */ /* 0x000ea80000300800 */
[----:B------:R-:W2:Y:S04]  /*16aa0*/  LDL.LU R10, [R1+0x660] ;  /* 0x00066000010a7983 */ /* 0x000ea80000300800 */
[----:B-1----:R-:W2:Y:S04]  /*16ab0*/  LDL.LU R29, [R1+0x68c] ;  /* 0x00068c00011d7983 */ /* 0x002ea80000300800 */
[----:B------:R0:W-:Y:S04]  /*16ac0*/  STL [R1+0x6d0], R0 ;  /* 0x0006d00001007387 */ /* 0x0001e80000100800 */
[----:B0-----:R-:W2:Y:S01]  /*16ad0*/  LDL.LU R0, [R1+0x658] ;  /* 0x0006580001007983 */ /* 0x001ea20000300800 */
[----:B---3--:R-:W-:-:S05]  /*16ae0*/  IADD3.X R2, PT, PT, R2, UR4, RZ, P6, !PT ;  /* 0x0000000402027c10 */ /* 0x008fca000b7fe4ff */
[----:B------:R0:W-:Y:S04]  /*16af0*/  STL [R1+0x6fc], R2 ;  /* 0x0006fc0201007387 */ /* 0x0001e80000100800 */
[----:B0-----:R-:W3:Y:S01]  /*16b00*/  LDL.LU R2, [R1+0x988] ;  /* 0x0009880001027983 */ /* 0x001ee20000300800 */
[----:B----4-:R-:W-:Y:S02]  /*16b10*/  IADD3.X R16, PT, PT, R16, UR4, RZ, P5, !PT ;  /* 0x0000000410107c10 */ /* 0x010fe4000affe4ff */
[----:B-----5:R-:W-:Y:S02]  /*16b20*/  IADD3 R17, P5, PT, R17, UR10, RZ ;  /* 0x0000000a11117c10 */ /* 0x020fe4000ffbe0ff */
        /* <DEDUP_REMOVED lines=19> */
[----:B--2---:R-:W-:-:S02]  /*16c60*/  IADD3 R28, P3, PT, R28, UR10, RZ ;  /* 0x0000000a1c1c7c10 */ /* 0x004fc4000ff7e0ff */
[----:B------:R-:W-:Y:S02]  /*16c70*/  IADD3.X R11, PT, PT, R11, UR4, RZ, P2, !PT ;  /* 0x000000040b0b7c10 */ /* 0x000fe400097fe4ff */
[----:B------:R-:W-:Y:S02]  /*16c80*/  IADD3 R10, P2, PT, R10, UR10, RZ ;  /* 0x0000000a0a0a7c10 */ /* 0x000fe4000ff5e0ff */
[----:B---3--:R-:W-:-:S05]  /*16c90*/  IADD3 R2, P6, PT, R2, UR10, RZ ;  /* 0x0000000a02027c10 */ /* 0x008fca000ffde0ff */
        /* <DEDUP_REMOVED lines=24> */
[----:B------:R-:W-:Y:S04]  /*16e20*/  STL [R1+0x6a4], R26 ;  /* 0x0006a41a01007387 */ /* 0x000fe80000100800 */
[----:B------:R-:W-:Y:S04]  /*16e30*/  STL [R1+0x670], R27 ;  /* 0x0006701b01007387 */ /* 0x000fe80000100800 */
[----:B------:R-:W-:Y:S04]  /*16e40*/  STL [R1+0x69c], R3 ;  /* 0x00069c0301007387 */ /* 0x000fe80000100800 */
[----:B------:R-:W-:Y:S04]  /*16e50*/  STL [R1+0x668], R28 ;  /* 0x0006681c01007387 */ /* 0x000fe80000100800 */
[----:B------:R0:W-:Y:S04]  /*16e60*/  STL [R1+0x68c], R29 ;  /* 0x00068c1d01007387 */ /* 0x0001e80000100800 */
[----:B------:R-:W-:Y:S04]  /*16e70*/  STL [R1+0x694], R11 ;  /* 0x0006940b01007387 */ /* 0x000fe80000100800 */
[----:B0-----:R-:W2:Y:S04]  /*16e80*/  LDL.LU R29, [R1+0x684] ;  /* 0x00068400011d7983 */ /* 0x001ea80000300800 */
[----:B------:R-:W-:Y:S04]  /*16e90*/  STL [R1+0x660], R10 ;  /* 0x0006600a01007387 */ /* 0x000fe80000100800 */
[----:B------:R-:W3:Y:S01]  /*16ea0*/  LDL.LU R2, [R1+0x67c] ;  /* 0x00067c0001027983 */ /* 0x000ee20000300800 */
[----:B------:R-:W-:-:S03]  /*16eb0*/  IADD3 R0, P6, PT, R0, UR10, RZ ;  /* 0x0000000a00007c10 */ /* 0x000fc6000ffde0ff */
[----:B---3--:R0:W-:Y:S04]  /*16ec0*/  STL [R1+0x984], R2 ;  /* 0x0009840201007387 */ /* 0x0081e80000100800 */
[----:B0-----:R-:W3:Y:S04]  /*16ed0*/  LDL.LU R2, [R1+0x650] ;  /* 0x0006500001027983 */ /* 0x001ee80000300800 */
[----:B------:R0:W-:Y:S04]  /*16ee0*/  STL [R1+0x658], R0 ;  /* 0x0006580001007387 */ /* 0x0001e80000100800 */
[----:B------:R-:W4:Y:S04]  /*16ef0*/  LDL.LU R16, [R1+0x648] ;  /* 0x0006480001107983 */ /* 0x000f280000300800 */
[----:B------:R-:W5:Y:S04]  /*16f00*/  LDL.LU R17, [R1+0x674] ;  /* 0x0006740001117983 */ /* 0x000f680000300800 */
[----:B------:R-:W4:Y:S04]  /*16f10*/  LDL.LU R18, [R1+0x640] ;  /* 0x0006400001127983 */ /* 0x000f280000300800 */
        /* <DEDUP_REMOVED lines=19> */
[----:B------:R-:W4:Y:S01]  /*17050*/  LDL.LU R3, [R1+0x5f0] ;  /* 0x0005f00001037983 */ /* 0x000f220000300800 */
[----:B--2---:R-:W-:-:S03]  /*17060*/  IADD3.X R29, PT, PT, R29, UR4, RZ, P5, !PT ;  /* 0x000000041d1d7c10 */ /* 0x004fc6000affe4ff */
[----:B------:R-:W2:Y:S04]  /*17070*/  LDL.LU R28, [R1+0x61c] ;  /* 0x00061c00011c7983 */ /* 0x000ea80000300800 */
[----:B------:R-:W2:Y:S04]  /*17080*/  LDL.LU R11, [R1+0x5e8] ;  /* 0x0005e800010b7983 */ /* 0x000ea80000300800 */
[----:B0-----:R-:W2:Y:S04]  /*17090*/  LDL.LU R0, [R1+0x614] ;  /* 0x0006140001007983 */ /* 0x001ea80000300800 */
[----:B------:R-:W2:Y:S04]  /*170a0*/  LDL.LU R10, [R1+0x5e0] ;  /* 0x0005e000010a7983 */ /* 0x000ea80000300800 */
[----:B------:R0:W-:Y:S04]  /*170b0*/  STL [R1+0x684], R29 ;  /* 0x0006841d01007387 */ /* 0x0001e80000100800 */
[----:B0-----:R-:W2:Y:S01]  /*170c0*/  LDL.LU R29, [R1+0x60c] ;  /* 0x00060c00011d7983 */ /* 0x001ea20000300800 */
[----:B---3--:R-:W-:-:S05]  /*170d0*/  IADD3 R2, P5, PT, R2, UR10, RZ ;  /* 0x0000000a02027c10 */ /* 0x008fca000ffbe0ff */
[----:B------:R0:W-:Y:S04]  /*170e0*/  STL [R1+0x650], R2 ;  /* 0x0006500201007387 */ /* 0x0001e80000100800 */
[----:B0-----:R-:W3:Y:S01]  /*170f0*/  LDL.LU R2, [R1+0x984] ;  /* 0x0009840001027983 */ /* 0x001ee20000300800 */
[----:B-----5:R-:W-:Y:S02]  /*17100*/  IADD3.X R17, PT, PT, R17, UR4, RZ, P0, !PT ;  /* 0x0000000411117c10 */ /* 0x020fe400087fe4ff */
[----:B----4-:R-:W-:Y:S02]  /*17110*/  IADD3 R18, P0, PT, R18, UR10, RZ ;  /* 0x0000000a12127c10 */ /* 0x010fe4000ff1e0ff */
        /* <DEDUP_REMOVED lines=18> */
[----:B--2---:R-:W-:Y:S02]  /*17240*/  IADD3.X R0, PT, PT, R0, UR4, RZ, P5, !PT ;  /* 0x0000000400007c10 */ /* 0x004fe4000affe4ff */
[----:B------:R-:W-:-:S02]  /*17250*/  IADD3.X R28, PT, PT, R28, UR4, RZ, P6, !PT ;  /* 0x000000041c1c7c10 */ /* 0x000fc4000b7fe4ff */
[----:B------:R-:W-:Y:S02]  /*17260*/  IADD3 R11, P6, PT, R11, UR10, RZ ;  /* 0x0000000a0b0b7c10 */ /* 0x000fe4000ffde0ff */
[----:B---3--:R-:W-:Y:S02]  /*17270*/  IADD3.X R2, PT, PT, R2, UR4, RZ, P1, !PT ;  /* 0x0000000402027c10 */ /* 0x008fe40008ffe4ff */
        /* <DEDUP_REMOVED lines=32> */
[----:B------:R-:W-:-:S02]  /*17480*/  IADD3 R10, P5, PT, R10, UR10, RZ ;  /* 0x0000000a0a0a7c10 */ /* 0x000fc4000ffbe0ff */
[----:B------:R-:W-:Y:S01]  /*17490*/  IADD3.X R29, PT, PT, R29, UR4, RZ, P1, !PT ;  /* 0x000000041d1d7c10 */ /* 0x000fe20008ffe4ff */
[----:B---3--:R0:W-:Y:S04]  /*174a0*/  STL [R1+0x980], R2 ;  /* 0x0009800201007387 */ /* 0x0081e80000100800 */
[----:B------:R-:W-:Y:S04]  /*174b0*/  STL [R1+0x5e0], R10 ;  /* 0x0005e00a01007387 */ /* 0x000fe80000100800 */
[----:B0-----:R-:W3:Y:S04]  /*174c0*/  LDL.LU R2, [R1+0x604] ;  /* 0x0006040001027983 */ /* 0x001ee80000300800 */
[----:B------:R0:W-:Y:S04]  /*174d0*/  STL [R1+0x60c], R29 ;  /* 0x00060c1d01007387 */ /* 0x0001e80000100800 */
[----:B------:R-:W4:Y:S04]  /*174e0*/  LDL.LU R16, [R1+0x5fc] ;  /* 0x0005fc0001107983 */ /* 0x000f280000300800 */
[----:B------:R-:W5:Y:S04]  /*174f0*/  LDL.LU R17, [R1+0x5c8] ;  /* 0x0005c80001117983 */ /* 0x000f680000300800 */
        /* <DEDUP_REMOVED lines=23> */
[----:B0-----:R-:W2:Y:S04]  /*17670*/  LDL.LU R29, [R1+0x59c] ;  /* 0x00059c00011d7983 */ /* 0x001ea80000300800 */
[----:B------:R-:W2:Y:S04]  /*17680*/  LDL.LU R11, [R1+0x568] ;  /* 0x00056800010b7983 */ /* 0x000ea80000300800 */
[----:B------:R-:W2:Y:S04]  /*17690*/  LDL.LU R10, [R1+0x594] ;  /* 0x00059400010a7983 */ /* 0x000ea80000300800 */
        /* <DEDUP_REMOVED lines=60> */
[----:B------:R-:W-:-:S03]  /*17a60*/  IADD3.X R10, PT, PT, R10, UR4, RZ, P0, !PT ;  /* 0x000000040a0a7c10 */ /* 0x000fc600087fe4ff */
[----:B------:R-:W-:Y:S01]  /*17a70*/  STL [R1+0x568], R11 ;  /* 0x0005680b01007387 */ /* 0x000fe20000100800 */
[----:B------:R-:W-:-:S03]  /*17a80*/  IADD3 R0, P0, PT, R0, UR10, RZ ;  /* 0x0000000a00007c10 */ /* 0x000fc6000ff1e0ff */
[----:B---3--:R0:W-:Y:S04]  /*17a90*/  STL [R1+0x97c], R2 ;  /* 0x00097c0201007387 */ /* 0x0081e80000100800 */
[----:B------:R-:W-:Y:S04]  /*17aa0*/  STL [R1+0x594], R10 ;  /* 0x0005940a01007387 */ /* 0x000fe80000100800 */
        /* <DEDUP_REMOVED lines=26> */
[----:B0-----:R-:W2:Y:S04]  /*17c50*/  LDL.LU R0, [R1+0x524] ;  /* 0x0005240001007983 */ /* 0x001ea80000300800 */
[----:B------:R-:W2:Y:S04]  /*17c60*/  LDL.LU R28, [R1+0x4f0] ;  /* 0x0004f000011c7983 */ /* 0x000ea80000300800 */
[----:B------:R-:W2:Y:S04]  /*17c70*/  LDL.LU R11, [R1+0x51c] ;  /* 0x00051c00010b7983 */ /* 0x000ea80000300800 */
        /* <DEDUP_REMOVED lines=25> */
[----:B------:R-:W-:Y:S02]  /*17e10*/  IADD3.X R27, PT, PT, R27, UR4, RZ, P1, !PT ;  /* 0x000000041b1b7c10 */ /* 0x000fe40008ffe4ff */
[----:B------:R-:W-:Y:S02]  /*17e20*/  IADD3 R3, P1, PT, R3, UR10, RZ ;  /* 0x0000000a03037c10 */ /* 0x000fe4000ff3e0ff */
[----:B------:R-:W-:-:S02]  /*17e30*/  IADD3 R28, P0, PT, R28, UR10, RZ ;  /* 0x0000000a1c1c7c10 */ /* 0x000fc4000ff1e0ff */
        /* <DEDUP_REMOVED lines=30> */
[----:B------:R-:W-:Y:S04]  /*18020*/  STL [R1+0x4f0], R28 ;  /* 0x0004f01c01007387 */ /* 0x000fe80000100800 */
[----:B------:R-:W3:Y:S01]  /*18030*/  LDL.LU R2, [R1+0x4d8] ;  /* 0x0004d80001027983 */ /* 0x000ee20000300800 */
[----:B------:R-:W-:-:S02]  /*18040*/  IADD3.X R11, PT, PT, R11, UR4, RZ, P4, !PT ;  /* 0x000000040b0b7c10 */ /* 0x000fc4000a7fe4ff */
[----:B------:R-:W-:-:S03]  /*18050*/  IADD3 R10, P4, PT, R10, UR10, RZ ;  /* 0x0000000a0a0a7c10 */ /* 0x000fc6000ff9e0ff */
[----:B------:R-:W-:Y:S01]  /*18060*/  STL [R1+0x51c], R11 ;  /* 0x00051c0b01007387 */ /* 0x000fe20000100800 */
[----:B------:R-:W-:-:S03]  /*18070*/  IADD3.X R29, PT, PT, R29, UR4, RZ, P3, !PT ;  /* 0x000000041d1d7c10 */ /* 0x000fc60009ffe4ff */
        /* <DEDUP_REMOVED lines=27> */
[----:B0-----:R-:W2:Y:S04]  /*18230*/  LDL.LU R29, [R1+0x4ac] ;  /* 0x0004ac00011d7983 */ /* 0x001ea80000300800 */
[----:B------:R-:W2:Y:S04]  /*18240*/  LDL.LU R3, [R1+0x478] ;  /* 0x0004780001037983 */ /* 0x000ea80000300800 */
[----:B------:R-:W2:Y:S04]  /*18250*/  LDL.LU R28, [R1+0x4a4] ;  /* 0x0004a400011c7983 */ /* 0x000ea80000300800 */
[----:B------:R-:W2:Y:S04]  /*18260*/  LDL.LU R11, [R1+0x470] ;  /* 0x00047000010b7983 */ /* 0x000ea80000300800 */
[----:B------:R0:W-:Y:S04]  /*18270*/  STL [R1+0x4e0], R0 ;  /* 0x0004e00001007387 */ /* 0x0001e80000100800 */
[----:B------:R-:W2:Y:S04]  /*18280*/  LDL.LU R10, [R1+0x49c] ;  /* 0x00049c00010a7983 */ /* 0x000ea80000300800 */
        /* <DEDUP_REMOVED lines=18> */
[----:B------:R-:W-:Y:S01]  /*183b0*/  IADD3.X R4, PT, PT, R4, UR4, RZ, P5, !PT ;  /* 0x0000000404047c10 */ /* 0x000fe2000affe4ff */
[----:B------:R-:W-:Y:S01]  /*183c0*/  USHF.L.U32 UR8, UR13, 0x7, URZ ;  /* 0x000000070d087899 */ /* 0x000fe200080006ff */
[----:B------:R-:W-:-:S02]  /*183d0*/  IADD3 R5, P5, PT, R5, UR10, RZ ;  /* 0x0000000a05057c10 */ /* 0x000fc4000ffbe0ff */
[----:B------:R-:W-:Y:S02]  /*183e0*/  IADD3.X R24, PT, PT, R24, UR4, RZ, P1, !PT ;  /* 0x0000000418187c10 */ /* 0x000fe40008ffe4ff */
[----:B------:R-:W-:Y:S02]  /*183f0*/  IADD3 R25, P1, PT, R25, UR10, RZ ;  /* 0x0000000a19197c10 */ /* 0x000fe4000ff3e0ff */
[----:B--2---:R-:W-:Y:S02]  /*18400*/  IADD3.X R29, PT, PT, R29, UR4, RZ, P4, !PT ;  /* 0x000000041d1d7c10 */ /* 0x004fe4000a7fe4ff */
[----:B------:R-:W-:Y:S02]  /*18410*/  IADD3.X R26, PT, PT, R26, UR4, RZ, P0, !PT ;  /* 0x000000041a1a7c10 */ /* 0x000fe400087fe4ff */
[----:B------:R-:W-:Y:S02]  /*18420*/  IADD3 R27, P0, PT, R27, UR8, RZ ;  /* 0x000000081b1b7c10 */ /* 0x000fe4000ff1e0ff */
[----:B------:R-:W-:-:S02]  /*18430*/  IADD3 R3, P4, PT, R3, UR8, RZ ;  /* 0x0000000803037c10 */ /* 0x000fc4000ff9e0ff */
[----:B------:R-:W-:Y:S02]  /*18440*/  IADD3.X R28, PT, PT, R28, UR4, RZ, P3, !PT ;  /* 0x000000041c1c7c10 */ /* 0x000fe40009ffe4ff */
        /* <DEDUP_REMOVED lines=29> */
[----:B------:R-:W-:Y:S04]  /*18620*/  STL [R1+0x4a4], R28 ;  /* 0x0004a41c01007387 */ /* 0x000fe80000100800 */
[----:B------:R-:W3:Y:S01]  /*18630*/  LDL.LU R2, [R1+0x48c] ;  /* 0x00048c0001027983 */ /* 0x000ee20000300800 */
[----:B------:R-:W-:-:S02]  /*18640*/  IADD3 R11, P3, PT, R11, UR8, RZ ;  /* 0x000000080b0b7c10 */ /* 0x000fc4000ff7e0ff */
[----:B------:R-:W-:-:S03]  /*18650*/  IADD3.X R10, PT, PT, R10, UR4, RZ, P2, !PT ;  /* 0x000000040a0a7c10 */ /* 0x000fc600097fe4ff */
[----:B------:R-:W-:Y:S01]  /*18660*/  STL [R1+0x470], R11 ;  /* 0x0004700b01007387 */ /* 0x000fe20000100800 */
[----:B------:R-:W-:-:S03]  /*18670*/  IADD3 R0, P2, PT, R0, UR8, RZ ;  /* 0x0000000800007c10 */ /* 0x000fc6000ff5e0ff */
[----:B---3--:R0:W-:Y:S04]  /*18680*/  STL [R1+0x974], R2 ;  /* 0x0009740201007387 */ /* 0x0081e80000100800 */
[----:B------:R1:W-:Y:S04]  /*18690*/  STL [R1+0x49c], R10 ;  /* 0x00049c0a01007387 */ /* 0x0003e80000100800 */
        /* <DEDUP_REMOVED lines=26> */
[----:B------:R-:W2:Y:S04]  /*18840*/  LDL.LU R28, [R1+0x88c] ;  /* 0x00088c00011c7983 */ /* 0x000ea80000300800 */
[----:B------:R-:W2:Y:S04]  /*18850*/  LDL.LU R11, [R1+0x894] ;  /* 0x00089400010b7983 */ /* 0x000ea80000300800 */
[----:B------:R0:W-:Y:S04]  /*18860*/  STL [R1+0x494], R29 ;  /* 0x0004941d01007387 */ /* 0x0001e80000100800 */
[----:B-1----:R-:W2:Y:S04]  /*18870*/  LDL.LU R10, [R1+0x89c] ;  /* 0x00089c00010a7983 */ /* 0x002ea80000300800 */
[----:B0-----:R-:W2:Y:S04]  /*18880*/  LDL.LU R0, [R1+0x8a4] ;  /* 0x0008a40001007983 */ /* 0x001ea80000300800 */
[----:B------:R-:W2:Y:S01]  /*18890*/  LDL.LU R29, [R1+0x8ac] ;  /* 0x0008ac00011d7983 */ /* 0x000ea20000300800 */
[----:B---3--:R-:W-:-:S05]  /*188a0*/  IADD3 R2, P6, PT, R2, UR8, RZ ;  /* 0x0000000802027c10 */ /* 0x008fca000ffde0ff */
[----:B------:R0:W-:Y:S04]  /*188b0*/  STL [R1+0x888], R2 ;  /* 0x0008880201007387 */ /* 0x0001e80000100800 */
[----:B0-----:R-:W3:Y:S01]  /*188c0*/  LDL.LU R2, [R1+0x974] ;  /* 0x0009740001027983 */ /* 0x001ee20000300800 */
[----:B------:R-:W-:Y:S01]  /*188d0*/  USHF.R.S32.HI UR9, URZ, 0x1f, UR8 ;  /* 0x0000001fff097899 */ /* 0x000fe20008011408 */
[----:B-----5:R-:W-:Y:S02]  /*188e0*/  IADD3.X R17, PT, PT, R17, UR4, RZ, P1, !PT ;  /* 0x0000000411117c10 */ /* 0x020fe40008ffe4ff */
[----:B----4-:R-:W-:-:S03]  /*188f0*/  IADD3 R18, P1, PT, R18, UR8, RZ ;  /* 0x0000000812127c10 */ /* 0x010fc6000ff3e0ff */
        /* <DEDUP_REMOVED lines=10> */
[----:B---3--:R-:W-:-:S05]  /*189a0*/  IADD3.X R2, PT, PT, R2, UR4, RZ, P5, !PT ;  /* 0x0000000402027c10 */ /* 0x008fca000affe4ff */
[----:B------:R0:W-:Y:S04]  /*189b0*/  STL [R1+0x48c], R2 ;  /* 0x00048c0201007387 */ /* 0x0001e80000100800 */
[----:B0-----:R-:W3:Y:S01]  /*189c0*/  LDL.LU R2, [R1+0x970] ;  /* 0x0009700001027983 */ /* 0x001ee20000300800 */
[----:B------:R-:W-:-:S05]  /*189d0*/  IADD3 R16, P5, PT, R16, UR8, RZ ;  /* 0x0000000810107c10 */ /* 0x000fca000ffbe0ff */
[----:B------:R0:W-:Y:S04]  /*189e0*/  STL [R1+0x890], R16 ;  /* 0x0008901001007387 */ /* 0x0001e80000100800 */
[----:B------:R0:W-:Y:S04]  /*189f0*/  STL [R1+0x484], R17 ;  /* 0x0004841101007387 */ /* 0x0001e80000100800 */
[----:B------:R0:W-:Y:S04]  /*18a00*/  STL [R1+0x898], R18 ;  /* 0x0008981201007387 */ /* 0x0001e80000100800 */
[----:B------:R0:W-:Y:S04]  /*18a10*/  STL [R1+0x47c], R19 ;  /* 0x00047c1301007387 */ /* 0x0001e80000100800 */
[----:B------:R0:W-:Y:S04]  /*18a20*/  STL [R1+0x8a0], R8 ;  /* 0x0008a00801007387 */ /* 0x0001e80000100800 */
[----:B------:R0:W-:Y:S04]  /*18a30*/  STL [R1+0x474], R9 ;  /* 0x0004740901007387 */ /* 0x0001e80000100800 */
[----:B------:R0:W-:Y:S04]  /*18a40*/  STL [R1+0x8a8], R12 ;  /* 0x0008a80c01007387 */ /* 0x0001e80000100800 */
[----:B------:R0:W-:Y:S04]  /*18a50*/  STL [R1+0x46c], R13 ;  /* 0x00046c0d01007387 */ /* 0x0001e80000100800 */
[----:B------:R0:W-:Y:S01]  /*18a60*/  STL [R1+0x8b0], R14 ;  /* 0x0008b00e01007387 */ /* 0x0001e20000100800 */
[----:B------:R-:W-:-:S03]  /*18a70*/  IADD3.X R21, PT, PT, R21, UR9, RZ, P5, !PT ;  /* 0x0000000915157c10 */ /* 0x000fc6000affe4ff */
[----:B------:R0:W-:Y:S01]  /*18a80*/  STL [R1+0x468], R15 ;  /* 0x0004680f01007387 */ /* 0x0001e20000100800 */
[----:B------:R-:W-:-:S03]  /*18a90*/  IADD3 R22, P5, PT, R22, UR8, RZ ;  /* 0x0000000816167c10 */ /* 0x000fc6000ffbe0ff */
        /* <DEDUP_REMOVED lines=13> */
[----:B--2---:R-:W-:-:S03]  /*18b70*/  IADD3.X R27, PT, PT, R27, UR9, RZ, P3, !PT ;  /* 0x000000091b1b7c10 */ /* 0x004fc60009ffe4ff */
[----:B------:R0:W-:Y:S01]  /*18b80*/  STL [R1+0x458], R5 ;  /* 0x0004580501007387 */ /* 0x0001e20000100800 */
[----:B------:R-:W-:-:S03]  /*18b90*/  IADD3.X R3, PT, PT, R3, UR9, RZ, P2, !PT ;  /* 0x0000000903037c10 */ /* 0x000fc600097fe4ff */
        /* <DEDUP_REMOVED lines=10> */
[----:B------:R0:W-:Y:S04]  /*18c40*/  STL [R1+0x88c], R28 ;  /* 0x00088c1c01007387 */ /* 0x0001e80000100800 */
[----:B------:R0:W-:Y:S04]  /*18c50*/  STL [R1+0x894], R11 ;  /* 0x0008940b01007387 */ /* 0x0001e80000100800 */
[----:B------:R0:W-:Y:S01]  /*18c60*/  STL [R1+0x8ac], R29 ;  /* 0x0008ac1d01007387 */ /* 0x0001e20000100800 */
[----:B------:R-:W-:-:S03]  /*18c70*/  USHF.R.S32.HI UR5, URZ, 0x7, UR5 ;  /* 0x00000007ff057899 */ /* 0x000fc60008011405 */
[----:B------:R0:W-:Y:S04]  /*18c80*/  STL [R1+0x89c], R10 ;  /* 0x00089c0a01007387 */ /* 0x0001e80000100800 */
[----:B------:R0:W-:Y:S01]  /*18c90*/  STL [R1+0x8a4], R0 ;  /* 0x0008a40001007387 */ /* 0x0001e20000100800 */
[----:B---3--:R-:W-:-:S13]  /*18ca0*/  ISETP.NE.U32.AND P3, PT, R2, UR5, PT ;  /* 0x0000000502007c0c */ /* 0x008fda000bf65070 */
[----:B0-----:R-:W-:Y:S05]  /*18cb0*/  @P3 BRA `(.L_x_1) ;  /* 0xfffffebc00383947 */ /* 0x001fea000383ffff */
.L_x_0:
[----:B------:R-:W2:Y:S01]  /*18cc0*/  LDL.LU R29, [R1+0x1b0] ;  /* 0x0001b000011d7983 */ /* 0x000ea20000300800 */
[----:B---3--:R-:W0:Y:S01]  /*18cd0*/  S2R R14, SR_TID.X ;  /* 0x00000000000e7919 */ /* 0x008e220000002100 */
[----:B------:R-:W1:Y:S01]  /*18ce0*/  S2UR UR5, SR_CgaCtaId ;  /* 0x00000000000579c3 */ /* 0x000e620000008800 */
[----:B------:R-:W-:Y:S01]  /*18cf0*/  UMOV UR4, 0x400 ;  /* 0x0000040000047882 */ /* 0x000fe20000000000 */
[----:B------:R-:W3:Y:S01]  /*18d00*/  LDCU.128 UR8, c[0x0][0x390] ;  /* 0x00007200ff0877ac */ /* 0x000ee20008000c00 */
[----:B------:R-:W2:Y:S04]  /*18d10*/  LDL.LU R24, [R1+0x1b4] ;  /* 0x0001b40001187983 */ /* 0x000ea80000300800 */
[----:B------:R-:W4:Y:S04]  /*18d20*/  LDL.LU R22, [R1+0x1b8] ;  /* 0x0001b80001167983 */ /* 0x000f280000300800 */
[----:B------:R-:W4:Y:S04]  /*18d30*/  LDL.LU R13, [R1+0x1bc] ;  /* 0x0001bc00010d7983 */ /* 0x000f280000300800 */
[----:B------:R-:W5:Y:S04]  /*18d40*/  LDL.LU R4, [R1+0x204] ;  /* 0x0002040001047983 */ /* 0x000f680000300800 */
[----:B------:R-:W2:Y:S04]  /*18d50*/  LDL.LU R10, [R1+0x208] ;  /* 0x00020800010a7983 */ /* 0x000ea80000300800 */
[----:B------:R-:W2:Y:S04]  /*18d60*/  LDL.LU R5, [R1+0x20c] ;  /* 0x00020c0001057983 */ /* 0x000ea80000300800 */
[----:B------:R-:W2:Y:S04]  /*18d70*/  LDL.LU R28, [R1+0x234] ;  /* 0x00023400011c7983 */ /* 0x000ea80000300800 */
[----:B------:R-:W2:Y:S04]  /*18d80*/  LDL.LU R27, [R1+0x238] ;  /* 0x00023800011b7983 */ /* 0x000ea80000300800 */
[----:B------:R-:W2:Y:S04]  /*18d90*/  LDL.LU R15, [R1+0x23c] ;  /* 0x00023c00010f7983 */ /* 0x000ea80000300800 */
[----:B------:R-:W2:Y:S04]  /*18da0*/  LDL.LU R26, [R1+0x244] ;  /* 0x00024400011a7983 */ /* 0x000ea80000300800 */
[----:B------:R-:W2:Y:S01]  /*18db0*/  LDL.LU R25, [R1+0x24c] ;  /* 0x00024c0001197983 */ /* 0x000ea20000300800 */
[----:B------:R-:W-:Y:S06]  /*18dc0*/  BAR.SYNC.DEFER_BLOCKING 0x0 ;  /* 0x0000000000007b1d */ /* 0x000fec0000010000 */
[----:B--2---:R2:W-:Y:S04]  /*18dd0*/  STL [R1+0x9b0], R25 ;  /* 0x0009b01901007387 */ /* 0x0045e80000100800 */
[----:B--2---:R-:W2:Y:S04]  /*18de0*/  LDL.LU R25, [R1+0x240] ;  /* 0x0002400001197983 */ /* 0x004ea80000300800 */
[----:B------:R-:W2:Y:S04]  /*18df0*/  LDL.LU R17, [R1+0x174] ;  /* 0x0001740001117983 */ /* 0x000ea80000300800 */
        /* <DEDUP_REMOVED lines=35> */
[----:B------:R-:W2:Y:S01]  /*19030*/  LDL.LU R21, [R1+0x1e0] ;  /* 0x0001e00001157983 */ /* 0x000ea20000300800 */
[----:B------:R-:W-:-:S02]  /*19040*/  F2FP.SATFINITE.E5M2.F32.PACK_AB_MERGE_C R24, R24, R29, RZ ;  /* 0x0000001d1818723e */ /* 0x000fc400048060ff */
[----:B----4-:R-:W-:Y:S01]  /*19050*/  F2FP.SATFINITE.E5M2.F32.PACK_AB_MERGE_C R22, R13, R22, RZ ;  /* 0x000000160d16723e */ /* 0x010fe200048060ff */
[----:B--2---:R2:W-:Y:S04]  /*19060*/  STL [R1+0x97c], R21 ;  /* 0x00097c1501007387 */ /* 0x0045e80000100800 */
[----:B--2---:R-:W2:Y:S04]  /*19070*/  LDL.LU R21, [R1+0x198] ;  /* 0x0001980001157983 */ /* 0x004ea80000300800 */
[----:B------:R-:W4:Y:S04]  /*19080*/  LDL.LU R20, [R1+0x1e4] ;  /* 0x0001e40001147983 */ /* 0x000f280000300800 */
[----:B------:R-:W2:Y:S04]  /*19090*/  LDL.LU R12, [R1+0x1e8] ;  /* 0x0001e800010c7983 */ /* 0x000ea80000300800 */
[----:B------:R-:W2:Y:S04]  /*190a0*/  LDL.LU R11, [R1+0x1ec] ;  /* 0x0001ec00010b7983 */ /* 0x000ea80000300800 */
[----:B------:R0:W-:Y:S04]  /*190b0*/  STL [R1+0x970], R24 ;  /* 0x0009701801007387 */ /* 0x0001e80000100800 */
[----:B0-----:R-:W5:Y:S04]  /*190c0*/  LDL.LU R24, [R1+0x200] ;  /* 0x0002000001187983 */ /* 0x001f680000300800 */
[----:B------:R-:W2:Y:S04]  /*190d0*/  LDL.LU R29, [R1+0x210] ;  /* 0x00021000011d7983 */ /* 0x000ea80000300800 */
[----:B------:R-:W2:Y:S04]  /*190e0*/  LDL.LU R13, [R1+0x214] ;  /* 0x00021400010d7983 */ /* 0x000ea80000300800 */
[----:B------:R0:W-:Y:S04]  /*190f0*/  STL [R1+0x974], R22 ;  /* 0x0009741601007387 */ /* 0x0001e80000100800 */
[----:B0-----:R-:W2:Y:S01]  /*19100*/  LDL.LU R22, [R1+0x230] ;  /* 0x0002300001167983 */ /* 0x001ea20000300800 */
[----:B------:R-:W-:-:S02]  /*19110*/  F2FP.SATFINITE.E5M2.F32.PACK_AB_MERGE_C R5, R5, R10, RZ ;  /* 0x0000000a0505723e */ /* 0x000fc400048060ff */
[----:B------:R-:W-:Y:S02]  /*19120*/  F2FP.SATFINITE.E5M2.F32.PACK_AB_MERGE_C R27, R15, R27, RZ ;  /* 0x0000001b0f1b723e */ /* 0x000fe400048060ff */
[----:B------:R-:W-:Y:S02]  /*19130*/  F2FP.SATFINITE.E5M2.F32.PACK_AB_MERGE_C R26, R26, R25, RZ ;  /* 0x000000191a1a723e */ /* 0x000fe400048060ff */
[----:B-----5:R-:W-:-:S05]  /*19140*/  F2FP.SATFINITE.E5M2.F32.PACK_AB_MERGE_C R4, R4, R24, RZ ;  /* 0x000000180404723e */ /* 0x020fca00048060ff */
[----:B------:R0:W-:Y:S04]  /*19150*/  STL [R1+0x978], R4 ;  /* 0x0009780401007387 */ /* 0x0001e80000100800 */
[----:B------:R-:W5:Y:S04]  /*19160*/  LDL.LU R24, [R1+0x140] ;  /* 0x0001400001187983 */ /* 0x000f680000300800 */
[----:B------:R-:W5:Y:S04]  /*19170*/  LDL.LU R10, [R1+0x144] ;  /* 0x00014400010a7983 */ /* 0x000f680000300800 */
[----:B0-----:R-:W3:Y:S01]  /*19180*/  LDL.LU R4, [R1+0x148] ;  /* 0x0001480001047983 */ /* 0x001ee20000300800 */
[----:B--2---:R-:W-:-:S03]  /*19190*/  F2FP.SATFINITE.E5M2.F32.PACK_AB_MERGE_C R28, R28, R22, RZ ;  /* 0x000000161c1c723e */ /* 0x004fc600048060ff */
[----:B------:R-:W2:Y:S04]  /*191a0*/  LDL.LU R22, [R1+0x160] ;  /* 0x0001600001167983 */ /* 0x000ea80000300800 */
[----:B------:R-:W2:Y:S04]  /*191b0*/  LDL.LU R15, [R1+0x16c] ;  /* 0x00016c00010f7983 */ /* 0x000ea80000300800 */
[----:B------:R-:W2:Y:S02]  /*191c0*/  LDL.LU R25, [R1+0x9b0] ;  /* 0x0009b00001197983 */ /* 0x000ea40000300800 */
[----:B--2---:R-:W-:-:S02]  /*191d0*/  F2FP.SATFINITE.E5M2.F32.PACK_AB_MERGE_C R25, R25, R17, RZ ;  /* 0x000000111919723e */ /* 0x004fc400048060ff */
[----:B------:R-:W2:Y:S02]  /*191e0*/  LDL.LU R17, [R1+0x9ac] ;  /* 0x0009ac0001117983 */ /* 0x000ea40000300800 */
[----:B--2---:R-:W-:Y:S02]  /*191f0*/  F2FP.SATFINITE.E5M2.F32.PACK_AB_MERGE_C R17, R17, R9, RZ ;  /* 0x000000091111723e */ /* 0x004fe400048060ff */
[----:B------:R-:W2:Y:S02]  /*19200*/  LDL.LU R9, [R1+0x9a8] ;  /* 0x0009a80001097983 */ /* 0x000ea40000300800 */
[----:B--2---:R-:W-:Y:S02]  /*19210*/  F2FP.SATFINITE.E5M2.F32.PACK_AB_MERGE_C R9, R9, R6, RZ ;  /* 0x000000060909723e */ /* 0x004fe400048060ff */
        /* <DEDUP_REMOVED lines=18> */
[----:B------:R-:W2:Y:S01]  /*19340*/  LDL.LU R2, [R1+0x980] ;  /* 0x0009800001027983 */ /* 0x000ea20000300800 */
[----:B------:R-:W-:Y:S02]  /*19350*/  F2FP.SATFINITE.E5M2.F32.PACK_AB_MERGE_C R13, R13, R29, RZ ;  /* 0x0000001d0d0d723e */ /* 0x000fe400048060ff */
[----:B--2---:R-:W-:-:S02]  /*19360*/  F2FP.SATFINITE.E5M2.F32.PACK_AB_MERGE_C R2, R2, R21, RZ ;  /* 0x000000150202723e */ /* 0x004fc400048060ff */
[----:B------:R-:W4:Y:S04]  /*19370*/  LDL.LU R21, [R1+0x97c] ;  /* 0x00097c0001157983 */ /* 0x000f280000300800 */
[----:B------:R-:W2:Y:S01]  /*19380*/  LDL.LU R29, [R1+0x168] ;  /* 0x00016800011d7983 */ /* 0x000ea20000300800 */
[----:B-1----:R-:W-:Y:S01]  /*19390*/  ULEA UR4, UR5, UR4, 0x18 ;  /* 0x0000000405047291 */ /* 0x002fe2000f8ec0ff */
[----:B-----5:R-:W-:Y:S01]  /*193a0*/  F2FP.SATFINITE.E5M2.F32.PACK_AB_MERGE_C R10, R10, R24, RZ ;  /* 0x000000180a0a723e */ /* 0x020fe200048060ff */
[----:B------:R-:W0:Y:S01]  /*193b0*/  LDCU UR5, c[0x0][0x3b8] ;  /* 0x00007700ff0577ac */ /* 0x000e220008000800 */
[----:B----4-:R-:W-:Y:S02]  /*193c0*/  F2FP.SATFINITE.E5M2.F32.PACK_AB_MERGE_C R21, R20, R21, RZ ;  /* 0x000000151415723e */ /* 0x010fe400048060ff */
[----:B------:R-:W-:Y:S01]  /*193d0*/  F2FP.SATFINITE.E5M2.F32.PACK_AB_MERGE_C R20, R11, R12, RZ ;  /* 0x0000000c0b14723e */ /* 0x000fe200048060ff */
[----:B------:R-:W-:-:S02]  /*193e0*/  IMAD.SHL.U32 R11, R14, 0x80, RZ ;  /* 0x000000800e0b7824 */ /* 0x000fc400078e00ff */
[C---:B------:R-:W-:Y:S02]  /*193f0*/  IMAD.SHL.U32 R12, R14.reuse, 0x100, RZ ;  /* 0x000001000e0c7824 */ /* 0x040fe400078e00ff */
[----:B------:R-:W-:Y:S01]  /*19400*/  IMAD.SHL.U32 R14, R14, 0x10, RZ ;  /* 0x000000100e0e7824 */ /* 0x000fe200078e00ff */
[----:B------:R-:W-:Y:S02]  /*19410*/  LOP3.LUT R11, R11, 0x800, RZ, 0xc0, !PT ;  /* 0x000008000b0b7812 */ /* 0x000fe400078ec0ff */
[----:B------:R-:W-:Y:S02]  /*19420*/  LOP3.LUT R12, R12, 0x2000, RZ, 0xc0, !PT ;  /* 0x000020000c0c7812 */ /* 0x000fe400078ec0ff */
[----:B------:R-:W-:Y:S02]  /*19430*/  LOP3.LUT R24, R14, 0xf0, RZ, 0xc0, !PT ;  /* 0x000000f00e187812 */ /* 0x000fe400078ec0ff */
[----:B------:R-:W-:Y:S02]  /*19440*/  IADD3 R12, PT, PT, R12, UR4, R11 ;  /* 0x000000040c0c7c10 */ /* 0x000fe4000fffe00b */
[----:B------:R-:W3:Y:S04]  /*19450*/  LDL.LU R11, [R1+0x14c] ;  /* 0x00014c00010b7983 */ /* 0x000ee80000300800 */
[----:B------:R-:W4:Y:S01]  /*19460*/  LDL.LU R14, [R1+0x164] ;  /* 0x00016400010e7983 */ /* 0x000f220000300800 */
[----:B--2---:R-:W-:-:S02]  /*19470*/  F2FP.SATFINITE.E5M2.F32.PACK_AB_MERGE_C R15, R15, R29, RZ ;  /* 0x0000001d0f0f723e */ /* 0x004fc400048060ff */
[----:B------:R-:W1:Y:S02]  /*19480*/  S2R R29, SR_TID.X ;  /* 0x00000000001d7919 */ /* 0x000e640000002100 */
[----:B-1----:R-:W-:-:S05]  /*19490*/  IMAD.SHL.U32 R29, R29, 0x4, RZ ;  /* 0x000000041d1d7824 */ /* 0x002fca00078e00ff */
[----:B------:R-:W-:-:S04]  /*194a0*/  LOP3.LUT R29, R29, 0x700, RZ, 0xc0, !PT ;  /* 0x000007001d1d7812 */ /* 0x000fc800078ec0ff */
[----:B------:R-:W-:Y:S02]  /*194b0*/  IADD3 R12, PT, PT, R29, R12, R24 ;  /* 0x0000000c1d0c7210 */ /* 0x000fe40007ffe018 */
[----:B---3--:R-:W-:Y:S02]  /*194c0*/  F2FP.SATFINITE.E5M2.F32.PACK_AB_MERGE_C R11, R11, R4, RZ ;  /* 0x000000040b0b723e */ /* 0x008fe400048060ff */
[----:B------:R-:W2:Y:S01]  /*194d0*/  LDL.LU R4, [R1+0x978] ;  /* 0x0009780001047983 */ /* 0x000ea20000300800 */
[----:B----4-:R-:W-:-:S03]  /*194e0*/  F2FP.SATFINITE.E5M2.F32.PACK_AB_MERGE_C R14, R14, R22, RZ ;  /* 0x000000160e0e723e */ /* 0x010fc600048060ff */
[----:B------:R-:W3:Y:S04]  /*194f0*/  LDL.LU R22, [R1+0x974] ;  /* 0x0009740001167983 */ /* 0x000ee80000300800 */
[----:B------:R-:W2:Y:S01]  /*19500*/  LDL.LU R24, [R1+0x970] ;  /* 0x0009700001187983 */ /* 0x000ea20000300800 */
[----:B------:R-:W1:Y:S01]  /*19510*/  S2R R29, SR_TID.X ;  /* 0x00000000001d7919 */ /* 0x000e620000002100 */
[----:B------:R-:W-:Y:S02]  /*19520*/  PRMT R6, R17, 0x5410, R6 ;  /* 0x0000541011067816 */ /* 0x000fe40000000006 */
[----:B------:R-:W-:Y:S02]  /*19530*/  PRMT R7, R9, 0x5410, R7 ;  /* 0x0000541009077816 */ /* 0x000fe40000000007 */
[----:B------:R-:W-:-:S02]  /*19540*/  PRMT R8, R8, 0x5410, R0 ;  /* 0x0000541008087816 */ /* 0x000fc40000000000 */
[----:B------:R-:W-:Y:S02]  /*19550*/  PRMT R9, R3, 0x5410, R2 ;  /* 0x0000541003097816 */ /* 0x000fe40000000002 */
[----:B------:R-:W-:Y:S02]  /*19560*/  PRMT R10, R10, 0x5410, R14 ;  /* 0x000054100a0a7816 */ /* 0x000fe4000000000e */
[----:B------:R-:W-:Y:S02]  /*19570*/  PRMT R11, R11, 0x5410, R15 ;  /* 0x000054100b0b7816 */ /* 0x000fe4000000000f */
[----:B-1----:R-:W-:-:S04]  /*19580*/  LOP3.LUT R17, R29, 0x1ff, RZ, 0xc0, !PT ;  /* 0x000001ff1d117812 */ /* 0x002fc800078ec0ff */
[----:B------:R-:W-:Y:S01]  /*19590*/  LEA R0, R17, UR4, 0x4 ;  /* 0x0000000411007c11 */ /* 0x000fe2000f8e20ff */
[----:B------:R-:W1:Y:S01]  /*195a0*/  LDCU UR4, c[0x0][0x3b4] ;  /* 0x00007680ff0477ac */ /* 0x000e620008000800 */
[----:B---3--:R-:W-:Y:S02]  /*195b0*/  PRMT R5, R22, 0x5410, R5 ;  /* 0x0000541016057816 */ /* 0x008fe40000000005 */
[----:B------:R-:W3:Y:S01]  /*195c0*/  LDL.LU R22, [R1+0x1cc] ;  /* 0x0001cc0001167983 */ /* 0x000ee20000300800 */
[----:B--2---:R-:W-:-:S03]  /*195d0*/  PRMT R4, R24, 0x5410, R4 ;  /* 0x0000541018047816 */ /* 0x004fc60000000004 */
[----:B------:R-:W2:Y:S04]  /*195e0*/  LDL.LU R29, [R1+0x96c] ;  /* 0x00096c00011d7983 */ /* 0x000ea80000300800 */
[----:B------:R-:W4:Y:S04]  /*195f0*/  LDL.LU R24, [R1+0x37c] ;  /* 0x00037c0001187983 */ /* 0x000f280000300800 */
[----:B------:R-:W5:Y:S04]  /*19600*/  LDL.LU R2, [R1+0x21c] ;  /* 0x00021c0001027983 */ /* 0x000f680000300800 */
[----:B------:R-:W3:Y:S04]  /*19610*/  LDL.LU R3, [R1+0x184] ;  /* 0x0001840001037983 */ /* 0x000ee80000300800 */
[----:B------:R-:W3:Y:S04]  /*19620*/  LDL.LU R17, [R1+0x1c8] ;  /* 0x0001c80001117983 */ /* 0x000ee80000300800 */
[----:B------:R-:W-:Y:S04]  /*19630*/  STSM.16.M88.4 [R12], R4 ;  /* 0x000000040c007844 */ /* 0x000fe80000000200 */
[----:B------:R-:W5:Y:S04]  /*19640*/  LDL.LU R14, [R1+0x18c] ;  /* 0x00018c00010e7983 */ /* 0x000f680000300800 */
[----:B------:R-:W5:Y:S04]  /*19650*/  LDL.LU R15, [R1+0x1c4] ;  /* 0x0001c400010f7983 */ /* 0x000f680000300800 */
[----:B------:R0:W-:Y:S01]  /*19660*/  STSM.16.M88.4 [R12+0x1000], R8 ;  /* 0x001000080c007844 */ /* 0x0001e20000000200 */
[----:B------:R-:W-:Y:S06]  /*19670*/  BAR.SYNC.DEFER_BLOCKING 0x0 ;  /* 0x0000000000007b1d */ /* 0x000fec0000010000 */
[----:B0-----:R-:W5:Y:S04]  /*19680*/  LDL.LU R8, [R1+0x218] ;  /* 0x0002180001087983 */ /* 0x001f680000300800 */
[----:B------:R-:W5:Y:S04]  /*19690*/  LDL.LU R9, [R1+0x180] ;  /* 0x0001800001097983 */ /* 0x000f680000300800 */
[----:B------:R-:W5:Y:S04]  /*196a0*/  LDL.LU R10, [R1+0x188] ;  /* 0x00018800010a7983 */ /* 0x000f680000300800 */
[----:B------:R-:W5:Y:S04]  /*196b0*/  LDL.LU R11, [R1+0x1c0] ;  /* 0x0001c000010b7983 */ /* 0x000f680000300800 */
[----:B------:R-:W0:Y:S01]  /*196c0*/  LDS.128 R4, [R0] ;  /* 0x0000000000047984 */ /* 0x000e220000000c00 */
[----:B--2---:R-:W-:-:S02]  /*196d0*/  ISETP.GE.AND P0, PT, R29, UR10, PT ;  /* 0x0000000a1d007c0c */ /* 0x004fc4000bf06270 */
[----:B---3--:R-:W-:Y:S01]  /*196e0*/  F2FP.SATFINITE.E5M2.F32.PACK_AB_MERGE_C R22, R22, R17, RZ ;  /* 0x000000111616723e */ /* 0x008fe200048060ff */
[----:B----4-:R-:W-:-:S05]  /*196f0*/  VIADD R17, R24, 0x1 ;  /* 0x0000000118117836 */ /* 0x010fca0000000000 */
[----:B------:R-:W-:Y:S02]  /*19700*/  ISETP.LT.AND P5, PT, R17, UR11, !P0 ;  /* 0x0000000b11007c0c */ /* 0x000fe4000c7a1270 */
[----:B-----5:R-:W-:Y:S01]  /*19710*/  F2FP.SATFINITE.E5M2.F32.PACK_AB_MERGE_C R14, R14, R10, RZ ;  /* 0x0000000a0e0e723e */ /* 0x020fe200048060ff */
[----:B------:R-:W-:Y:S01]  /*19720*/  VIADD R10, R24, 0x3 ;  /* 0x00000003180a7836 */ /* 0x000fe20000000000 */
[----:B------:R-:W-:-:S04]  /*19730*/  F2FP.SATFINITE.E5M2.F32.PACK_AB_MERGE_C R15, R15, R11, RZ ;  /* 0x0000000b0f0f723e */ /* 0x000fc800048060ff */
[----:B------:R-:W-:Y:S02]  /*19740*/  ISETP.LT.AND P4, PT, R10, UR11, !P0 ;  /* 0x0000000b0a007c0c */ /* 0x000fe4000c781270 */
[----:B------:R-:W-:Y:S02]  /*19750*/  PRMT R10, R23, 0x5410, R18 ;  /* 0x00005410170a7816 */ /* 0x000fe40000000012 */
[----:B------:R-:W-:Y:S02]  /*19760*/  PRMT R11, R19, 0x5410, R16 ;  /* 0x00005410130b7816 */ /* 0x000fe40000000010 */
[----:B------:R-:W2:Y:S01]  /*19770*/  LDS.128 R16, [R0+0x2000] ;  /* 0x0020000000107984 */ /* 0x000ea20000000c00 */
[----:B------:R-:W-:Y:S01]  /*19780*/  F2FP.SATFINITE.E5M2.F32.PACK_AB_MERGE_C R2, R2, R8, RZ ;  /* 0x000000080202723e */ /* 0x000fe200048060ff */
[C---:B------:R-:W-:Y:S01]  /*19790*/  VIADD R8, R24.reuse, 0x2 ;  /* 0x0000000218087836 */ /* 0x040fe20000000000 */
[----:B------:R-:W-:Y:S01]  /*197a0*/  F2FP.SATFINITE.E5M2.F32.PACK_AB_MERGE_C R3, R3, R9, RZ ;  /* 0x000000090303723e */ /* 0x000fe200048060ff */
[----:B------:R-:W-:Y:S01]  /*197b0*/  VIADD R9, R24, 0x4 ;  /* 0x0000000418097836 */ /* 0x000fe20000000000 */
[----:B------:R-:W-:Y:S02]  /*197c0*/  BAR.SYNC.DEFER_BLOCKING 0x0 ;  /* 0x0000000000007b1d */ /* 0x000fe40000010000 */
[----:B------:R-:W-:-:S02]  /*197d0*/  ISETP.LT.AND P1, PT, R8, UR11, !P0 ;  /* 0x0000000b08007c0c */ /* 0x000fc4000c721270 */
[----:B------:R-:W-:Y:S02]  /*197e0*/  ISETP.LT.AND P3, PT, R9, UR11, !P0 ;  /* 0x0000000b09007c0c */ /* 0x000fe4000c761270 */
[----:B------:R-:W-:Y:S02]  /*197f0*/  PRMT R8, R28, 0x5410, R26 ;  /* 0x000054101c087816 */ /* 0x000fe4000000001a */
[----:B------:R-:W-:Y:S01]  /*19800*/  PRMT R9, R27, 0x5410, R25 ;  /* 0x000054101b097816 */ /* 0x000fe20000000019 */
[----:B-1----:R-:W-:-:S04]  /*19810*/  IMAD R23, R29, UR4, RZ ;  /* 0x000000041d177c24 */ /* 0x002fc8000f8e02ff */
[----:B------:R1:W-:Y:S02]  /*19820*/  STSM.16.M88.4 [R12], R8 ;  /* 0x000000080c007844 */ /* 0x0003e40000000200 */
[----:B-1----:R-:W-:Y:S02]  /*19830*/  PRMT R8, R21, 0x5410, R13 ;  /* 0x0000541015087816 */ /* 0x002fe4000000000d */
[----:B------:R-:W-:Y:S02]  /*19840*/  PRMT R9, R20, 0x5410, R2 ;  /* 0x0000541014097816 */ /* 0x000fe40000000002 */
[----:B------:R-:W-:Y:S02]  /*19850*/  PRMT R10, R3, 0x5410, R15 ;  /* 0x00005410030a7816 */ /* 0x000fe4000000000f */
[----:B------:R-:W-:Y:S01]  /*19860*/  PRMT R11, R14, 0x5410, R22 ;  /* 0x000054100e0b7816 */ /* 0x000fe20000000016 */
[----:B------:R-:W-:Y:S01]  /*19870*/  IMAD R21, R24, UR5, RZ ;  /* 0x0000000518157c24 */ /* 0x000fe2000f8e02ff */
[----:B------:R-:W-:-:S03]  /*19880*/  IADD3 R13, P6, PT, R23, UR8, RZ ;  /* 0x00000008170d7c10 */ /* 0x000fc6000ffde0ff */
[----:B------:R1:W-:Y:S01]  /*19890*/  STSM.16.M88.4 [R12+0x1000], R8 ;  /* 0x001000080c007844 */ /* 0x0003e20000000200 */
[----:B------:R-:W-:Y:S01]  /*198a0*/  LEA.HI.X.SX32 R2, R23, UR9, 0x1, P6 ;  /* 0x0000000917027c11 */ /* 0x000fe2000b0f0eff */
[C---:B------:R-:W-:Y:S01]  /*198b0*/  VIADD R15, R21.reuse, UR5 ;  /* 0x00000005150f7c36 */ /* 0x040fe20008000000 */
[-C--:B------:R-:W-:Y:S02]  /*198c0*/  IADD3 R20, P6, PT, R21, R13.reuse, RZ ;  /* 0x0000000d15147210 */ /* 0x080fe40007fde0ff */
[----:B------:R-:W-:Y:S01]  /*198d0*/  ISETP.LT.AND P2, PT, R24, UR11, !P0 ;  /* 0x0000000b18007c0c */ /* 0x000fe2000c741270 */
[----:B------:R-:W-:Y:S01]  /*198e0*/  VIADD R22, R15, UR5 ;  /* 0x000000050f167c36 */ /* 0x000fe20008000000 */
[----:B------:R-:W-:Y:S01]  /*198f0*/  LEA.HI.X.SX32 R21, R21, R2, 0x1, P6 ;  /* 0x0000000215157211 */ /* 0x000fe200030f0eff */
[----:B------:R-:W-:Y:S01]  /*19900*/  BAR.SYNC.DEFER_BLOCKING 0x0 ;  /* 0x0000000000007b1d */ /* 0x000fe20000010000 */
[----:B------:R-:W-:-:S04]  /*19910*/  IADD3 R14, P6, PT, R15, R13, RZ ;  /* 0x0000000d0f0e7210 */ /* 0x000fc80007fde0ff */
[-C--:B------:R-:W-:Y:S02]  /*19920*/  LEA.HI.X.SX32 R15, R15, R2.reuse, 0x1, P6 ;  /* 0x000000020f0f7211 */ /* 0x080fe400030f0eff */
[CC--:B-1----:R-:W-:Y:S01]  /*19930*/  IADD3 R8, P6, PT, R22.reuse, R13.reuse, RZ ;  /* 0x0000000d16087210 */ /* 0x0c2fe20007fde0ff */
[----:B------:R-:W-:Y:S01]  /*19940*/  VIADD R11, R22, UR5 ;  /* 0x00000005160b7c36 */ /* 0x000fe20008000000 */
[C---:B0-----:R-:W-:Y:S02]  /*19950*/  PRMT R27, R4.reuse, 0x7770, RZ ;  /* 0x00007770041b7816 */ /* 0x041fe400000000ff */
[----:B------:R-:W-:Y:S01]  /*19960*/  PRMT R23, R4, 0x7771, RZ ;  /* 0x0000777104177816 */ /* 0x000fe200000000ff */
[C---:B------:R-:W-:Y:S01]  /*19970*/  VIADD R12, R11.reuse, UR5 ;  /* 0x000000050b0c7c36 */ /* 0x040fe20008000000 */
[----:B------:R-:W-:Y:S02]  /*19980*/  LEA.HI.X.SX32 R9, R22, R2, 0x1, P6 ;  /* 0x0000000216097211 */ /* 0x000fe400030f0eff */
[----:B------:R-:W-:-:S02]  /*19990*/  IADD3 R10, P6, PT, R11, R13, RZ ;  /* 0x0000000d0b0a7210 */ /* 0x000fc40007fde0ff */
[----:B------:R-:W-:Y:S02]  /*199a0*/  PRMT R25, R5, 0x7770, RZ ;  /* 0x0000777005197816 */ /* 0x000fe400000000ff */
[----:B------:R-:W-:Y:S01]  /*199b0*/  LEA.HI.X.SX32 R11, R11, R2, 0x1, P6 ;  /* 0x000000020b0b7211 */ /* 0x000fe200030f0eff */
[----:B------:R-:W-:Y:S01]  /*199c0*/  VIADD R3, R24, 0x5 ;  /* 0x0000000518037836 */ /* 0x000fe20000000000 */
[----:B------:R0:W-:Y:S04]  /*199d0*/  @P2 STG.E.U8 desc[UR6][R20.64], R27 ;  /* 0x0000001b14002986 */ /* 0x0001e8000c101106 */
[----:B------:R1:W-:Y:S01]  /*199e0*/  @P5 STG.E.U8 desc[UR6][R14.64], R23 ;  /* 0x000000170e005986 */ /* 0x0003e2000c101106 */
[----:B------:R-:W-:-:S03]  /*199f0*/  ISETP.LT.AND P2, PT, R3, UR11, !P0 ;  /* 0x0000000b03007c0c */ /* 0x000fc6000c741270 */
[----:B------:R3:W-:Y:S01]  /*19a00*/  @P1 STG.E.U8 desc[UR6][R8.64], R25 ;  /* 0x0000001908001986 */ /* 0x0007e2000c101106 */
[C---:B0-----:R-:W-:Y:S01]  /*19a10*/  VIADD R20, R12.reuse, UR5 ;  /* 0x000000050c147c36 */ /* 0x041fe20008000000 */
[----:B-1----:R-:W-:Y:S01]  /*19a20*/  IADD3 R14, P6, PT, R12, R13, RZ ;  /* 0x0000000d0c0e7210 */ /* 0x002fe20007fde0ff */
[----:B------:R-:W-:-:S03]  /*19a30*/  VIADD R3, R24, 0x6 ;  /* 0x0000000618037836 */ /* 0x000fc60000000000 */
[----:B------:R-:W-:Y:S01]  /*19a40*/  LEA.HI.X.SX32 R15, R12, R2, 0x1, P6 ;  /* 0x000000020c0f7211 */ /* 0x000fe200030f0eff */
[C---:B------:R-:W-:Y:S01]  /*19a50*/  VIADD R12, R20.reuse, UR5 ;  /* 0x00000005140c7c36 */ /* 0x040fe20008000000 */
[----:B---3--:R-:W-:-:S04]  /*19a60*/  IADD3 R8, P6, PT, R20, R13, RZ ;  /* 0x0000000d14087210 */ /* 0x008fc80007fde0ff */
[-C--:B------:R-:W-:Y:S02]  /*19a70*/  LEA.HI.X.SX32 R9, R20, R2.reuse, 0x1, P6 ;  /* 0x0000000214097211 */ /* 0x080fe400030f0eff */
[----:B------:R-:W-:Y:S02]  /*19a80*/  IADD3 R20, P6, PT, R12, R13, RZ ;  /* 0x0000000d0c147210 */ /* 0x000fe40007fde0ff */
[----:B------:R-:W-:Y:S01]  /*19a90*/  ISETP.LT.AND P5, PT, R3, UR11, !P0 ;  /* 0x0000000b03007c0c */ /* 0x000fe2000c7a1270 */
[----:B------:R-:W-:Y:S01]  /*19aa0*/  VIADD R3, R24, 0x7 ;  /* 0x0000000718037836 */ /* 0x000fe20000000000 */
[----:B------:R-:W-:Y:S02]  /*19ab0*/  PRMT R23, R5, 0x7771, RZ ;  /* 0x0000777105177816 */ /* 0x000fe400000000ff */
[----:B------:R-:W-:Y:S02]  /*19ac0*/  PRMT R27, R6, 0x7770, RZ ;  /* 0x00007770061b7816 */ /* 0x000fe400000000ff */
[C---:B------:R-:W-:Y:S01]  /*19ad0*/  LEA.HI.X.SX32 R21, R12.reuse, R2, 0x1, P6 ;  /* 0x000000020c157211 */ /* 0x040fe200030f0eff */
[----:B------:R-:W-:Y:S01]  /*19ae0*/  VIADD R12, R12, UR5 ;  /* 0x000000050c0c7c36 */ /* 0x000fe20008000000 */
[----:B------:R-:W-:Y:S01]  /*19af0*/  ISETP.LT.AND P1, PT, R3, UR11, !P0 ;  /* 0x0000000b03007c0c */ /* 0x000fe2000c721270 */
[----:B------:R0:W-:Y:S01]  /*19b00*/  @P4 STG.E.U8 desc[UR6][R10.64], R23 ;  /* 0x000000170a004986 */ /* 0x0001e2000c101106 */
[----:B------:R-:W-:Y:S01]  /*19b10*/  VIADD R3, R24, 0x8 ;  /* 0x0000000818037836 */ /* 0x000fe20000000000 */
[----:B------:R-:W-:-:S02]  /*19b20*/  PRMT R25, R6, 0x7771, RZ ;  /* 0x0000777106197816 */ /* 0x000fc400000000ff */
[----:B------:R1:W-:Y:S02]  /*19b30*/  @P3 STG.E.U8 desc[UR6][R14.64], R27 ;  /* 0x0000001b0e003986 */ /* 0x0003e4000c101106 */
[----:B------:R-:W-:Y:S01]  /*19b40*/  ISETP.LT.AND P4, PT, R3, UR11, !P0 ;  /* 0x0000000b03007c0c */ /* 0x000fe2000c781270 */
[----:B------:R-:W-:Y:S01]  /*19b50*/  VIADD R3, R24, 0x9 ;  /* 0x0000000918037836 */ /* 0x000fe20000000000 */
[----:B------:R3:W-:Y:S01]  /*19b60*/  @P2 STG.E.U8 desc[UR6][R8.64], R25 ;  /* 0x0000001908002986 */ /* 0x0007e2000c101106 */
[C---:B0-----:R-:W-:Y:S01]  /*19b70*/  IADD3 R10, P6, PT, R12.reuse, R13, RZ ;  /* 0x0000000d0c0a7210 */ /* 0x041fe20007fde0ff */
[----:B-1----:R-:W-:-:S03]  /*19b80*/  VIADD R15, R12, UR5 ;  /* 0x000000050c0f7c36 */ /* 0x002fc60008000000 */
[-C--:B------:R-:W-:Y:S01]  /*19b90*/  LEA.HI.X.SX32 R11, R12, R2.reuse, 0x1, P6 ;  /* 0x000000020c0b7211 */ /* 0x080fe200030f0eff */
[C---:B---3--:R-:W-:Y:S01]  /*19ba0*/  VIADD R9, R15.reuse, UR5 ;  /* 0x000000050f097c36 */ /* 0x048fe20008000000 */
[-C--:B------:R-:W-:Y:S02]  /*19bb0*/  IADD3 R14, P6, PT, R15, R13.reuse, RZ ;  /* 0x0000000d0f0e7210 */ /* 0x080fe40007fde0ff */
[----:B------:R-:W-:Y:S01]  /*19bc0*/  ISETP.LT.AND P3, PT, R3, UR11, !P0 ;  /* 0x0000000b03007c0c */ /* 0x000fe2000c761270 */
[----:B------:R-:W-:Y:S01]  /*19bd0*/  VIADD R12, R9, UR5 ;  /* 0x00000005090c7c36 */ /* 0x000fe20008000000 */
[----:B------:R-:W-:Y:S01]  /*19be0*/  LEA.HI.X.SX32 R15, R15, R2, 0x1, P6 ;  /* 0x000000020f0f7211 */ /* 0x000fe200030f0eff */
[----:B------:R-:W-:Y:S01]  /*19bf0*/  VIADD R3, R24, 0xa ;  /* 0x0000000a18037836 */ /* 0x000fe20000000000 */
[----:B------:R-:W-:Y:S02]  /*19c00*/  IADD3 R8, P6, PT, R9, R13, RZ ;  /* 0x0000000d09087210 */ /* 0x000fe40007fde0ff */
[----:B------:R-:W-:-:S02]  /*19c10*/  PRMT R23, R7, 0x7770, RZ ;  /* 0x0000777007177816 */ /* 0x000fc400000000ff */
[-C--:B------:R-:W-:Y:S02]  /*19c20*/  LEA.HI.X.SX32 R9, R9, R2.reuse, 0x1, P6 ;  /* 0x0000000209097211 */ /* 0x080fe400030f0eff */
[----:B------:R-:W-:Y:S02]  /*19c30*/  IADD3 R22, P6, PT, R12, R13, RZ ;  /* 0x0000000d0c167210 */ /* 0x000fe40007fde0ff */
[----:B------:R-:W-:Y:S01]  /*19c40*/  ISETP.LT.AND P2, PT, R3, UR11, !P0 ;  /* 0x0000000b03007c0c */ /* 0x000fe2000c741270 */
[----:B------:R-:W-:Y:S01]  /*19c50*/  VIADD R3, R24, 0xb ;  /* 0x0000000b18037836 */ /* 0x000fe20000000000 */
[----:B------:R0:W-:Y:S01]  /*19c60*/  @P5 STG.E.U8 desc[UR6][R20.64], R23 ;  /* 0x0000001714005986 */ /* 0x0001e2000c101106 */
[----:B------:R-:W-:Y:S02]  /*19c70*/  PRMT R25, R7, 0x7771, RZ ;  /* 0x0000777107197816 */ /* 0x000fe400000000ff */
[----:B--2---:R-:W-:Y:S02]  /*19c80*/  PRMT R27, R16, 0x7770, RZ ;  /* 0x00007770101b7816 */ /* 0x004fe400000000ff */
[----:B------:R-:W-:Y:S01]  /*19c90*/  ISETP.LT.AND P5, PT, R3, UR11, !P0 ;  /* 0x0000000b03007c0c */ /* 0x000fe2000c7a1270 */
[----:B------:R-:W-:Y:S01]  /*19ca0*/  VIADD R3, R24, 0xc ;  /* 0x0000000c18037836 */ /* 0x000fe20000000000 */
[----:B------:R1:W-:Y:S01]  /*19cb0*/  @P1 STG.E.U8 desc[UR6][R10.64], R25 ;  /* 0x000000190a001986 */ /* 0x0003e2000c101106 */
[C---:B0-----:R-:W-:Y:S01]  /*19cc0*/  LEA.HI.X.SX32 R23, R12.reuse, R2, 0x1, P6 ;  /* 0x000000020c177211 */ /* 0x041fe200030f0eff */
[----:B------:R-:W-:-:S02]  /*19cd0*/  VIADD R12, R12, UR5 ;  /* 0x000000050c0c7c36 */ /* 0x000fc40008000000 */
[----:B------:R0:W-:Y:S01]  /*19ce0*/  @P4 STG.E.U8 desc[UR6][R14.64], R27 ;  /* 0x0000001b0e004986 */ /* 0x0001e2000c101106 */
[----:B------:R-:W-:Y:S02]  /*19cf0*/  PRMT R21, R16, 0x7771, RZ ;  /* 0x0000777110157816 */ /* 0x000fe400000000ff */
[----:B-1----:R-:W-:-:S03]  /*19d00*/  IADD3 R10, P6, PT, R12, R13, RZ ;  /* 0x0000000d0c0a7210 */ /* 0x002fc60007fde0ff */
[----:B------:R1:W-:Y:S01]  /*19d10*/  @P3 STG.E.U8 desc[UR6][R8.64], R21 ;  /* 0x0000001508003986 */ /* 0x0003e2000c101106 */
[----:B------:R-:W-:Y:S01]  /*19d20*/  ISETP.LT.AND P1, PT, R3, UR11, !P0 ;  /* 0x0000000b03007c0c */ /* 0x000fe2000c721270 */
[----:B------:R-:W-:Y:S02]  /*19d30*/  VIADD R3, R24, 0xd ;  /* 0x0000000d18037836 */ /* 0x000fe40000000000 */
[C---:B0-----:R-:W-:Y:S01]  /*19d40*/  VIADD R14, R12.reuse, UR5 ;  /* 0x000000050c0e7c36 */ /* 0x041fe20008000000 */
[----:B------:R-:W-:-:S04]  /*19d50*/  LEA.HI.X.SX32 R11, R12, R2, 0x1, P6 ;  /* 0x000000020c0b7211 */ /* 0x000fc800030f0eff */
[CC--:B------:R-:W-:Y:S01]  /*19d60*/  IADD3 R20, P6, PT, R14.reuse, R13.reuse, RZ ;  /* 0x0000000d0e147210 */ /* 0x0c0fe20007fde0ff */
[----:B-1----:R-:W-:Y:S01]  /*19d70*/  VIADD R9, R14, UR5 ;  /* 0x000000050e097c36 */ /* 0x002fe20008000000 */
[----:B------:R-:W-:Y:S01]  /*19d80*/  ISETP.LT.AND P4, PT, R3, UR11, !P0 ;  /* 0x0000000b03007c0c */ /* 0x000fe2000c781270 */
[----:B------:R-:W-:Y:S01]  /*19d90*/  VIADD R3, R24, 0xe ;  /* 0x0000000e18037836 */ /* 0x000fe20000000000 */
[-C--:B------:R-:W-:Y:S01]  /*19da0*/  LEA.HI.X.SX32 R21, R14, R2.reuse, 0x1, P6 ;  /* 0x000000020e157211 */ /* 0x080fe200030f0eff */
[C---:B------:R-:W-:Y:S01]  /*19db0*/  VIADD R12, R9.reuse, UR5 ;  /* 0x00000005090c7c36 */ /* 0x040fe20008000000 */
[----:B------:R-:W-:Y:S02]  /*19dc0*/  IADD3 R8, P6, PT, R9, R13, RZ ;  /* 0x0000000d09087210 */ /* 0x000fe40007fde0ff */
[----:B------:R-:W-:Y:S02]  /*19dd0*/  PRMT R29, R17, 0x7770, RZ ;  /* 0x00007770111d7816 */ /* 0x000fe400000000ff */
[----:B------:R-:W-:-:S02]  /*19de0*/  LEA.HI.X.SX32 R9, R9, R2, 0x1, P6 ;  /* 0x0000000209097211 */ /* 0x000fc400030f0eff */
[----:B------:R-:W-:Y:S01]  /*19df0*/  ISETP.LT.AND P3, PT, R3, UR11, !P0 ;  /* 0x0000000b03007c0c */ /* 0x000fe2000c761270 */
[----:B------:R-:W-:Y:S01]  /*19e00*/  VIADD R3, R24, 0xf ;  /* 0x0000000f18037836 */ /* 0x000fe20000000000 */
[----:B------:R-:W-:Y:S02]  /*19e10*/  IADD3 R14, P6, PT, R12, R13, RZ ;  /* 0x0000000d0c0e7210 */ /* 0x000fe40007fde0ff */
[----:B------:R-:W-:Y:S01]  /*19e20*/  PRMT R25, R17, 0x7771, RZ ;  /* 0x0000777111197816 */ /* 0x000fe200000000ff */
[----:B------:R0:W-:Y:S01]  /*19e30*/  @P2 STG.E.U8 desc[UR6][R22.64], R29 ;  /* 0x0000001d16002986 */ /* 0x0001e2000c101106 */
[----:B------:R-:W-:Y:S02]  /*19e40*/  PRMT R27, R18, 0x7770, RZ ;  /* 0x00007770121b7816 */ /* 0x000fe400000000ff */
[C---:B------:R-:W-:Y:S01]  /*19e50*/  LEA.HI.X.SX32 R15, R12.reuse, R2, 0x1, P6 ;  /* 0x000000020c0f7211 */ /* 0x040fe200030f0eff */
[----:B------:R-:W-:Y:S01]  /*19e60*/  VIADD R12, R12, UR5 ;  /* 0x000000050c0c7c36 */ /* 0x000fe20008000000 */
[----:B------:R-:W-:Y:S01]  /*19e70*/  ISETP.LT.AND P2, PT, R3, UR11, !P0 ;  /* 0x0000000b03007c0c */ /* 0x000fe2000c741270 */
[----:B------:R-:W-:Y:S01]  /*19e80*/  VIADD R3, R24, 0x10 ;  /* 0x0000001018037836 */ /* 0x000fe20000000000 */
[----:B------:R1:W-:Y:S04]  /*19e90*/  @P5 STG.E.U8 desc[UR6][R10.64], R25 ;  /* 0x000000190a005986 */ /* 0x0003e8000c101106 */
[----:B------:R2:W-:Y:S01]  /*19ea0*/  @P1 STG.E.U8 desc[UR6][R20.64], R27 ;  /* 0x0000001b14001986 */ /* 0x0005e2000c101106 */
[----:B0-----:R-:W-:-:S02]  /*19eb0*/  PRMT R23, R18, 0x7771, RZ ;  /* 0x0000777112177816 */ /* 0x001fc400000000ff */
[----:B------:R-:W-:Y:S01]  /*19ec0*/  ISETP.LT.AND P5, PT, R3, UR11, !P0 ;  /* 0x0000000b03007c0c */ /* 0x000fe2000c7a1270 */
[----:B------:R-:W-:Y:S01]  /*19ed0*/  VIADD R3, R24, 0x11 ;  /* 0x0000001118037836 */ /* 0x000fe20000000000 */
[CC--:B-1----:R-:W-:Y:S01]  /*19ee0*/  IADD3 R10, P6, PT, R12.reuse, R13.reuse, RZ ;  /* 0x0000000d0c0a7210 */ /* 0x0c2fe20007fde0ff */
[C---:B--2---:R-:W-:Y:S01]  /*19ef0*/  VIADD R21, R12.reuse, UR5 ;  /* 0x000000050c157c36 */ /* 0x044fe20008000000 */
[----:B------:R0:W-:Y:S02]  /*19f00*/  @P4 STG.E.U8 desc[UR6][R8.64], R23 ;  /* 0x0000001708004986 */ /* 0x0001e4000c101106 */
[-C--:B------:R-:W-:Y:S02]  /*19f10*/  LEA.HI.X.SX32 R11, R12, R2.reuse, 0x1, P6 ;  /* 0x000000020c0b7211 */ /* 0x080fe400030f0eff */
[----:B------:R-:W-:Y:S02]  /*19f20*/  IADD3 R20, P6, PT, R21, R13, RZ ;  /* 0x0000000d15147210 */ /* 0x000fe40007fde0ff */
[----:B------:R-:W-:Y:S01]  /*19f30*/  ISETP.LT.AND P1, PT, R3, UR11, !P0 ;  /* 0x0000000b03007c0c */ /* 0x000fe2000c721270 */
[----:B------:R-:W-:Y:S01]  /*19f40*/  VIADD R3, R24, 0x12 ;  /* 0x0000001218037836 */ /* 0x000fe20000000000 */
[----:B------:R-:W-:Y:S01]  /*19f50*/  PRMT R25, R19, 0x7770, RZ ;  /* 0x0000777013197816 */ /* 0x000fe200000000ff */
[C---:B0-----:R-:W-:Y:S01]  /*19f60*/  VIADD R9, R21.reuse, UR5 ;  /* 0x0000000515097c36 */ /* 0x041fe20008000000 */
[----:B------:R-:W-:-:S03]  /*19f70*/  LEA.HI.X.SX32 R21, R21, R2, 0x1, P6 ;  /* 0x0000000215157211 */ /* 0x000fc600030f0eff */
[C---:B------:R-:W-:Y:S01]  /*19f80*/  VIADD R12, R9.reuse, UR5 ;  /* 0x00000005090c7c36 */ /* 0x040fe20008000000 */
[-C--:B------:R-:W-:Y:S01]  /*19f90*/  IADD3 R8, P6, PT, R9, R13.reuse, RZ ;  /* 0x0000000d09087210 */ /* 0x080fe20007fde0ff */
[----:B------:R0:W-:Y:S01]  /*19fa0*/  @P3 STG.E.U8 desc[UR6][R14.64], R25 ;  /* 0x000000190e003986 */ /* 0x0001e2000c101106 */
[----:B------:R-:W-:Y:S01]  /*19fb0*/  ISETP.LT.AND P4, PT, R3, UR11, !P0 ;  /* 0x0000000b03007c0c */ /* 0x000fe2000c781270 */
[----:B------:R-:W-:Y:S01]  /*19fc0*/  VIADD R3, R24, 0x13 ;  /* 0x0000001318037836 */ /* 0x000fe20000000000 */
[----:B------:R-:W-:Y:S02]  /*19fd0*/  LEA.HI.X.SX32 R9, R9, R2, 0x1, P6 ;  /* 0x0000000209097211 */ /* 0x000fe400030f0eff */
[----:B------:R-:W-:Y:S02]  /*19fe0*/  PRMT R23, R19, 0x7771, RZ ;  /* 0x0000777113177816 */ /* 0x000fe400000000ff */
[----:B------:R-:W-:Y:S02]  /*19ff0*/  PRMT R27, R4, 0x7772, RZ ;  /* 0x00007772041b7816 */ /* 0x000fe400000000ff */
[----:B0-----:R-:W-:-:S02]  /*1a000*/  IADD3 R14, P6, PT, R12, R13, RZ ;  /* 0x0000000d0c0e7210 */ /* 0x001fc40007fde0ff */
[----:B------:R-:W-:Y:S02]  /*1a010*/  ISETP.LT.AND P3, PT, R3, UR11, !P0 ;  /* 0x0000000b03007c0c */ /* 0x000fe4000c761270 */
[C---:B------:R-:W-:Y:S01]  /*1a020*/  LEA.HI.X.SX32 R15, R12.reuse, R2, 0x1, P6 ;  /* 0x000000020c0f7211 */ /* 0x040fe200030f0eff */
[----:B------:R-:W-:Y:S02]  /*1a030*/  VIADD R12, R12, UR5 ;  /* 0x000000050c0c7c36 */ /* 0x000fe40008000000 */
[----:B------:R-:W-:Y:S01]  /*1a040*/  VIADD R3, R24, 0x14 ;  /* 0x0000001418037836 */ /* 0x000fe20000000000 */
[----:B------:R0:W-:Y:S01]  /*1a050*/  @P2 STG.E.U8 desc[UR6][R10.64], R23 ;  /* 0x000000170a002986 */ /* 0x0001e2000c101106 */
[----:B------:R-:W-:-:S03]  /*1a060*/  PRMT R25, R4, 0x7773, RZ ;  /* 0x0000777304197816 */ /* 0x000fc600000000ff */
[----:B------:R1:W-:Y:S01]  /*1a070*/  @P5 STG.E.U8 desc[UR6][R20.64], R27 ;  /* 0x0000001b14005986 */ /* 0x0003e2000c101106 */
[----:B------:R-:W-:Y:S01]  /*1a080*/  ISETP.LT.AND P2, PT, R3, UR11, !P0 ;  /* 0x0000000b03007c0c */ /* 0x000fe2000c741270 */
[----:B------:R-:W-:Y:S02]  /*1a090*/  VIADD R3, R24, 0x15 ;  /* 0x0000001518037836 */ /* 0x000fe40000000000 */
[----:B------:R2:W-:Y:S01]  /*1a0a0*/  @P1 STG.E.U8 desc[UR6][R8.64], R25 ;  /* 0x0000001908001986 */ /* 0x0005e2000c101106 */
[C---:B0-----:R-:W-:Y:S01]  /*1a0b0*/  IADD3 R10, P6, PT, R12.reuse, R13, RZ ;  /* 0x0000000d0c0a7210 */ /* 0x041fe20007fde0ff */
[----:B-1----:R-:W-:-:S03]  /*1a0c0*/  VIADD R20, R12, UR5 ;  /* 0x000000050c147c36 */ /* 0x002fc60008000000 */
[-C--:B------:R-:W-:Y:S01]  /*1a0d0*/  LEA.HI.X.SX32 R11, R12, R2.reuse, 0x1, P6 ;  /* 0x000000020c0b7211 */ /* 0x080fe200030f0eff */
[C---:B--2---:R-:W-:Y:S01]  /*1a0e0*/  VIADD R9, R20.reuse, UR5 ;  /* 0x0000000514097c36 */ /* 0x044fe20008000000 */
[----:B------:R-:W-:Y:S02]  /*1a0f0*/  IADD3 R4, P6, PT, R20, R13, RZ ;  /* 0x0000000d14047210 */ /* 0x000fe40007fde0ff */
[----:B------:R-:W-:Y:S01]  /*1a100*/  ISETP.LT.AND P5, PT, R3, UR11, !P0 ;  /* 0x0000000b03007c0c */ /* 0x000fe2000c7a1270 */
[----:B------:R-:W-:Y:S01]  /*1a110*/  VIADD R3, R24, 0x16 ;  /* 0x0000001618037836 */ /* 0x000fe20000000000 */
[C---:B------:R-:W-:Y:S02]  /*1a120*/  PRMT R23, R5.reuse, 0x7772, RZ ;  /* 0x0000777205177816 */ /* 0x040fe400000000ff */
[----:B------:R-:W-:Y:S01]  /*1a130*/  PRMT R25, R5, 0x7773, RZ ;  /* 0x0000777305197816 */ /* 0x000fe200000000ff */
[----:B------:R-:W-:Y:S01]  /*1a140*/  VIADD R12, R9, UR5 ;  /* 0x00000005090c7c36 */ /* 0x000fe20008000000 */
[----:B------:R-:W-:-:S02]  /*1a150*/  LEA.HI.X.SX32 R5, R20, R2, 0x1, P6 ;  /* 0x0000000214057211 */ /* 0x000fc400030f0eff */
[-C--:B------:R-:W-:Y:S01]  /*1a160*/  IADD3 R8, P6, PT, R9, R13.reuse, RZ ;  /* 0x0000000d09087210 */ /* 0x080fe20007fde0ff */
[----:B------:R0:W-:Y:S01]  /*1a170*/  @P4 STG.E.U8 desc[UR6][R14.64], R23 ;  /* 0x000000170e004986 */ /* 0x0001e2000c101106 */
[----:B------:R-:W-:Y:S01]  /*1a180*/  ISETP.LT.AND P1, PT, R3, UR11, !P0 ;  /* 0x0000000b03007c0c */ /* 0x000fe2000c721270 */
[----:B------:R-:W-:Y:S01]  /*1a190*/  VIADD R3, R24, 0x17 ;  /* 0x0000001718037836 */ /* 0x000fe20000000000 */
[----:B------:R-:W-:Y:S02]  /*1a1a0*/  LEA.HI.X.SX32 R9, R9, R2, 0x1, P6 ;  /* 0x0000000209097211 */ /* 0x000fe400030f0eff */
[----:B------:R-:W-:Y:S02]  /*1a1b0*/  PRMT R21, R6, 0x7772, RZ ;  /* 0x0000777206157816 */ /* 0x000fe400000000ff */
[----:B------:R-:W-:Y:S02]  /*1a1c0*/  ISETP.LT.AND P4, PT, R3, UR11, !P0 ;  /* 0x0000000b03007c0c */ /* 0x000fe4000c781270 */
[----:B0-----:R-:W-:Y:S01]  /*1a1d0*/  IADD3 R14, P6, PT, R12, R13, RZ ;  /* 0x0000000d0c0e7210 */ /* 0x001fe20007fde0ff */
[----:B------:R-:W-:Y:S01]  /*1a1e0*/  VIADD R3, R24, 0x18 ;  /* 0x0000001818037836 */ /* 0x000fe20000000000 */
[----:B------:R-:W-:-:S02]  /*1a1f0*/  PRMT R23, R6, 0x7773, RZ ;  /* 0x0000777306177816 */ /* 0x000fc400000000ff */
[C---:B------:R-:W-:Y:S01]  /*1a200*/  LEA.HI.X.SX32 R15, R12.reuse, R2, 0x1, P6 ;  /* 0x000000020c0f7211 */ /* 0x040fe200030f0eff */
[----:B------:R-:W-:Y:S01]  /*1a210*/  VIADD R12, R12, UR5 ;  /* 0x000000050c0c7c36 */ /* 0x000fe20008000000 */
[----:B------:R0:W-:Y:S01]  /*1a220*/  @P3 STG.E.U8 desc[UR6][R10.64], R25 ;  /* 0x000000190a003986 */ /* 0x0001e2000c101106 */
[----:B------:R-:W-:-:S03]  /*1a230*/  ISETP.LT.AND P3, PT, R3, UR11, !P0 ;  /* 0x0000000b03007c0c */ /* 0x000fc6000c761270 */
[----:B------:R1:W-:Y:S01]  /*1a240*/  @P2 STG.E.U8 desc[UR6][R4.64], R21 ;  /* 0x0000001504002986 */ /* 0x0003e2000c101106 */
[----:B------:R-:W-:-:S03]  /*1a250*/  VIADD R3, R24, 0x19 ;  /* 0x0000001918037836 */ /* 0x000fc60000000000 */
[----:B------:R2:W-:Y:S01]  /*1a260*/  @P5 STG.E.U8 desc[UR6][R8.64], R23 ;  /* 0x0000001708005986 */ /* 0x0005e2000c101106 */
[C---:B0-----:R-:W-:Y:S01]  /*1a270*/  VIADD R10, R12.reuse, UR5 ;  /* 0x000000050c0a7c36 */ /* 0x041fe20008000000 */
[C---:B------:R-:W-:Y:S02]  /*1a280*/  PRMT R11, R7.reuse, 0x7772, RZ ;  /* 0x00007772070b7816 */ /* 0x040fe400000000ff */
[CC--:B-1----:R-:W-:Y:S02]  /*1a290*/  IADD3 R4, P5, PT, R12.reuse, R13.reuse, RZ ;  /* 0x0000000d0c047210 */ /* 0x0c2fe40007fbe0ff */
[----:B------:R-:W-:Y:S02]  /*1a2a0*/  PRMT R21, R7, 0x7773, RZ ;  /* 0x0000777307157816 */ /* 0x000fe400000000ff */
[----:B------:R-:W-:Y:S01]  /*1a2b0*/  LEA.HI.X.SX32 R5, R12, R2, 0x1, P5 ;  /* 0x000000020c057211 */ /* 0x000fe200028f0eff */
[C---:B--2---:R-:W-:Y:S01]  /*1a2c0*/  VIADD R9, R10.reuse, UR5 ;  /* 0x000000050a097c36 */ /* 0x044fe20008000000 */
[----:B------:R-:W-:-:S02]  /*1a2d0*/  IADD3 R6, P5, PT, R10, R13, RZ ;  /* 0x0000000d0a067210 */ /* 0x000fc40007fbe0ff */
[----:B------:R-:W-:Y:S01]  /*1a2e0*/  ISETP.LT.AND P2, PT, R3, UR11, !P0 ;  /* 0x0000000b03007c0c */ /* 0x000fe2000c741270 */
[----:B------:R0:W-:Y:S01]  /*1a2f0*/  @P1 STG.E.U8 desc[UR6][R14.64], R11 ;  /* 0x0000000b0e001986 */ /* 0x0001e2000c101106 */
[-C--:B------:R-:W-:Y:S01]  /*1a300*/  LEA.HI.X.SX32 R7, R10, R2.reuse, 0x1, P5 ;  /* 0x000000020a077211 */ /* 0x080fe200028f0eff */
[C---:B------:R-:W-:Y:S02]  /*1a310*/  VIADD R3, R24.reuse, 0x1a ;  /* 0x0000001a18037836 */ /* 0x040fe40000000000 */
[----:B------:R1:W-:Y:S01]  /*1a320*/  @P4 STG.E.U8 desc[UR6][R4.64], R21 ;  /* 0x0000001504004986 */ /* 0x0003e2000c101106 */
[----:B------:R-:W-:Y:S01]  /*1a330*/  IADD3 R10, P4, PT, R9, R13, RZ ;  /* 0x0000000d090a7210 */ /* 0x000fe20007f9e0ff */
[----:B------:R-:W-:Y:S01]  /*1a340*/  VIADD R8, R24, 0x1d ;  /* 0x0000001d18087836 */ /* 0x000fe20000000000 */
[----:B------:R-:W-:Y:S02]  /*1a350*/  PRMT R23, R16, 0x7772, RZ ;  /* 0x0000777210177816 */ /* 0x000fe400000000ff */
[----:B------:R-:W-:Y:S01]  /*1a360*/  ISETP.LT.AND P6, PT, R3, UR11, !P0 ;  /* 0x0000000b03007c0c */ /* 0x000fe2000c7c1270 */
[----:B------:R-:W-:Y:S01]  /*1a370*/  VIADD R3, R24, 0x1b ;  /* 0x0000001b18037836 */ /* 0x000fe20000000000 */
[C---:B0-----:R-:W-:Y:S01]  /*1a380*/  LEA.HI.X.SX32 R11, R9.reuse, R2, 0x1, P4 ;  /* 0x00000002090b7211 */ /* 0x041fe200020f0eff */
[----:B------:R-:W-:Y:S01]  /*1a390*/  VIADD R9, R9, UR5 ;  /* 0x0000000509097c36 */ /* 0x000fe20008000000 */
[----:B------:R-:W-:Y:S01]  /*1a3a0*/  PRMT R15, R16, 0x7773, RZ ;  /* 0x00007773100f7816 */ /* 0x000fe200000000ff */
[----:B------:R-:W-:Y:S01]  /*1a3b0*/  @P3 STG.E.U8 desc[UR6][R6.64], R23 ;  /* 0x0000001706003986 */ /* 0x000fe2000c101106 */
[----:B------:R-:W-:Y:S01]  /*1a3c0*/  ISETP.LT.AND P4, PT, R8, UR11, !P0 ;  /* 0x0000000b08007c0c */ /* 0x000fe2000c781270 */
[----:B------:R-:W-:-:S02]  /*1a3d0*/  VIADD R12, R9, UR5 ;  /* 0x00000005090c7c36 */ /* 0x000fc40008000000 */
[----:B------:R0:W-:Y:S01]  /*1a3e0*/  @P2 STG.E.U8 desc[UR6][R10.64], R15 ;  /* 0x0000000f0a002986 */ /* 0x0001e2000c101106 */
[-C--:B------:R-:W-:Y:S02]  /*1a3f0*/  IADD3 R8, P2, PT, R9, R13.reuse, RZ ;  /* 0x0000000d09087210 */ /* 0x080fe40007f5e0ff */
[----:B------:R-:W-:Y:S01]  /*1a400*/  ISETP.LT.AND P1, PT, R3, UR11, !P0 ;  /* 0x0000000b03007c0c */ /* 0x000fe2000c721270 */
[----:B------:R-:W-:Y:S01]  /*1a410*/  VIADD R3, R24, 0x1c ;  /* 0x0000001c18037836 */ /* 0x000fe20000000000 */
[-C--:B------:R-:W-:Y:S01]  /*1a420*/  LEA.HI.X.SX32 R9, R9, R2.reuse, 0x1, P2 ;  /* 0x0000000209097211 */ /* 0x080fe200010f0eff */
[C---:B------:R-:W-:Y:S01]  /*1a430*/  VIADD R14, R12.reuse, UR5 ;  /* 0x000000050c0e7c36 */ /* 0x040fe20008000000 */
[----:B-1----:R-:W-:Y:S01]  /*1a440*/  PRMT R21, R17, 0x7772, RZ ;  /* 0x0000777211157816 */ /* 0x002fe200000000ff */
[----:B------:R-:W1:Y:S01]  /*1a450*/  LDS.128 R4, [R0] ;  /* 0x0000000000047984 */ /* 0x000e620000000c00 */
[-C--:B------:R-:W-:Y:S02]  /*1a460*/  IADD3 R16, P2, PT, R12, R13.reuse, RZ ;  /* 0x0000000d0c107210 */ /* 0x080fe40007f5e0ff */
[----:B------:R-:W-:Y:S01]  /*1a470*/  ISETP.LT.AND P5, PT, R3, UR11, !P0 ;  /* 0x0000000b03007c0c */ /* 0x000fe2000c7a1270 */
[----:B------:R-:W-:Y:S01]  /*1a480*/  VIADD R3, R24, 0x1e ;  /* 0x0000001e18037836 */ /* 0x000fe20000000000 */
[----:B------:R-:W-:Y:S01]  /*1a490*/  PRMT R25, R17, 0x7773, RZ ;  /* 0x0000777311197816 */ /* 0x000fe200000000ff */
[----:B------:R2:W-:Y:S01]  /*1a4a0*/  @P6 STG.E.U8 desc[UR6][R8.64], R21 ;  /* 0x0000001508006986 */ /* 0x0005e2000c101106 */
[----:B------:R-:W-:Y:S01]  /*1a4b0*/  LEA.HI.X.SX32 R17, R12, R2, 0x1, P2 ;  /* 0x000000020c117211 */ /* 0x000fe200010f0eff */
[C---:B------:R-:W-:Y:S01]  /*1a4c0*/  VIADD R12, R14.reuse, UR5 ;  /* 0x000000050e0c7c36 */ /* 0x040fe20008000000 */
[----:B0-----:R-:W-:-:S02]  /*1a4d0*/  IADD3 R10, P6, PT, R14, R13, RZ ;  /* 0x0000000d0e0a7210 */ /* 0x001fc40007fde0ff */
[----:B------:R-:W-:Y:S01]  /*1a4e0*/  ISETP.LT.AND P3, PT, R3, UR11, !P0 ;  /* 0x0000000b03007c0c */ /* 0x000fe2000c761270 */
[----:B------:R-:W-:Y:S01]  /*1a4f0*/  VIADD R3, R24, 0x1f ;  /* 0x0000001f18037836 */ /* 0x000fe20000000000 */
[-C--:B------:R-:W-:Y:S02]  /*1a500*/  LEA.HI.X.SX32 R11, R14, R2.reuse, 0x1, P6 ;  /* 0x000000020e0b7211 */ /* 0x080fe400030f0eff */
[----:B------:R-:W-:Y:S02]  /*1a510*/  IADD3 R14, P6, PT, R12, R13, RZ ;  /* 0x0000000d0c0e7210 */ /* 0x000fe40007fde0ff */
[----:B------:R-:W-:Y:S01]  /*1a520*/  ISETP.LT.AND P2, PT, R3, UR11, !P0 ;  /* 0x0000000b03007c0c */ /* 0x000fe2000c741270 */
[----:B------:R-:W-:Y:S01]  /*1a530*/  VIADD R3, R24, 0x20 ;  /* 0x0000002018037836 */ /* 0x000fe20000000000 */
[C---:B------:R-:W-:Y:S01]  /*1a540*/  LEA.HI.X.SX32 R15, R12.reuse, R2, 0x1, P6 ;  /* 0x000000020c0f7211 */ /* 0x040fe200030f0eff */
[----:B------:R-:W-:Y:S01]  /*1a550*/  VIADD R12, R12, UR5 ;  /* 0x000000050c0c7c36 */ /* 0x000fe20008000000 */
[----:B------:R0:W-:Y:S01]  /*1a560*/  @P1 STG.E.U8 desc[UR6][R16.64], R25 ;  /* 0x0000001910001986 */ /* 0x0001e2000c101106 */
[----:B------:R-:W-:-:S02]  /*1a570*/  PRMT R23, R18, 0x7772, RZ ;  /* 0x0000777212177816 */ /* 0x000fc400000000ff */
[----:B------:R-:W-:Y:S01]  /*1a580*/  ISETP.LT.AND P1, PT, R3, UR11, !P0 ;  /* 0x0000000b03007c0c */ /* 0x000fe2000c721270 */
[----:B------:R-:W-:Y:S01]  /*1a590*/  VIADD R3, R24, 0x21 ;  /* 0x0000002118037836 */ /* 0x000fe20000000000 */
[-C--:B--2---:R-:W-:Y:S01]  /*1a5a0*/  IADD3 R8, P6, PT, R12, R13.reuse, RZ ;  /* 0x0000000d0c087210 */ /* 0x084fe20007fde0ff */
[----:B------:R2:W-:Y:S01]  /*1a5b0*/  @P5 STG.E.U8 desc[UR6][R10.64], R23 ;  /* 0x000000170a005986 */ /* 0x0005e2000c101106 */
[----:B------:R-:W-:Y:S01]  /*1a5c0*/  PRMT R21, R18, 0x7773, RZ ;  /* 0x0000777312157816 */ /* 0x000fe200000000ff */
[C---:B0-----:R-:W-:Y:S01]  /*1a5d0*/  VIADD R16, R12.reuse, UR5 ;  /* 0x000000050c107c36 */ /* 0x041fe20008000000 */
[-C--:B------:R-:W-:Y:S02]  /*1a5e0*/  LEA.HI.X.SX32 R9, R12, R2.reuse, 0x1, P6 ;  /* 0x000000020c097211 */ /* 0x080fe400030f0eff */
[----:B------:R-:W-:Y:S01]  /*1a5f0*/  ISETP.LT.AND P5, PT, R3, UR11, !P0 ;  /* 0x0000000b03007c0c */ /* 0x000fe2000c7a1270 */
[C---:B------:R-:W-:Y:S01]  /*1a600*/  VIADD R12, R16.reuse, UR5 ;  /* 0x00000005100c7c36 */ /* 0x040fe20008000000 */
[----:B--2---:R-:W-:Y:S01]  /*1a610*/  IADD3 R10, P6, PT, R16, R13, RZ ;  /* 0x0000000d100a7210 */ /* 0x004fe20007fde0ff */
[----:B------:R-:W-:Y:S01]  /*1a620*/  VIADD R3, R24, 0x22 ;  /* 0x0000002218037836 */ /* 0x000fe20000000000 */
[----:B------:R0:W-:Y:S02]  /*1a630*/  @P4 STG.E.U8 desc[UR6][R14.64], R21 ;  /* 0x000000150e004986 */ /* 0x0001e4000c101106 */
[----:B------:R-:W-:-:S02]  /*1a640*/  LEA.HI.X.SX32 R11, R16, R2, 0x1, P6 ;  /* 0x00000002100b7211 */ /* 0x000fc400030f0eff */
[----:B------:R-:W-:Y:S02]  /*1a650*/  PRMT R17, R19, 0x7773, RZ ;  /* 0x0000777313117816 */ /* 0x000fe400000000ff */
[----:B------:R-:W-:Y:S01]  /*1a660*/  ISETP.LT.AND P4, PT, R3, UR11, !P0 ;  /* 0x0000000b03007c0c */ /* 0x000fe2000c781270 */
[----:B------:R-:W-:Y:S01]  /*1a670*/  VIADD R3, R24, 0x23 ;  /* 0x0000002318037836 */ /* 0x000fe20000000000 */
[----:B------:R-:W-:Y:S02]  /*1a680*/  PRMT R19, R19, 0x7772, RZ ;  /* 0x0000777213137816 */ /* 0x000fe400000000ff */
[----:B0-----:R-:W-:-:S03]  /*1a690*/  IADD3 R14, P6, PT, R12, R13, RZ ;  /* 0x0000000d0c0e7210 */ /* 0x001fc60007fde0ff */
[----:B------:R0:W-:Y:S01]  /*1a6a0*/  @P3 STG.E.U8 desc[UR6][R8.64], R19 ;  /* 0x0000001308003986 */ /* 0x0001e2000c101106 */
[C---:B------:R-:W-:Y:S01]  /*1a6b0*/  LEA.HI.X.SX32 R15, R12.reuse, R2, 0x1, P6 ;  /* 0x000000020c0f7211 */ /* 0x040fe200030f0eff */
[----:B------:R-:W-:Y:S01]  /*1a6c0*/  VIADD R12, R12, UR5 ;  /* 0x000000050c0c7c36 */ /* 0x000fe20008000000 */
[----:B------:R-:W-:Y:S01]  /*1a6d0*/  ISETP.LT.AND P3, PT, R3, UR11, !P0 ;  /* 0x0000000b03007c0c */ /* 0x000fe2000c761270 */
[----:B------:R-:W-:-:S03]  /*1a6e0*/  VIADD R3, R24, 0x24 ;  /* 0x0000002418037836 */ /* 0x000fc60000000000 */
[CC--:B------:R-:W-:Y:S01]  /*1a6f0*/  IADD3 R18, P6, PT, R12.reuse, R13.reuse, RZ ;  /* 0x0000000d0c127210 */ /* 0x0c0fe20007fde0ff */
[----:B0-----:R-:W-:Y:S01]  /*1a700*/  VIADD R8, R12, UR5 ;  /* 0x000000050c087c36 */ /* 0x001fe20008000000 */
[----:B------:R-:W-:Y:S01]  /*1a710*/  @P2 STG.E.U8 desc[UR6][R10.64], R17 ;  /* 0x000000110a002986 */ /* 0x000fe2000c101106 */
[----:B-1----:R-:W-:Y:S02]  /*1a720*/  PRMT R25, R4, 0x7770, RZ ;  /* 0x0000777004197816 */ /* 0x002fe400000000ff */
[----:B------:R-:W-:Y:S01]  /*1a730*/  ISETP.LT.AND P2, PT, R3, UR11, !P0 ;  /* 0x0000000b03007c0c */ /* 0x000fe2000c741270 */
[----:B------:R-:W-:Y:S01]  /*1a740*/  VIADD R3, R24, 0x25 ;  /* 0x0000002518037836 */ /* 0x000fe20000000000 */
[----:B------:R-:W-:Y:S01]  /*1a750*/  LEA.HI.X.SX32 R19, R12, R2, 0x1, P6 ;  /* 0x000000020c137211 */ /* 0x000fe200030f0eff */
[C---:B------:R-:W-:Y:S01]  /*1a760*/  VIADD R9, R8.reuse, UR5 ;  /* 0x0000000508097c36 */ /* 0x040fe20008000000 */
[----:B------:R-:W-:Y:S01]  /*1a770*/  IADD3 R20, P6, PT, R8, R13, RZ ;  /* 0x0000000d08147210 */ /* 0x000fe20007fde0ff */
[----:B------:R0:W-:Y:S01]  /*1a780*/  @P1 STG.E.U8 desc[UR6][R14.64], R25 ;  /* 0x000000190e001986 */ /* 0x0001e2000c101106 */
[----:B------:R-:W-:-:S02]  /*1a790*/  ISETP.LT.AND P1, PT, R3, UR11, !P0 ;  /* 0x0000000b03007c0c */ /* 0x000fc4000c721270 */
[----:B------:R-:W-:Y:S01]  /*1a7a0*/  LEA.HI.X.SX32 R21, R8, R2, 0x1, P6 ;  /* 0x0000000208157211 */ /* 0x000fe200030f0eff */
[----:B------:R-:W-:Y:S01]  /*1a7b0*/  VIADD R3, R24, 0x26 ;  /* 0x0000002618037836 */ /* 0x000fe20000000000 */
[----:B------:R-:W-:Y:S01]  /*1a7c0*/  PRMT R27, R4, 0x7771, RZ ;  /* 0x00007771041b7816 */ /* 0x000fe200000000ff */
[C---:B------:R-:W-:Y:S01]  /*1a7d0*/  VIADD R12, R9.reuse, UR5 ;  /* 0x00000005090c7c36 */ /* 0x040fe20008000000 */
[----:B0-----:R-:W-:-:S03]  /*1a7e0*/  IADD3 R14, P6, PT, R9, R13, RZ ;  /* 0x0000000d090e7210 */ /* 0x001fc60007fde0ff */
[----:B------:R0:W-:Y:S01]  /*1a7f0*/  @P5 STG.E.U8 desc[UR6][R18.64], R27 ;  /* 0x0000001b12005986 */ /* 0x0001e2000c101106 */
[----:B------:R-:W-:Y:S02]  /*1a800*/  PRMT R23, R5, 0x7770, RZ ;  /* 0x0000777005177816 */ /* 0x000fe400000000ff */
[-C--:B------:R-:W-:Y:S02]  /*1a810*/  LEA.HI.X.SX32 R15, R9, R2.reuse, 0x1, P6 ;  /* 0x00000002090f7211 */ /* 0x080fe400030f0eff */
[----:B------:R-:W1:Y:S01]  /*1a820*/  LDS.128 R8, [R0+0x2000] ;  /* 0x0020000000087984 */ /* 0x000e620000000c00 */
[----:B------:R-:W-:Y:S01]  /*1a830*/  ISETP.LT.AND P5, PT, R3, UR11, !P0 ;  /* 0x0000000b03007c0c */ /* 0x000fe2000c7a1270 */
[----:B------:R-:W-:Y:S01]  /*1a840*/  VIADD R3, R24, 0x27 ;  /* 0x0000002718037836 */ /* 0x000fe20000000000 */
[C---:B------:R-:W-:Y:S01]  /*1a850*/  IADD3 R16, P6, PT, R12.reuse, R13, RZ ;  /* 0x0000000d0c107210 */ /* 0x040fe20007fde0ff */
[----:B------:R2:W-:Y:S01]  /*1a860*/  @P4 STG.E.U8 desc[UR6][R20.64], R23 ;  /* 0x0000001714004986 */ /* 0x0005e2000c101106 */
[----:B------:R-:W-:Y:S01]  /*1a870*/  PRMT R25, R5, 0x7771, RZ ;  /* 0x0000777105197816 */ /* 0x000fe200000000ff */
[----:B0-----:R-:W-:Y:S01]  /*1a880*/  VIADD R18, R12, UR5 ;  /* 0x000000050c127c36 */ /* 0x001fe20008000000 */
[----:B------:R-:W-:Y:S01]  /*1a890*/  ISETP.LT.AND P4, PT, R3, UR11, !P0 ;  /* 0x0000000b03007c0c */ /* 0x000fe2000c781270 */
[----:B------:R-:W-:Y:S01]  /*1a8a0*/  VIADD R3, R24, 0x28 ;  /* 0x0000002818037836 */ /* 0x000fe20000000000 */
[----:B------:R-:W-:Y:S01]  /*1a8b0*/  LEA.HI.X.SX32 R17, R12, R2, 0x1, P6 ;  /* 0x000000020c117211 */ /* 0x000fe200030f0eff */
[----:B------:R0:W-:Y:S01]  /*1a8c0*/  @P3 STG.E.U8 desc[UR6][R14.64], R25 ;  /* 0x000000190e003986 */ /* 0x0001e2000c101106 */
[----:B------:R-:W-:-:S02]  /*1a8d0*/  PRMT R19, R6, 0x7770, RZ ;  /* 0x0000777006137816 */ /* 0x000fc400000000ff */
[-C--:B--2---:R-:W-:Y:S02]  /*1a8e0*/  IADD3 R20, P6, PT, R18, R13.reuse, RZ ;  /* 0x0000000d12147210 */ /* 0x084fe40007fde0ff */
[----:B------:R-:W-:Y:S01]  /*1a8f0*/  ISETP.LT.AND P3, PT, R3, UR11, !P0 ;  /* 0x0000000b03007c0c */ /* 0x000fe2000c761270 */
[----:B------:R-:W-:Y:S01]  /*1a900*/  VIADD R3, R24, 0x29 ;  /* 0x0000002918037836 */ /* 0x000fe20000000000 */
[CC--:B------:R-:W-:Y:S01]  /*1a910*/  LEA.HI.X.SX32 R21, R18.reuse, R2.reuse, 0x1, P6 ;  /* 0x0000000212157211 */ /* 0x0c0fe200030f0eff */
[----:B------:R-:W-:Y:S01]  /*1a920*/  VIADD R18, R18, UR5 ;  /* 0x0000000512127c36 */ /* 0x000fe20008000000 */
[----:B------:R2:W-:Y:S02]  /*1a930*/  @P2 STG.E.U8 desc[UR6][R16.64], R19 ;  /* 0x0000001310002986 */ /* 0x0005e4000c101106 */
[----:B------:R-:W-:Y:S01]  /*1a940*/  ISETP.LT.AND P2, PT, R3, UR11, !P0 ;  /* 0x0000000b03007c0c */ /* 0x000fe2000c741270 */
[C---:B------:R-:W-:Y:S01]  /*1a950*/  VIADD R3, R18.reuse, UR5 ;  /* 0x0000000512037c36 */ /* 0x040fe20008000000 */
[----:B0-----:R-:W-:Y:S01]  /*1a960*/  IADD3 R14, P6, PT, R18, R13, RZ ;  /* 0x0000000d120e7210 */ /* 0x001fe20007fde0ff */
[----:B------:R-:W-:Y:S01]  /*1a970*/  VIADD R0, R24, 0x2a ;  /* 0x0000002a18007836 */ /* 0x000fe20000000000 */
[----:B------:R-:W-:Y:S01]  /*1a980*/  PRMT R23, R6, 0x7771, RZ ;  /* 0x0000777106177816 */ /* 0x000fe200000000ff */
[----:B------:R-:W-:Y:S01]  /*1a990*/  VIADD R12, R3, UR5 ;  /* 0x00000005030c7c36 */ /* 0x000fe20008000000 */
[----:B------:R-:W-:-:S02]  /*1a9a0*/  LEA.HI.X.SX32 R15, R18, R2, 0x1, P6 ;  /* 0x00000002120f7211 */ /* 0x000fc400030f0eff */
[-C--:B------:R-:W-:Y:S01]  /*1a9b0*/  IADD3 R18, P6, PT, R3, R13.reuse, RZ ;  /* 0x0000000d03127210 */ /* 0x080fe20007fde0ff */
[----:B------:R1:W-:Y:S01]  /*1a9c0*/  @P1 STG.E.U8 desc[UR6][R20.64], R23 ;  /* 0x0000001714001986 */ /* 0x0003e2000c101106 */
[----:B------:R-:W-:Y:S01]  /*1a9d0*/  ISETP.LT.AND P1, PT, R0, UR11, !P0 ;  /* 0x0000000b00007c0c */ /* 0x000fe2000c721270 */
[----:B------:R-:W-:Y:S01]  /*1a9e0*/  VIADD R0, R24, 0x2b ;  /* 0x0000002b18007836 */ /* 0x000fe20000000000 */
[----:B------:R-:W-:Y:S02]  /*1a9f0*/  PRMT R27, R7, 0x7770, RZ ;  /* 0x00007770071b7816 */ /* 0x000fe400000000ff */
[----:B--2---:R-:W-:Y:S01]  /*1aa00*/  LEA.HI.X.SX32 R19, R3, R2, 0x1, P6 ;  /* 0x0000000203137211 */ /* 0x004fe200030f0eff */
[C---:B------:R-:W-:Y:S01]  /*1aa10*/  VIADD R3, R12.reuse, UR5 ;  /* 0x000000050c037c36 */ /* 0x040fe20008000000 */
[----:B------:R-:W-:Y:S01]  /*1aa20*/  IADD3 R16, P6, PT, R12, R13, RZ ;  /* 0x0000000d0c107210 */ /* 0x000fe20007fde0ff */
[----:B------:R0:W-:Y:S01]  /*1aa30*/  @P5 STG.E.U8 desc[UR6][R14.64], R27 ;  /* 0x0000001b0e005986 */ /* 0x0001e2000c101106 */
[----:B------:R-:W-:-:S02]  /*1aa40*/  PRMT R25, R7, 0x7771, RZ ;  /* 0x0000777107197816 */ /* 0x000fc400000000ff */
[----:B------:R-:W-:Y:S01]  /*1aa50*/  ISETP.LT.AND P5, PT, R0, UR11, !P0 ;  /* 0x0000000b00007c0c */ /* 0x000fe2000c7a1270 */
[----:B------:R-:W-:Y:S01]  /*1aa60*/  VIADD R0, R24, 0x2c ;  /* 0x0000002c18007836 */ /* 0x000fe20000000000 */
[-C--:B------:R-:W-:Y:S02]  /*1aa70*/  LEA.HI.X.SX32 R17, R12, R2.reuse, 0x1, P6 ;  /* 0x000000020c117211 */ /* 0x080fe400030f0eff */
[CC--:B------:R-:W-:Y:S01]  /*1aa80*/  IADD3 R22, P6, PT, R3.reuse, R13.reuse, RZ ;  /* 0x0000000d03167210 */ /* 0x0c0fe20007fde0ff */
[----:B------:R2:W-:Y:S01]  /*1aa90*/  @P4 STG.E.U8 desc[UR6][R18.64], R25 ;  /* 0x0000001912004986 */ /* 0x0005e2000c101106 */
[----:B-1----:R-:W-:Y:S02]  /*1aaa0*/  PRMT R21, R8, 0x7770, RZ ;  /* 0x0000777008157816 */ /* 0x002fe400000000ff */
[C---:B------:R-:W-:Y:S01]  /*1aab0*/  LEA.HI.X.SX32 R23, R3.reuse, R2, 0x1, P6 ;  /* 0x0000000203177211 */ /* 0x040fe200030f0eff */
[----:B------:R-:W-:Y:S01]  /*1aac0*/  VIADD R3, R3, UR5 ;  /* 0x0000000503037c36 */ /* 0x000fe20008000000 */
[----:B------:R-:W-:Y:S01]  /*1aad0*/  ISETP.LT.AND P4, PT, R0, UR11, !P0 ;  /* 0x0000000b00007c0c */ /* 0x000fe2000c781270 */
[----:B------:R-:W-:Y:S01]  /*1aae0*/  VIADD R0, R24, 0x2d ;  /* 0x0000002d18007836 */ /* 0x000fe20000000000 */
[----:B------:R1:W-:Y:S01]  /*1aaf0*/  @P3 STG.E.U8 desc[UR6][R16.64], R21 ;  /* 0x0000001510003986 */ /* 0x0003e2000c101106 */
[C---:B------:R-:W-:Y:S01]  /*1ab00*/  VIADD R12, R3.reuse, UR5 ;  /* 0x00000005030c7c36 */ /* 0x040fe20008000000 */
[----:B0-----:R-:W-:-:S02]  /*1ab10*/  IADD3 R14, P6, PT, R3, R13, RZ ;  /* 0x0000000d030e7210 */ /* 0x001fc40007fde0ff */
[----:B------:R-:W-:Y:S02]  /*1ab20*/  PRMT R29, R8, 0x7771, RZ ;  /* 0x00007771081d7816 */ /* 0x000fe400000000ff */
[----:B------:R-:W-:Y:S01]  /*1ab30*/  ISETP.LT.AND P3, PT, R0, UR11, !P0 ;  /* 0x0000000b00007c0c */ /* 0x000fe2000c761270 */
[----:B------:R-:W-:Y:S01]  /*1ab40*/  VIADD R0, R24, 0x2e ;  /* 0x0000002e18007836 */ /* 0x000fe20000000000 */
[----:B------:R-:W-:Y:S01]  /*1ab50*/  LEA.HI.X.SX32 R15, R3, R2, 0x1, P6 ;  /* 0x00000002030f7211 */ /* 0x000fe200030f0eff */
[C---:B------:R-:W-:Y:S01]  /*1ab60*/  VIADD R3, R12.reuse, UR5 ;  /* 0x000000050c037c36 */ /* 0x040fe20008000000 */
[----:B------:R-:W-:Y:S01]  /*1ab70*/  IADD3 R20, P6, PT, R12, R13, RZ ;  /* 0x0000000d0c147210 */ /* 0x000fe20007fde0ff */
[----:B------:R0:W-:Y:S01]  /*1ab80*/  @P2 STG.E.U8 desc[UR6][R22.64], R29 ;  /* 0x0000001d16002986 */ /* 0x0001e2000c101106 */
[----:B------:R-:W-:Y:S01]  /*1ab90*/  ISETP.LT.AND P2, PT, R0, UR11, !P0 ;  /* 0x0000000b00007c0c */ /* 0x000fe2000c741270 */
[----:B------:R-:W-:Y:S01]  /*1aba0*/  VIADD R0, R24, 0x2f ;  /* 0x0000002f18007836 */ /* 0x000fe20000000000 */
[----:B--2---:R-:W-:-:S02]  /*1abb0*/  PRMT R25, R9, 0x7770, RZ ;  /* 0x0000777009197816 */ /* 0x004fc400000000ff */
[-C--:B-1----:R-:W-:Y:S01]  /*1abc0*/  LEA.HI.X.SX32 R21, R12, R2.reuse, 0x1, P6 ;  /* 0x000000020c157211 */ /* 0x082fe200030f0eff */
[C---:B------:R-:W-:Y:S01]  /*1abd0*/  VIADD R12, R3.reuse, UR5 ;  /* 0x00000005030c7c36 */ /* 0x040fe20008000000 */
[-C--:B------:R-:W-:Y:S01]  /*1abe0*/  IADD3 R16, P6, PT, R3, R13.reuse, RZ ;  /* 0x0000000d03107210 */ /* 0x080fe20007fde0ff */
[----:B------:R1:W-:Y:S01]  /*1abf0*/  @P1 STG.E.U8 desc[UR6][R14.64], R25 ;  /* 0x000000190e001986 */ /* 0x0003e2000c101106 */
[----:B------:R-:W-:Y:S02]  /*1ac00*/  PRMT R27, R9, 0x7771, RZ ;  /* 0x00007771091b7816 */ /* 0x000fe400000000ff */
[----:B------:R-:W-:Y:S01]  /*1ac10*/  ISETP.LT.AND P1, PT, R0, UR11, !P0 ;  /* 0x0000000b00007c0c */ /* 0x000fe2000c721270 */
[----:B------:R-:W-:Y:S01]  /*1ac20*/  VIADD R0, R24, 0x30 ;  /* 0x0000003018007836 */ /* 0x000fe20000000000 */
[----:B------:R-:W-:Y:S02]  /*1ac30*/  LEA.HI.X.SX32 R17, R3, R2, 0x1, P6 ;  /* 0x0000000203117211 */ /* 0x000fe400030f0eff */
[----:B------:R-:W-:Y:S01]  /*1ac40*/  IADD3 R18, P6, PT, R12, R13, RZ ;  /* 0x0000000d0c127210 */ /* 0x000fe20007fde0ff */
[----:B------:R2:W-:Y:S01]  /*1ac50*/  @P5 STG.E.U8 desc[UR6][R20.64], R27 ;  /* 0x0000001b14005986 */ /* 0x0005e2000c101106 */
[----:B0-----:R-:W-:-:S02]  /*1ac60*/  PRMT R23, R10, 0x7770, RZ ;  /* 0x000077700a177816 */ /* 0x001fc400000000ff */
[----:B------:R-:W-:Y:S01]  /*1ac70*/  ISETP.LT.AND P5, PT, R0, UR11, !P0 ;  /* 0x0000000b00007c0c */ /* 0x000fe2000c7a1270 */
[----:B------:R-:W-:Y:S01]  /*1ac80*/  VIADD R0, R24, 0x31 ;  /* 0x0000003118007836 */ /* 0x000fe20000000000 */
[CC--:B------:R-:W-:Y:S01]  /*1ac90*/  LEA.HI.X.SX32 R19, R12.reuse, R2.reuse, 0x1, P6 ;  /* 0x000000020c137211 */ /* 0x0c0fe200030f0eff */
[----:B------:R-:W-:Y:S01]  /*1aca0*/  VIADD R12, R12, UR5 ;  /* 0x000000050c0c7c36 */ /* 0x000fe20008000000 */
[----:B------:R0:W-:Y:S01]  /*1acb0*/  @P4 STG.E.U8 desc[UR6][R16.64], R23 ;  /* 0x0000001710004986 */ /* 0x0001e2000c101106 */
[----:B-1----:R-:W-:Y:S02]  /*1acc0*/  PRMT R25, R10, 0x7771, RZ ;  /* 0x000077710a197816 */ /* 0x002fe400000000ff */
[----:B------:R-:W-:Y:S01]  /*1acd0*/  ISETP.LT.AND P4, PT, R0, UR11, !P0 ;  /* 0x0000000b00007c0c */ /* 0x000fe2000c781270 */
[C---:B------:R-:W-:Y:S01]  /*1ace0*/  VIADD R3, R12.reuse, UR5 ;  /* 0x000000050c037c36 */ /* 0x040fe20008000000 */
[-C--:B------:R-:W-:Y:S01]  /*1acf0*/  IADD3 R14, P6, PT, R12, R13.reuse, RZ ;  /* 0x0000000d0c0e7210 */ /* 0x080fe20007fde0ff */
[----:B------:R-:W-:Y:S01]  /*1ad00*/  VIADD R0, R24, 0x32 ;  /* 0x0000003218007836 */ /* 0x000fe20000000000 */
[----:B------:R1:W-:Y:S02]  /*1ad10*/  @P3 STG.E.U8 desc[UR6][R18.64], R25 ;  /* 0x0000001912003986 */ /* 0x0003e4000c101106 */
[----:B------:R-:W-:Y:S01]  /*1ad20*/  LEA.HI.X.SX32 R15, R12, R2, 0x1, P6 ;  /* 0x000000020c0f7211 */ /* 0x000fe200030f0eff */
[C---:B------:R-:W-:Y:S01]  /*1ad30*/  VIADD R12, R3.reuse, UR5 ;  /* 0x00000005030c7c36 */ /* 0x040fe20008000000 */
[----:B--2---:R-:W-:-:S02]  /*1ad40*/  IADD3 R20, P6, PT, R3, R13, RZ ;  /* 0x0000000d03147210 */ /* 0x004fc40007fde0ff */
[----:B------:R-:W-:Y:S01]  /*1ad50*/  ISETP.LT.AND P3, PT, R0, UR11, !P0 ;  /* 0x0000000b00007c0c */ /* 0x000fe2000c761270 */
[----:B------:R-:W-:Y:S01]  /*1ad60*/  VIADD R0, R24, 0x33 ;  /* 0x0000003318007836 */ /* 0x000fe20000000000 */
[----:B0-----:R-:W-:Y:S02]  /*1ad70*/  PRMT R23, R11, 0x7770, RZ ;  /* 0x000077700b177816 */ /* 0x001fe400000000ff */
[-C--:B------:R-:W-:Y:S01]  /*1ad80*/  LEA.HI.X.SX32 R21, R3, R2.reuse, 0x1, P6 ;  /* 0x0000000203157211 */ /* 0x080fe200030f0eff */
[C---:B------:R-:W-:Y:S01]  /*1ad90*/  VIADD R3, R12.reuse, UR5 ;  /* 0x000000050c037c36 */ /* 0x040fe20008000000 */
[----:B------:R-:W-:Y:S01]  /*1ada0*/  IADD3 R16, P6, PT, R12, R13, RZ ;  /* 0x0000000d0c107210 */ /* 0x000fe20007fde0ff */
[----:B------:R0:W-:Y:S01]  /*1adb0*/  @P2 STG.E.U8 desc[UR6][R14.64], R23 ;  /* 0x000000170e002986 */ /* 0x0001e2000c101106 */
[----:B------:R-:W-:Y:S02]  /*1adc0*/  PRMT R27, R11, 0x7771, RZ ;  /* 0x000077710b1b7816 */ /* 0x000fe400000000ff */
[----:B------:R-:W-:Y:S01]  /*1add0*/  ISETP.LT.AND P2, PT, R0, UR11, !P0 ;  /* 0x0000000b00007c0c */ /* 0x000fe2000c741270 */
[----:B------:R-:W-:Y:S01]  /*1ade0*/  VIADD R0, R24, 0x34 ;  /* 0x0000003418007836 */ /* 0x000fe20000000000 */
[----:B------:R-:W-:-:S02]  /*1adf0*/  LEA.HI.X.SX32 R17, R12, R2, 0x1, P6 ;  /* 0x000000020c117211 */ /* 0x000fc400030f0eff */
[CC--:B-1----:R-:W-:Y:S01]  /*1ae00*/  IADD3 R18, P6, PT, R3.reuse, R13.reuse, RZ ;  /* 0x0000000d03127210 */ /* 0x0c2fe20007fde0ff */
[----:B------:R-:W-:Y:S01]  /*1ae10*/  @P1 STG.E.U8 desc[UR6][R20.64], R27 ;  /* 0x0000001b14001986 */ /* 0x000fe2000c101106 */
[----:B------:R-:W-:Y:S02]  /*1ae20*/  PRMT R25, R4, 0x7772, RZ ;  /* 0x0000777204197816 */ /* 0x000fe400000000ff */
[----:B------:R-:W-:Y:S01]  /*1ae30*/  ISETP.LT.AND P1, PT, R0, UR11, !P0 ;  /* 0x0000000b00007c0c */ /* 0x000fe2000c721270 */
[----:B------:R-:W-:Y:S01]  /*1ae40*/  VIADD R0, R24, 0x35 ;  /* 0x0000003518007836 */ /* 0x000fe20000000000 */
[CC--:B------:R-:W-:Y:S01]  /*1ae50*/  LEA.HI.X.SX32 R19, R3.reuse, R2.reuse, 0x1, P6 ;  /* 0x0000000203137211 */ /* 0x0c0fe200030f0eff */
[----:B------:R-:W-:Y:S01]  /*1ae60*/  VIADD R3, R3, UR5 ;  /* 0x0000000503037c36 */ /* 0x000fe20008000000 */
[----:B------:R1:W-:Y:S01]  /*1ae70*/  @P5 STG.E.U8 desc[UR6][R16.64], R25 ;  /* 0x0000001910005986 */ /* 0x0003e2000c101106 */
[----:B0-----:R-:W-:Y:S02]  /*1ae80*/  PRMT R23, R4, 0x7773, RZ ;  /* 0x0000777304177816 */ /* 0x001fe400000000ff */
[----:B------:R-:W-:Y:S01]  /*1ae90*/  ISETP.LT.AND P5, PT, R0, UR11, !P0 ;  /* 0x0000000b00007c0c */ /* 0x000fe2000c7a1270 */
[----:B------:R-:W-:Y:S01]  /*1aea0*/  VIADD R0, R24, 0x36 ;  /* 0x0000003618007836 */ /* 0x000fe20000000000 */
[CC--:B------:R-:W-:Y:S01]  /*1aeb0*/  IADD3 R14, P6, PT, R3.reuse, R13.reuse, RZ ;  /* 0x0000000d030e7210 */ /* 0x0c0fe20007fde0ff */
[C---:B------:R-:W-:Y:S01]  /*1aec0*/  VIADD R12, R3.reuse, UR5 ;  /* 0x00000005030c7c36 */ /* 0x040fe20008000000 */
[----:B------:R0:W-:Y:S02]  /*1aed0*/  @P4 STG.E.U8 desc[UR6][R18.64], R23 ;  /* 0x0000001712004986 */ /* 0x0001e4000c101106 */
[----:B------:R-:W-:Y:S01]  /*1aee0*/  LEA.HI.X.SX32 R15, R3, R2, 0x1, P6 ;  /* 0x00000002030f7211 */ /* 0x000fe200030f0eff */
[----:B------:R-:W-:Y:S01]  /*1aef0*/  VIADD R3, R12, UR5 ;  /* 0x000000050c037c36 */ /* 0x000fe20008000000 */
[----:B------:R-:W-:Y:S01]  /*1af00*/  ISETP.LT.AND P4, PT, R0, UR11, !P0 ;  /* 0x0000000b00007c0c */ /* 0x000fe2000c781270 */
[----:B------:R-:W-:Y:S01]  /*1af10*/  VIADD R0, R24, 0x37 ;  /* 0x0000003718007836 */ /* 0x000fe20000000000 */
[----:B------:R-:W-:-:S02]  /*1af20*/  IADD3 R4, P6, PT, R12, R13, RZ ;  /* 0x0000000d0c047210 */ /* 0x000fc40007fde0ff */
[C---:B-1----:R-:W-:Y:S02]  /*1af30*/  PRMT R25, R5.reuse, 0x7772, RZ ;  /* 0x0000777205197816 */ /* 0x042fe400000000ff */
[----:B------:R-:W-:Y:S02]  /*1af40*/  PRMT R21, R5, 0x7773, RZ ;  /* 0x0000777305157816 */ /* 0x000fe400000000ff */
[-C--:B------:R-:W-:Y:S01]  /*1af50*/  LEA.HI.X.SX32 R5, R12, R2.reuse, 0x1, P6 ;  /* 0x000000020c057211 */ /* 0x080fe200030f0eff */
[----:B------:R1:W-:Y:S01]  /*1af60*/  @P3 STG.E.U8 desc[UR6][R14.64], R25 ;  /* 0x000000190e003986 */ /* 0x0003e2000c101106 */
[CC--:B------:R-:W-:Y:S01]  /*1af70*/  IADD3 R16, P6, PT, R3.reuse, R13.reuse, RZ ;  /* 0x0000000d03107210 */ /* 0x0c0fe20007fde0ff */
[C---:B------:R-:W-:Y:S01]  /*1af80*/  VIADD R12, R3.reuse, UR5 ;  /* 0x00000005030c7c36 */ /* 0x040fe20008000000 */
[----:B------:R-:W-:Y:S01]  /*1af90*/  ISETP.LT.AND P3, PT, R0, UR11, !P0 ;  /* 0x0000000b00007c0c */ /* 0x000fe2000c761270 */
[----:B------:R-:W-:Y:S01]  /*1afa0*/  VIADD R0, R24, 0x38 ;  /* 0x0000003818007836 */ /* 0x000fe20000000000 */
[----:B------:R-:W-:Y:S01]  /*1afb0*/  LEA.HI.X.SX32 R17, R3, R2, 0x1, P6 ;  /* 0x0000000203117211 */ /* 0x000fe200030f0eff */
[----:B------:R2:W-:Y:S01]  /*1afc0*/  @P2 STG.E.U8 desc[UR6][R4.64], R21 ;  /* 0x0000001504002986 */ /* 0x0005e2000c101106 */
[----:B0-----:R-:W-:-:S02]  /*1afd0*/  IADD3 R18, P6, PT, R12, R13, RZ ;  /* 0x0000000d0c127210 */ /* 0x001fc40007fde0ff */
[----:B------:R-:W-:Y:S02]  /*1afe0*/  PRMT R23, R6, 0x7772, RZ ;  /* 0x0000777206177816 */ /* 0x000fe400000000ff */
[----:B------:R-:W-:Y:S01]  /*1aff0*/  ISETP.LT.AND P2, PT, R0, UR11, !P0 ;  /* 0x0000000b00007c0c */ /* 0x000fe2000c741270 */
[----:B------:R-:W-:Y:S01]  /*1b000*/  VIADD R0, R24, 0x39 ;  /* 0x0000003918007836 */ /* 0x000fe20000000000 */
[CC--:B------:R-:W-:Y:S01]  /*1b010*/  LEA.HI.X.SX32 R19, R12.reuse, R2.reuse, 0x1, P6 ;  /* 0x000000020c137211 */ /* 0x0c0fe200030f0eff */
[----:B------:R-:W-:Y:S01]  /*1b020*/  VIADD R12, R12, UR5 ;  /* 0x000000050c0c7c36 */ /* 0x000fe20008000000 */
[----:B------:R0:W-:Y:S01]  /*1b030*/  @P1 STG.E.U8 desc[UR6][R16.64], R23 ;  /* 0x0000001710001986 */ /* 0x0001e2000c101106 */
[----:B-1----:R-:W-:Y:S02]  /*1b040*/  PRMT R15, R6, 0x7773, RZ ;  /* 0x00007773060f7816 */ /* 0x002fe400000000ff */
[----:B------:R-:W-:Y:S01]  /*1b050*/  ISETP.LT.AND P1, PT, R0, UR11, !P0 ;  /* 0x0000000b00007c0c */ /* 0x000fe2000c721270 */
[----:B------:R-:W-:Y:S01]  /*1b060*/  VIADD R0, R24, 0x3a ;  /* 0x0000003a18007836 */ /* 0x000fe20000000000 */
[C---:B--2---:R-:W-:Y:S01]  /*1b070*/  IADD3 R4, P6, PT, R12.reuse, R13, RZ ;  /* 0x0000000d0c047210 */ /* 0x044fe20007fde0ff */
[----:B------:R-:W-:Y:S01]  /*1b080*/  VIADD R3, R12, UR5 ;  /* 0x000000050c037c36 */ /* 0x000fe20008000000 */
[----:B------:R1:W-:Y:S02]  /*1b090*/  @P5 STG.E.U8 desc[UR6][R18.64], R15 ;  /* 0x0000000f12005986 */ /* 0x0003e4000c101106 */
[----:B------:R-:W-:Y:S01]  /*1b0a0*/  ISETP.LT.AND P5, PT, R0, UR11, !P0 ;  /* 0x0000000b00007c0c */ /* 0x000fe2000c7a1270 */
[----:B------:R-:W-:Y:S01]  /*1b0b0*/  VIADD R0, R24, 0x3b ;  /* 0x0000003b18007836 */ /* 0x000fe20000000000 */
[----:B------:R-:W-:Y:S01]  /*1b0c0*/  LEA.HI.X.SX32 R5, R12, R2, 0x1, P6 ;  /* 0x000000020c057211 */ /* 0x000fe200030f0eff */
[----:B------:R-:W-:Y:S01]  /*1b0d0*/  VIADD R12, R3, UR5 ;  /* 0x00000005030c7c36 */ /* 0x000fe20008000000 */
[----:B0-----:R-:W-:-:S02]  /*1b0e0*/  PRMT R17, R7, 0x7772, RZ ;  /* 0x0000777207117816 */ /* 0x001fc400000000ff */
[-C--:B------:R-:W-:Y:S02]  /*1b0f0*/  IADD3 R6, P6, PT, R3, R13.reuse, RZ ;  /* 0x0000000d03067210 */ /* 0x080fe40007fde0ff */
[----:B------:R-:W-:Y:S01]  /*1b100*/  PRMT R21, R7, 0x7773, RZ ;  /* 0x0000777307157816 */ /* 0x000fe200000000ff */
[----:B------:R-:W-:Y:S01]  /*1b110*/  @P4 STG.E.U8 desc[UR6][R4.64], R17 ;  /* 0x0000001104004986 */ /* 0x000fe2000c101106 */
[----:B------:R-:W-:Y:S01]  /*1b120*/  LEA.HI.X.SX32 R7, R3, R2, 0x1, P6 ;  /* 0x0000000203077211 */ /* 0x000fe200030f0eff */
[----:B------:R-:W-:Y:S01]  /*1b130*/  VIADD R3, R12, UR5 ;  /* 0x000000050c037c36 */ /* 0x000fe20008000000 */
[----:B------:R-:W-:Y:S01]  /*1b140*/  ISETP.LT.AND P4, PT, R0, UR11, !P0 ;  /* 0x0000000b00007c0c */ /* 0x000fe2000c781270 */
[----:B------:R-:W-:Y:S01]  /*1b150*/  VIADD R0, R24, 0x3c ;  /* 0x0000003c18007836 */ /* 0x000fe20000000000 */
[----:B------:R-:W-:Y:S01]  /*1b160*/  IADD3 R14, P6, PT, R12, R13, RZ ;  /* 0x0000000d0c0e7210 */ /* 0x000fe20007fde0ff */
[----:B------:R0:W-:Y:S01]  /*1b170*/  @P3 STG.E.U8 desc[UR6][R6.64], R21 ;  /* 0x0000001506003986 */ /* 0x0001e2000c101106 */
[----:B------:R-:W-:-:S02]  /*1b180*/  PRMT R25, R8, 0x7772, RZ ;  /* 0x0000777208197816 */ /* 0x000fc400000000ff */
[-C--:B-1----:R-:W-:Y:S01]  /*1b190*/  LEA.HI.X.SX32 R15, R12, R2.reuse, 0x1, P6 ;  /* 0x000000020c0f7211 */ /* 0x082fe200030f0eff */
[C---:B------:R-:W-:Y:S01]  /*1b1a0*/  VIADD R12, R3.reuse, UR5 ;  /* 0x00000005030c7c36 */ /* 0x040fe20008000000 */
[----:B------:R-:W-:Y:S01]  /*1b1b0*/  ISETP.LT.AND P3, PT, R0, UR11, !P0 ;  /* 0x0000000b00007c0c */ /* 0x000fe2000c761270 */
[----:B------:R-:W-:Y:S01]  /*1b1c0*/  VIADD R0, R24, 0x3d ;  /* 0x0000003d18007836 */ /* 0x000fe20000000000 */
[CC--:B------:R-:W-:Y:S01]  /*1b1d0*/  IADD3 R18, P6, PT, R3.reuse, R13.reuse, RZ ;  /* 0x0000000d03127210 */ /* 0x0c0fe20007fde0ff */
[----:B------:R1:W-:Y:S01]  /*1b1e0*/  @P2 STG.E.U8 desc[UR6][R14.64], R25 ;  /* 0x000000190e002986 */ /* 0x0003e2000c101106 */
[----:B0-----:R-:W-:Y:S02]  /*1b1f0*/  VIADD R7, R12, UR5 ;  /* 0x000000050c077c36 */ /* 0x001fe40008000000 */
[----:B------:R-:W-:Y:S02]  /*1b200*/  ISETP.LT.AND P2, PT, R0, UR11, !P0 ;  /* 0x0000000b00007c0c */ /* 0x000fe4000c741270 */
[----:B------:R-:W-:Y:S01]  /*1b210*/  LEA.HI.X.SX32 R19, R3, R2, 0x1, P6 ;  /* 0x0000000203137211 */ /* 0x000fe200030f0eff */
[----:B------:R-:W-:Y:S01]  /*1b220*/  VIADD R0, R7, UR5 ;  /* 0x0000000507007c36 */ /* 0x000fe20008000000 */
[----:B------:R-:W-:-:S02]  /*1b230*/  IADD3 R4, P6, PT, R12, R13, RZ ;  /* 0x0000000d0c047210 */ /* 0x000fc40007fde0ff */
[----:B------:R-:W-:Y:S01]  /*1b240*/  PRMT R23, R8, 0x7773, RZ ;  /* 0x0000777308177816 */ /* 0x000fe200000000ff */
[----:B------:R-:W-:Y:S01]  /*1b250*/  VIADD R8, R0, UR5 ;  /* 0x0000000500087c36 */ /* 0x000fe20008000000 */
[-C--:B------:R-:W-:Y:S02]  /*1b260*/  LEA.HI.X.SX32 R5, R12, R2.reuse, 0x1, P6 ;  /* 0x000000020c057211 */ /* 0x080fe400030f0eff */
[-C--:B-1----:R-:W-:Y:S01]  /*1b270*/  IADD3 R14, P6, PT, R0, R13.reuse, RZ ;  /* 0x0000000d000e7210 */ /* 0x082fe20007fde0ff */
[----:B------:R0:W-:Y:S01]  /*1b280*/  @P1 STG.E.U8 desc[UR6][R18.64], R23 ;  /* 0x0000001712001986 */ /* 0x0001e2000c101106 */
[----:B------:R-:W-:Y:S01]  /*1b290*/  VIADD R20, R8, UR5 ;  /* 0x0000000508147c36 */ /* 0x000fe20008000000 */
[CC--:B------:R-:W-:Y:S02]  /*1b2a0*/  IADD3 R6, P1, PT, R7.reuse, R13.reuse, RZ ;  /* 0x0000000d07067210 */ /* 0x0c0fe40007f3e0ff */
[-C--:B------:R-:W-:Y:S01]  /*1b2b0*/  LEA.HI.X.SX32 R15, R0, R2.reuse, 0x1, P6 ;  /* 0x00000002000f7211 */ /* 0x080fe200030f0eff */
[----:B------:R-:W-:Y:S01]  /*1b2c0*/  VIADD R21, R20, UR5 ;  /* 0x0000000514157c36 */ /* 0x000fe20008000000 */
[-C--:B------:R-:W-:Y:S01]  /*1b2d0*/  IADD3 R16, P6, PT, R8, R13.reuse, RZ ;  /* 0x0000000d08107210 */ /* 0x080fe20007fde0ff */
[C---:B------:R-:W-:Y:S01]  /*1b2e0*/  VIADD R3, R24.reuse, 0x3e ;  /* 0x0000003e18037836 */ /* 0x040fe20000000000 */
[----:B------:R-:W-:Y:S01]  /*1b2f0*/  LEA.HI.X.SX32 R7, R7, R2, 0x1, P1 ;  /* 0x0000000207077211 */ /* 0x000fe200008f0eff */
[----:B------:R-:W-:Y:S01]  /*1b300*/  VIADD R0, R24, 0x3f ;  /* 0x0000003f18007836 */ /* 0x000fe20000000000 */
[----:B------:R-:W-:-:S02]  /*1b310*/  IADD3 R12, P1, PT, R20, R13, RZ ;  /* 0x0000000d140c7210 */ /* 0x000fc40007f3e0ff */
[-C--:B------:R-:W-:Y:S02]  /*1b320*/  LEA.HI.X.SX32 R17, R8, R2.reuse, 0x1, P6 ;  /* 0x0000000208117211 */ /* 0x080fe400030f0eff */
[----:B0-----:R-:W-:Y:S02]  /*1b330*/  IADD3 R18, P6, PT, R21, R13, RZ ;  /* 0x0000000d15127210 */ /* 0x001fe40007fde0ff */
[----:B------:R-:W-:Y:S02]  /*1b340*/  LEA.HI.X.SX32 R13, R20, R2, 0x1, P1 ;  /* 0x00000002140d7211 */ /* 0x000fe400008f0eff */
[----:B------:R-:W-:Y:S02]  /*1b350*/  ISETP.LT.AND P1, PT, R3, UR11, !P0 ;  /* 0x0000000b03007c0c */ /* 0x000fe4000c721270 */
[----:B------:R-:W-:Y:S02]  /*1b360*/  ISETP.LT.AND P0, PT, R0, UR11, !P0 ;  /* 0x0000000b00007c0c */ /* 0x000fe4000c701270 */
[----:B------:R-:W-:-:S02]  /*1b370*/  PRMT R25, R9, 0x7772, RZ ;  /* 0x0000777209197816 */ /* 0x000fc400000000ff */
[----:B------:R-:W-:Y:S02]  /*1b380*/  LEA.HI.X.SX32 R19, R21, R2, 0x1, P6 ;  /* 0x0000000215137211 */ /* 0x000fe400030f0eff */
[----:B------:R-:W-:Y:S02]  /*1b390*/  PRMT R23, R9, 0x7773, RZ ;  /* 0x0000777309177816 */ /* 0x000fe400000000ff */
[C---:B------:R-:W-:Y:S02]  /*1b3a0*/  PRMT R21, R10.reuse, 0x7772, RZ ;  /* 0x000077720a157816 */ /* 0x040fe400000000ff */
[----:B------:R-:W-:Y:S02]  /*1b3b0*/  PRMT R9, R10, 0x7773, RZ ;  /* 0x000077730a097816 */ /* 0x000fe400000000ff */
[C---:B------:R-:W-:Y:S01]  /*1b3c0*/  PRMT R3, R11.reuse, 0x7773, RZ ;  /* 0x000077730b037816 */ /* 0x040fe200000000ff */
[----:B------:R0:W-:Y:S01]  /*1b3d0*/  @P5 STG.E.U8 desc[UR6][R4.64], R25 ;  /* 0x0000001904005986 */ /* 0x0001e2000c101106 */
[----:B------:R-:W-:-:S03]  /*1b3e0*/  PRMT R11, R11, 0x7772, RZ ;  /* 0x000077720b0b7816 */ /* 0x000fc600000000ff */
[----:B------:R0:W-:Y:S04]  /*1b3f0*/  @P4 STG.E.U8 desc[UR6][R6.64], R23 ;  /* 0x0000001706004986 */ /* 0x0001e8000c101106 */
[----:B------:R0:W-:Y:S04]  /*1b400*/  @P3 STG.E.U8 desc[UR6][R14.64], R21 ;  /* 0x000000150e003986 */ /* 0x0001e8000c101106 */
[----:B------:R0:W-:Y:S04]  /*1b410*/  @P2 STG.E.U8 desc[UR6][R16.64], R9 ;  /* 0x0000000910002986 */ /* 0x0001e8000c101106 */
[----:B------:R0:W-:Y:S01]  /*1b420*/  @P1 STG.E.U8 desc[UR6][R12.64], R11 ;  /* 0x0000000b0c001986 */ /* 0x0001e2000c101106 */
[----:B------:R-:W-:Y:S05]  /*1b430*/  @!P0 EXIT ;  /* 0x000000000000894d */ /* 0x000fea0003800000 */
[----:B------:R-:W-:Y:S01]  /*1b440*/  STG.E.U8 desc[UR6][R18.64], R3 ;  /* 0x0000000312007986 */ /* 0x000fe2000c101106 */
[----:B------:R-:W-:Y:S05]  /*1b450*/  EXIT ;  /* 0x000000000000794d */ /* 0x000fea0003800000 */
.L_x_2:
[----:B------:R-:W-:-:S00]  /*1b460*/  BRA `(.L_x_2) ;  /* 0xfffffffc00fc7947 */ /* 0x000fc0000383ffff */
[----:B------:R-:W-:-:S00]  /*1b470*/  NOP ;  /* 0x0000000000007918 */ /* 0x000fc00000000000 */
        /* <DEDUP_REMOVED lines=8> */
.L_x_3:


//--------------------- .nv.shared.matmul_kernel  --------------------------
	.section	.nv.shared.matmul_kernel,"aw",@nobits
	.sectionflags	@""
	.align	16
	.zero		1024


//--------------------- .nv.shared.reserved.0     --------------------------
	.section	.nv.shared.reserved.0,"aw",@nobits
	.weak		__nv_reservedSMEM_offset_0_alias
	.size		__nv_reservedSMEM_offset_0_alias, 0, 64
	.other		__nv_reservedSMEM_offset_0_alias,@"STO_CUDA_RESERVED_SHARED STV_DEFAULT"
__nv_reservedSMEM_offset_0_alias:
	.zero		0
	.zero		64


//--------------------- .nv.constant0.matmul_kernel --------------------------
	.section	.nv.constant0.matmul_kernel,"a",@progbits
	.sectionflags	@""
	.align	4
.nv.constant0.matmul_kernel:
	.zero		976


//--------------------- SYMBOLS --------------------------

	.type		.nv.reservedSmem.offset0,@object
	.size		.nv.reservedSmem.offset0,0x4
	.type		.nv.reservedSmem.cap,@object
	.size		.nv.reservedSmem.cap,0x4
